def attn_fwd(
    Q,
    K,
    V,
    Out,
    Lse,
    sm_scale,
    stride_qz,
    stride_qh,
    stride_qm,
    stride_qk,
    stride_kz,
    stride_kh,
    stride_kn,
    stride_kk,
    stride_vz,
    stride_vh,
    stride_vn,
    stride_vk,
    stride_oz,
    stride_oh,
    stride_om,
    stride_ok,
    seqlen_q,
    seqlen_k,
    BLOCK_M: tl.constexpr,
    BLOCK_N: tl.constexpr,
    HEAD_DIM: tl.constexpr,
    CAUSAL: tl.constexpr,
):
    start_m = tl.program_id(0)
    off_hz = tl.program_id(1)
    q_off = off_hz * stride_qh
    k_off = off_hz * stride_kh
    v_off = off_hz * stride_vh
    offs_m = start_m * BLOCK_M + tl.arange(0, BLOCK_M)
    offs_d = tl.arange(0, HEAD_DIM)
    offs_n = tl.arange(0, BLOCK_N)
    q_ptrs = Q + q_off + offs_m[:, None] * stride_qm + offs_d[None, :] * stride_qk
    k_ptrs = K + k_off + offs_d[:, None] * stride_kk + offs_n[None, :] * stride_kn
    v_ptrs = V + v_off + offs_n[:, None] * stride_vn + offs_d[None, :] * stride_vk
    m_i = tl.full([BLOCK_M], float("-inf"), dtype=tl.float32)
    l_i = tl.zeros([BLOCK_M], dtype=tl.float32) + 1.0
    acc = tl.zeros([BLOCK_M, HEAD_DIM], dtype=tl.float32)
    q = tl.load(q_ptrs)
    acc, l_i, m_i = _attn_fwd_inner(
        acc,
        l_i,
        m_i,
        q,
        k_ptrs,
        v_ptrs,
        sm_scale,
        stride_kn,
        stride_vn,
        start_m,
        seqlen_k,
        BLOCK_M,
        BLOCK_N,
        HEAD_DIM,
        CAUSAL,
    )
    acc = acc / l_i[:, None]
    lse = m_i + tl.math.log2(l_i) / 1.4426950408889634
    o_ptrs = (
        Out
        + off_hz * stride_oh
        + offs_m[:, None] * stride_om
        + offs_d[None, :] * stride_ok
    )
    tl.store(o_ptrs, acc.to(Out.dtype.element_ty))
    tl.store(Lse + off_hz * seqlen_q + offs_m, lse)

# config = {"BLOCK_M": 256, "BLOCK_N": 128, "HEAD_DIM": 256, "arch": "sm_90", "causal": false, "dtype": "fp16", "num_stages": 2, "num_warps": 8}
# arch = sm_90


// ===== COMPILED SASS (sm_90a) =====

	.target	sm_90a

	.elftype	@"ET_EXEC"


//--------------------- .note.nv.tkinfo           --------------------------
	.section	.note.nv.tkinfo,"",@"SHT_NOTE"
	.sectionflags	@"SHF_NOTE_NV_TKINFO"
	.tkinfo
        /*0018*/ 	.word	0x00000002
        /*0030*/ 	.string	""
        /*0030*/ 	.string	"ptxas"
        /*0030*/ 	.string	"Cuda compilation tools, release 13.0, V13.0.88"
        /*0030*/ 	.string	"Build cuda_13.0.r13.0/compiler.36424714_0"
        /*0030*/ 	.string	"-v  -suppress-debug-info  -lineinfo  -arch sm_90a "



//--------------------- .note.nv.cuinfo           --------------------------
	.section	.note.nv.cuinfo,"",@"SHT_NOTE"
	.sectionflags	@"SHF_NOTE_NV_CUINFO"
        /*0018*/ 	.short	0x0002
        /*001a*/ 	.short	0x005a
        /*001c*/ 	.short	0x0082
	.zero		2


//--------------------- .nv.info                  --------------------------
	.section	.nv.info,"",@"SHT_CUDA_INFO"
	.align	4


	//----- nvinfo : EIATTR_REGCOUNT
	.align		4
        /*0000*/ 	.byte	0x04, 0x2f
        /*0002*/ 	.short	(.L_2 - .L_1)
	.align		4
.L_1:
        /*0004*/ 	.word	index@(attn_fwd)
        /*0008*/ 	.word	0x000000ff


	//----- nvinfo : EIATTR_FRAME_SIZE
	.align		4
.L_2:
        /*000c*/ 	.byte	0x04, 0x11
        /*000e*/ 	.short	(.L_4 - .L_3)
	.align		4
.L_3:
        /*0010*/ 	.word	index@(attn_fwd)
        /*0014*/ 	.word	0x00000b70


	//----- nvinfo : EIATTR_MIN_STACK_SIZE
	.align		4
.L_4:
        /*0018*/ 	.byte	0x04, 0x12
        /*001a*/ 	.short	(.L_6 - .L_5)
	.align		4
.L_5:
        /*001c*/ 	.word	index@(attn_fwd)
        /*0020*/ 	.word	0x00000b70
.L_6:


//--------------------- .nv.compat                --------------------------
	.section	.nv.compat,"",@"SHT_CUDA_COMPAT_INFO"
	.align	4
        /*0000*/ 	.byte	0x02, 0x09, 0x01, 0x00, 0x02, 0x02, 0x04, 0x00, 0x02, 0x05, 0x05, 0x00, 0x03, 0x07, 0x01, 0x01
        /*0010*/ 	.byte	0x02, 0x03, 0x00, 0x00, 0x02, 0x06, 0x01, 0x00, 0x04, 0x0b, 0x08, 0x00, 0x00, 0x00, 0x00, 0x00
        /*0020*/ 	.byte	0x00, 0x00, 0x00, 0x00


//--------------------- .nv.info.attn_fwd         --------------------------
	.section	.nv.info.attn_fwd,"",@"SHT_CUDA_INFO"
	.sectionflags	@""
	.align	4


	//----- nvinfo : EIATTR_CUDA_API_VERSION
	.align		4
        /*0000*/ 	.byte	0x04, 0x37
        /*0002*/ 	.short	(.L_8 - .L_7)
.L_7:
        /*0004*/ 	.word	0x00000082


	//----- nvinfo : EIATTR_KPARAM_INFO
	.align		4
.L_8:
        /*0008*/ 	.byte	0x04, 0x17
        /*000a*/ 	.short	(.L_10 - .L_9)
.L_9:
        /*000c*/ 	.word	0x00000000
        /*0010*/ 	.short	0x0019
        /*0012*/ 	.short	0x0080
        /*0014*/ 	.byte	0x00, 0xf4, 0x21, 0x00


	//----- nvinfo : EIATTR_KPARAM_INFO
	.align		4
.L_10:
        /*0018*/ 	.byte	0x04, 0x17
        /*001a*/ 	.short	(.L_12 - .L_11)
.L_11:
        /*001c*/ 	.word	0x00000000
        /*0020*/ 	.short	0x0018
        /*0022*/ 	.short	0x0078
        /*0024*/ 	.byte	0x00, 0xf4, 0x21, 0x00


	//----- nvinfo : EIATTR_KPARAM_INFO
	.align		4
.L_12:
        /*0028*/ 	.byte	0x04, 0x17
        /*002a*/ 	.short	(.L_14 - .L_13)
.L_13:
        /*002c*/ 	.word	0x00000000
        /*0030*/ 	.short	0x0017
        /*0032*/ 	.short	0x0070
        /*0034*/ 	.byte	0x00, 0xf0, 0x11, 0x00


	//----- nvinfo : EIATTR_KPARAM_INFO
	.align		4
.L_14:
        /*0038*/ 	.byte	0x04, 0x17
        /*003a*/ 	.short	(.L_16 - .L_15)
.L_15:
        /*003c*/ 	.word	0x00000000
        /*0040*/ 	.short	0x0016
        /*0042*/ 	.short	0x006c
        /*0044*/ 	.byte	0x00, 0xf0, 0x11, 0x00


	//----- nvinfo : EIATTR_KPARAM_INFO
	.align		4
.L_16:
        /*0048*/ 	.byte	0x04, 0x17
        /*004a*/ 	.short	(.L_18 - .L_17)
.L_17:
        /*004c*/ 	.word	0x00000000
        /*0050*/ 	.short	0x0015
        /*0052*/ 	.short	0x0068
        /*0054*/ 	.byte	0x00, 0xf0, 0x11, 0x00


	//----- nvinfo : EIATTR_KPARAM_INFO
	.align		4
.L_18:
        /*0058*/ 	.byte	0x04, 0x17
        /*005a*/ 	.short	(.L_20 - .L_19)
.L_19:
        /*005c*/ 	.word	0x00000000
        /*0060*/ 	.short	0x0014
        /*0062*/ 	.short	0x0064
        /*0064*/ 	.byte	0x00, 0xf0, 0x11, 0x00


	//----- nvinfo : EIATTR_KPARAM_INFO
	.align		4
.L_20:
        /*0068*/ 	.byte	0x04, 0x17
        /*006a*/ 	.short	(.L_22 - .L_21)
.L_21:
        /*006c*/ 	.word	0x00000000
        /*0070*/ 	.short	0x0013
        /*0072*/ 	.short	0x0060
        /*0074*/ 	.byte	0x00, 0xf0, 0x11, 0x00


	//----- nvinfo : EIATTR_KPARAM_INFO
	.align		4
.L_22:
        /*0078*/ 	.byte	0x04, 0x17
        /*007a*/ 	.short	(.L_24 - .L_23)
.L_23:
        /*007c*/ 	.word	0x00000000
        /*0080*/ 	.short	0x0012
        /*0082*/ 	.short	0x005c
        /*0084*/ 	.byte	0x00, 0xf0, 0x11, 0x00


	//----- nvinfo : EIATTR_KPARAM_INFO
	.align		4
.L_24:
        /*0088*/ 	.byte	0x04, 0x17
        /*008a*/ 	.short	(.L_26 - .L_25)
.L_25:
        /*008c*/ 	.word	0x00000000
        /*0090*/ 	.short	0x0011
        /*0092*/ 	.short	0x0058
        /*0094*/ 	.byte	0x00, 0xf0, 0x11, 0x00


	//----- nvinfo : EIATTR_KPARAM_INFO
	.align		4
.L_26:
        /*0098*/ 	.byte	0x04, 0x17
        /*009a*/ 	.short	(.L_28 - .L_27)
.L_27:
        /*009c*/ 	.word	0x00000000
        /*00a0*/ 	.short	0x0010
        /*00a2*/ 	.short	0x0054
        /*00a4*/ 	.byte	0x00, 0xf0, 0x11, 0x00


	//----- nvinfo : EIATTR_KPARAM_INFO
	.align		4
.L_28:
        /*00a8*/ 	.byte	0x04, 0x17
        /*00aa*/ 	.short	(.L_30 - .L_29)
.L_29:
        /*00ac*/ 	.word	0x00000000
        /*00b0*/ 	.short	0x000f
        /*00b2*/ 	.short	0x0050
        /*00b4*/ 	.byte	0x00, 0xf0, 0x11, 0x00


	//----- nvinfo : EIATTR_KPARAM_INFO
	.align		4
.L_30:
        /*00b8*/ 	.byte	0x04, 0x17
        /*00ba*/ 	.short	(.L_32 - .L_31)
.L_31:
        /*00bc*/ 	.word	0x00000000
        /*00c0*/ 	.short	0x000e
        /*00c2*/ 	.short	0x004c
        /*00c4*/ 	.byte	0x00, 0xf0, 0x11, 0x00


	//----- nvinfo : EIATTR_KPARAM_INFO
	.align		4
.L_32:
        /*00c8*/ 	.byte	0x04, 0x17
        /*00ca*/ 	.short	(.L_34 - .L_33)
.L_33:
        /*00cc*/ 	.word	0x00000000
        /*00d0*/ 	.short	0x000d
        /*00d2*/ 	.short	0x0048
        /*00d4*/ 	.byte	0x00, 0xf0, 0x11, 0x00


	//----- nvinfo : EIATTR_KPARAM_INFO
	.align		4
.L_34:
        /*00d8*/ 	.byte	0x04, 0x17
        /*00da*/ 	.short	(.L_36 - .L_35)
.L_35:
        /*00dc*/ 	.word	0x00000000
        /*00e0*/ 	.short	0x000c
        /*00e2*/ 	.short	0x0044
        /*00e4*/ 	.byte	0x00, 0xf0, 0x11, 0x00


	//----- nvinfo : EIATTR_KPARAM_INFO
	.align		4
.L_36:
        /*00e8*/ 	.byte	0x04, 0x17
        /*00ea*/ 	.short	(.L_38 - .L_37)
.L_37:
        /*00ec*/ 	.word	0x00000000
        /*00f0*/ 	.short	0x000b
        /*00f2*/ 	.short	0x0040
        /*00f4*/ 	.byte	0x00, 0xf0, 0x11, 0x00


	//----- nvinfo : EIATTR_KPARAM_INFO
	.align		4
.L_38:
        /*00f8*/ 	.byte	0x04, 0x17
        /*00fa*/ 	.short	(.L_40 - .L_39)
.L_39:
        /*00fc*/ 	.word	0x00000000
        /*0100*/ 	.short	0x000a
        /*0102*/ 	.short	0x003c
        /*0104*/ 	.byte	0x00, 0xf0, 0x11, 0x00


	//----- nvinfo : EIATTR_KPARAM_INFO
	.align		4
.L_40:
        /*0108*/ 	.byte	0x04, 0x17
        /*010a*/ 	.short	(.L_42 - .L_41)
.L_41:
        /*010c*/ 	.word	0x00000000
        /*0110*/ 	.short	0x0009
        /*0112*/ 	.short	0x0038
        /*0114*/ 	.byte	0x00, 0xf0, 0x11, 0x00


	//----- nvinfo : EIATTR_KPARAM_INFO
	.align		4
.L_42:
        /*0118*/ 	.byte	0x04, 0x17
        /*011a*/ 	.short	(.L_44 - .L_43)
.L_43:
        /*011c*/ 	.word	0x00000000
        /*0120*/ 	.short	0x0008
        /*0122*/ 	.short	0x0034
        /*0124*/ 	.byte	0x00, 0xf0, 0x11, 0x00


	//----- nvinfo : EIATTR_KPARAM_INFO
	.align		4
.L_44:
        /*0128*/ 	.byte	0x04, 0x17
        /*012a*/ 	.short	(.L_46 - .L_45)
.L_45:
        /*012c*/ 	.word	0x00000000
        /*0130*/ 	.short	0x0007
        /*0132*/ 	.short	0x0030
        /*0134*/ 	.byte	0x00, 0xf0, 0x11, 0x00


	//----- nvinfo : EIATTR_KPARAM_INFO
	.align		4
.L_46:
        /*0138*/ 	.byte	0x04, 0x17
        /*013a*/ 	.short	(.L_48 - .L_47)
.L_47:
        /*013c*/ 	.word	0x00000000
        /*0140*/ 	.short	0x0006
        /*0142*/ 	.short	0x002c
        /*0144*/ 	.byte	0x00, 0xf0, 0x11, 0x00


	//----- nvinfo : EIATTR_KPARAM_INFO
	.align		4
.L_48:
        /*0148*/ 	.byte	0x04, 0x17
        /*014a*/ 	.short	(.L_50 - .L_49)
.L_49:
        /*014c*/ 	.word	0x00000000
        /*0150*/ 	.short	0x0005
        /*0152*/ 	.short	0x0028
        /*0154*/ 	.byte	0x00, 0xf0, 0x11, 0x00


	//----- nvinfo : EIATTR_KPARAM_INFO
	.align		4
.L_50:
        /*0158*/ 	.byte	0x04, 0x17
        /*015a*/ 	.short	(.L_52 - .L_51)
.L_51:
        /*015c*/ 	.word	0x00000000
        /*0160*/ 	.short	0x0004
        /*0162*/ 	.short	0x0020
        /*0164*/ 	.byte	0x00, 0xf4, 0x21, 0x00


	//----- nvinfo : EIATTR_KPARAM_INFO
	.align		4
.L_52:
        /*0168*/ 	.byte	0x04, 0x17
        /*016a*/ 	.short	(.L_54 - .L_53)
.L_53:
        /*016c*/ 	.word	0x00000000
        /*0170*/ 	.short	0x0003
        /*0172*/ 	.short	0x0018
        /*0174*/ 	.byte	0x00, 0xf4, 0x21, 0x00


	//----- nvinfo : EIATTR_KPARAM_INFO
	.align		4
.L_54:
        /*0178*/ 	.byte	0x04, 0x17
        /*017a*/ 	.short	(.L_56 - .L_55)
.L_55:
        /*017c*/ 	.word	0x00000000
        /*0180*/ 	.short	0x0002
        /*0182*/ 	.short	0x0010
        /*0184*/ 	.byte	0x00, 0xf4, 0x21, 0x00


	//----- nvinfo : EIATTR_KPARAM_INFO
	.align		4
.L_56:
        /*0188*/ 	.byte	0x04, 0x17
        /*018a*/ 	.short	(.L_58 - .L_57)
.L_57:
        /*018c*/ 	.word	0x00000000
        /*0190*/ 	.short	0x0001
        /*0192*/ 	.short	0x0008
        /*0194*/ 	.byte	0x00, 0xf4, 0x21, 0x00


	//----- nvinfo : EIATTR_KPARAM_INFO
	.align		4
.L_58:
        /*0198*/ 	.byte	0x04, 0x17
        /*019a*/ 	.short	(.L_60 - .L_59)
.L_59:
        /*019c*/ 	.word	0x00000000
        /*01a0*/ 	.short	0x0000
        /*01a2*/ 	.short	0x0000
        /*01a4*/ 	.byte	0x00, 0xf4, 0x21, 0x00


	//----- nvinfo : EIATTR_SPARSE_MMA_MASK
	.align		4
.L_60:
        /*01a8*/ 	.byte	0x03, 0x50
        /*01aa*/ 	.short	0x0000


	//----- nvinfo : EIATTR_MAXREG_COUNT
	.align		4
        /*01ac*/ 	.byte	0x03, 0x1b
        /*01ae*/ 	.short	0x00ff


	//----- nvinfo : EIATTR_NUM_BARRIERS
	.align		4
        /*01b0*/ 	.byte	0x02, 0x4c
        /*01b2*/ 	.byte	0x01
	.zero		1


	//----- nvinfo : EIATTR_ANNOTATIONS
	.align		4
        /*01b4*/ 	.byte	0x04, 0x55
        /*01b6*/ 	.short	(.L_62 - .L_61)


	//   ....[0]....
.L_61:
        /*01b8*/ 	.word	0x00000001
        /*01bc*/ 	.byte	0xe0, 0x00, 0x00, 0x00, 0x01, 0x00, 0x00, 0x00, 0x50, 0x60, 0x00, 0x00, 0x01, 0x00, 0x00, 0x00
        /* <DEDUP_REMOVED lines=660> */
        /*2b0c*/ 	.byte	0xc0, 0xf2, 0x01, 0x00, 0x01, 0x00, 0x00, 0x00, 0xd0, 0xf2, 0x01, 0x00


	//----- nvinfo : EIATTR_MERCURY_ISA_VERSION
	.align		4
.L_62:
        /*2b18*/ 	.byte	0x03, 0x5f
        /*2b1a*/ 	.short	0x0101


	//----- nvinfo : EIATTR_COOP_GROUP_MASK_REGIDS
	.align		4
        /*2b1c*/ 	.byte	0x04, 0x29
        /*2b1e*/ 	.short	(.L_64 - .L_63)


	//   ....[0]....
.L_63:
        /*2b20*/ 	.word	0xffffffff


	//   ....[1]....
        /*2b24*/ 	.word	0xffffffff


	//   ....[2]....
        /*2b28*/ 	.word	0xffffffff


	//   ....[3]....
        /*2b2c*/ 	.word	0xffffffff


	//   ....[4]....
        /*2b30*/ 	.word	0xffffffff


	//   ....[5]....
        /*2b34*/ 	.word	0xffffffff


	//   ....[6]....
        /*2b38*/ 	.word	0xffffffff


	//   ....[7]....
        /*2b3c*/ 	.word	0xffffffff


	//   ....[8]....
        /*2b40*/ 	.word	0xffffffff


	//   ....[9]....
        /*2b44*/ 	.word	0xffffffff


	//   ....[10]....
        /*2b48*/ 	.word	0xffffffff


	//   ....[11]....
        /*2b4c*/ 	.word	0xffffffff


	//   ....[12]....
        /*2b50*/ 	.word	0xffffffff


	//   ....[13]....
        /*2b54*/ 	.word	0xffffffff


	//   ....[14]....
        /*2b58*/ 	.word	0xffffffff


	//   ....[15]....
        /*2b5c*/ 	.word	0xffffffff


	//----- nvinfo : EIATTR_COOP_GROUP_INSTR_OFFSETS
	.align		4
.L_64:
        /*2b60*/ 	.byte	0x04, 0x28
        /*2b62*/ 	.short	(.L_66 - .L_65)


	//   ....[0]....
.L_65:
        /*2b64*/ 	.word	0x00012df0


	//   ....[1]....
        /*2b68*/ 	.word	0x00012e00


	//   ....[2]....
        /*2b6c*/ 	.word	0x00012f90


	//   ....[3]....
        /*2b70*/ 	.word	0x00012ff0


	//   ....[4]....
        /*2b74*/ 	.word	0x00015cf0


	//   ....[5]....
        /*2b78*/ 	.word	0x00015de0


	//   ....[6]....
        /*2b7c*/ 	.word	0x00015e60


	//   ....[7]....
        /*2b80*/ 	.word	0x00015ed0


	//   ....[8]....
        /*2b84*/ 	.word	0x00018a00


	//   ....[9]....
        /*2b88*/ 	.word	0x00018a10


	//   ....[10]....
        /*2b8c*/ 	.word	0x00018a20


	//   ....[11]....
        /*2b90*/ 	.word	0x00018a40


	//   ....[12]....
        /*2b94*/ 	.word	0x00018a80


	//   ....[13]....
        /*2b98*/ 	.word	0x00018aa0


	//   ....[14]....
        /*2b9c*/ 	.word	0x00018ab0


	//   ....[15]....
        /*2ba0*/ 	.word	0x00018ac0


	//----- nvinfo : EIATTR_EXIT_INSTR_OFFSETS
	.align		4
.L_66:
        /*2ba4*/ 	.byte	0x04, 0x1c
        /*2ba6*/ 	.short	(.L_68 - .L_67)


	//   ....[0]....
.L_67:
        /*2ba8*/ 	.word	0x00025900


	//----- nvinfo : EIATTR_REQNTID
	.align		4
.L_68:
        /*2bac*/ 	.byte	0x04, 0x10
        /*2bae*/ 	.short	(.L_70 - .L_69)
.L_69:
        /*2bb0*/ 	.word	0x00000100
        /*2bb4*/ 	.word	0x00000001
        /*2bb8*/ 	.word	0x00000001


	//----- nvinfo : EIATTR_CBANK_PARAM_SIZE
	.align		4
.L_70:
        /*2bbc*/ 	.byte	0x03, 0x19
        /*2bbe*/ 	.short	0x0088


	//----- nvinfo : EIATTR_PARAM_CBANK
	.align		4
        /*2bc0*/ 	.byte	0x04, 0x0a
        /*2bc2*/ 	.short	(.L_72 - .L_71)
	.align		4
.L_71:
        /*2bc4*/ 	.word	index@(.nv.constant0.attn_fwd)
        /*2bc8*/ 	.short	0x0210
        /*2bca*/ 	.short	0x0088


	//----- nvinfo : EIATTR_SW_WAR
	.align		4
.L_72:
        /*2bcc*/ 	.byte	0x04, 0x36
        /*2bce*/ 	.short	(.L_74 - .L_73)
.L_73:
        /*2bd0*/ 	.word	0x00000008
.L_74:


//--------------------- .nv.callgraph             --------------------------
	.section	.nv.callgraph,"",@"SHT_CUDA_CALLGRAPH"
	.align	4
	.sectionentsize	8
	.align		4
        /*0000*/ 	.word	0x00000000
	.align		4
        /*0004*/ 	.word	0xffffffff
	.align		4
        /*0008*/ 	.word	0x00000000
	.align		4
        /*000c*/ 	.word	0xfffffffe
	.align		4
        /*0010*/ 	.word	0x00000000
	.align		4
        /*0014*/ 	.word	0xfffffffd
	.align		4
        /*0018*/ 	.word	0x00000000
	.align		4
        /*001c*/ 	.word	0xfffffffc


//--------------------- .nv.constant4             --------------------------
	.section	.nv.constant4,"a",@progbits
	.align	8
	.align		8
.nv.constant4:
        /*0000*/ 	.dword	_$_str


//--------------------- .text.attn_fwd            --------------------------
	.section	.text.attn_fwd,"ax",@progbits
	.align	128
        .global         attn_fwd
        .type           attn_fwd,@function
        .size           attn_fwd,(.L_x_3 - attn_fwd)
        .other          attn_fwd,@"STO_CUDA_ENTRY STV_DEFAULT"
attn_fwd:
.text.attn_fwd:
[----:B------:R-:W0:Y:S01]  /*0000*/  LDC R1, c[0x0][0x28] ;  /* 0x00000a00ff017b82 */ /* 0x000e220000000800 */
[----:B------:R-:W1:Y:S07]  /*0010*/  S2R R238, SR_TID.X ;  /* 0x0000000000ee7919 */ /* 0x000e6e0000002100 */
[----:B------:R-:W2:Y:S01]  /*0020*/  S2UR UR6, SR_CTAID.Y ;  /* 0x00000000000679c3 */ /* 0x000ea20000002600 */
[----:B0-----:R-:W-:Y:S01]  /*0030*/  IADD3 R1, R1, -0xb70, RZ ;  /* 0xfffff49001017810 */ /* 0x001fe20007ffe0ff */
[----:B------:R-:W-:Y:S01]  /*0040*/  ULDC.64 UR4, c[0x0][0x240] ;  /* 0x0000900000047ab9 */ /* 0x000fe20000000a00 */
[----:B------:R-:W0:Y:S05]  /*0050*/  S2R R5, SR_CTAID.X ;  /* 0x0000000000057919 */ /* 0x000e2a0000002500 */
[----:B------:R-:W3:Y:S08]  /*0060*/  LDC.64 R6, c[0x0][0x210] ;  /* 0x00008400ff067b82 */ /* 0x000ef00000000a00 */
[----:B------:R-:W4:Y:S01]  /*0070*/  LDC R3, c[0x0][0x248] ;  /* 0x00009200ff037b82 */ /* 0x000f220000000800 */
[----:B--2---:R-:W-:-:S07]  /*0080*/  UIMAD UR4, UR6, UR4, URZ ;  /* 0x00000004060472a4 */ /* 0x004fce000f8e023f */
[----:B------:R-:W2:Y:S01]  /*0090*/  LDC R195, c[0x0][0x248] ;  /* 0x00009200ffc37b82 */ /* 0x000ea20000000800 */
[----:B------:R-:W-:Y:S01]  /*00a0*/  USHF.L.U32 UR6, UR4, 0x1, URZ ;  /* 0x0000000104067899 */ /* 0x000fe2000800063f */
[----:B-1----:R-:W-:-:S06]  /*00b0*/  LOP3.LUT R184, R238, 0xff, RZ, 0xc0, !PT ;  /* 0x000000ffeeb87812 */ /* 0x002fcc00078ec0ff */
[----:B------:R-:W1:Y:S01]  /*00c0*/  LDC R2, c[0x0][0x248] ;  /* 0x00009200ff027b82 */ /* 0x000e620000000800 */
[----:B0-----:R-:W-:-:S05]  /*00d0*/  LEA R0, R5, R184, 0x8 ;  /* 0x000000b805007211 */ /* 0x001fca00078e40ff */
[----:B------:R0:W-:Y:S01]  /*00e0*/  STL [R1+0x904], R0 ;  /* 0x0009040001007387 */ /* 0x0001e20000100800 */
[C---:B----4-:R-:W-:Y:S01]  /*00f0*/  IMAD R105, R3.reuse, 0x90, RZ ;  /* 0x0000009003697824 */ /* 0x050fe200078e02ff */
[C---:B------:R-:W-:Y:S01]  /*0100*/  SHF.L.U32 R5, R3.reuse, 0x3, RZ ;  /* 0x0000000303057819 */ /* 0x040fe200000006ff */
[----:B------:R-:W-:Y:S01]  /*0110*/  IMAD R47, R3, 0x48, RZ ;  /* 0x00000048032f7824 */ /* 0x000fe200078e02ff */
[----:B------:R-:W4:Y:S01]  /*0120*/  LDC R197, c[0x0][0x248] ;  /* 0x00009200ffc57b82 */ /* 0x000f220000000800 */
[----:B0-----:R-:W-:Y:S01]  /*0130*/  IMAD R0, R0, UR5, RZ ;  /* 0x0000000500007c24 */ /* 0x001fe2000f8e02ff */
[----:B------:R-:W-:-:S06]  /*0140*/  UIMAD.WIDE UR4, UR4, 0x2, URZ ;  /* 0x00000002040478a5 */ /* 0x000fcc000f8e023f */
[----:B------:R-:W0:Y:S01]  /*0150*/  LDC R24, c[0x0][0x248] ;  /* 0x00009200ff187b82 */ /* 0x000e220000000800 */
[C---:B------:R-:W-:Y:S01]  /*0160*/  SHF.L.U32 R123, R0.reuse, 0x1, RZ ;  /* 0x00000001007b7819 */ /* 0x040fe200000006ff */
[----:B------:R-:W-:-:S03]  /*0170*/  IMAD.HI R0, R0, 0x2, RZ ;  /* 0x0000000200007827 */ /* 0x000fc600078e02ff */
[----:B---3--:R-:W-:Y:S01]  /*0180*/  IADD3 R122, P0, P1, R123, UR6, R6 ;  /* 0x000000067b7a7c10 */ /* 0x008fe2000f91e006 */
[C---:B------:R-:W-:Y:S01]  /*0190*/  IMAD R13, R3.reuse, 0x50, RZ ;  /* 0x00000050030d7824 */ /* 0x040fe200078e02ff */
[----:B------:R-:W-:Y:S01]  /*01a0*/  ULDC.64 UR6, c[0x0][0x208] ;  /* 0x0000820000067ab9 */ /* 0x000fe20000000a00 */
[----:B------:R-:W3:Y:S01]  /*01b0*/  LDC R26, c[0x0][0x248] ;  /* 0x00009200ff1a7b82 */ /* 0x000ee20000000800 */
[----:B------:R-:W-:Y:S02]  /*01c0*/  IADD3.X R123, R0, UR5, R7, P0, P1 ;  /* 0x00000005007b7c10 */ /* 0x000fe400087e2407 */
[-C--:B------:R-:W-:Y:S02]  /*01d0*/  LEA R4, P0, R3, R122.reuse, 0x4 ;  /* 0x0000007a03047211 */ /* 0x080fe400078020ff */
[-C--:B------:R-:W-:Y:S01]  /*01e0*/  IADD3 R6, P1, R105, R122.reuse, RZ ;  /* 0x0000007a69067210 */ /* 0x080fe20007f3e0ff */
[----:B------:R-:W-:Y:S01]  /*01f0*/  IMAD R37, R3, 0x28, RZ ;  /* 0x0000002803257824 */ /* 0x000fe200078e02ff */
[-C--:B------:R-:W-:Y:S01]  /*0200*/  LEA.HI.X.SX32 R5, R5, R123.reuse, 0x1, P0 ;  /* 0x0000007b05057211 */ /* 0x080fe200000f0eff */
[----:B------:R-:W-:Y:S01]  /*0210*/  IMAD R81, R3, 0xa0, RZ ;  /* 0x000000a003517824 */ /* 0x000fe200078e02ff */
[-C--:B------:R-:W-:Y:S01]  /*0220*/  LEA.HI.X.SX32 R7, R47, R123.reuse, 0x1, P1 ;  /* 0x0000007b2f077211 */ /* 0x080fe200008f0eff */
[----:B------:R-:W-:Y:S01]  /*0230*/  IMAD R11, R3, 0x30, RZ ;  /* 0x00000030030b7824 */ /* 0x000fe200078e02ff */
[-C--:B------:R-:W-:Y:S01]  /*0240*/  IADD3 R8, P0, R13, R122.reuse, RZ ;  /* 0x0000007a0d087210 */ /* 0x080fe20007f1e0ff */
[----:B------:R-:W-:Y:S01]  /*0250*/  IMAD R15, R3, 0x18, RZ ;  /* 0x00000018030f7824 */ /* 0x000fe200078e02ff */
[-C--:B------:R-:W-:Y:S01]  /*0260*/  IADD3 R12, P1, R81, R122.reuse, RZ ;  /* 0x0000007a510c7210 */ /* 0x080fe20007f3e0ff */
[----:B------:R5:W3:Y:S01]  /*0270*/  LDG.E.U16 R23, desc[UR6][R6.64] ;  /* 0x0000000606177981 */ /* 0x000ae2000c1e1500 */
[-C--:B------:R-:W-:Y:S01]  /*0280*/  LEA.HI.X.SX32 R9, R37, R123.reuse, 0x1, P0 ;  /* 0x0000007b25097211 */ /* 0x080fe200000f0eff */
[C---:B------:R-:W-:Y:S01]  /*0290*/  IMAD R17, R3.reuse, 0x60, RZ ;  /* 0x0000006003117824 */ /* 0x040fe200078e02ff */
[----:B------:R-:W3:Y:S01]  /*02a0*/  LDC R44, c[0x0][0x248] ;  /* 0x00009200ff2c7b82 */ /* 0x000ee20000000800 */
[----:B------:R-:W-:Y:S01]  /*02b0*/  IMAD R101, R3, 0xc0, RZ ;  /* 0x000000c003657824 */ /* 0x000fe200078e02ff */
[-C--:B------:R-:W-:Y:S01]  /*02c0*/  LEA.HI.X.SX32 R13, R13, R123.reuse, 0x1, P1 ;  /* 0x0000007b0d0d7211 */ /* 0x080fe200008f0eff */
[----:B------:R2:W3:Y:S01]  /*02d0*/  LDG.E.U16 R22, desc[UR6][R8.64] ;  /* 0x0000000608167981 */ /* 0x0004e2000c1e1500 */
[-C--:B-----5:R-:W-:Y:S01]  /*02e0*/  IADD3 R6, P0, R11, R122.reuse, RZ ;  /* 0x0000007a0b067210 */ /* 0x0a0fe20007f1e0ff */
[----:B------:R-:W-:Y:S01]  /*02f0*/  IMAD R103, R3, 0xb0, RZ ;  /* 0x000000b003677824 */ /* 0x000fe200078e02ff */
[-C--:B------:R-:W-:Y:S01]  /*0300*/  IADD3 R10, P1, R17, R122.reuse, RZ ;  /* 0x0000007a110a7210 */ /* 0x080fe20007f3e0ff */
[----:B------:R-:W-:Y:S01]  /*0310*/  IMAD R19, R3, 0x38, RZ ;  /* 0x0000003803137824 */ /* 0x000fe200078e02ff */
[-C--:B------:R-:W-:Y:S01]  /*0320*/  LEA.HI.X.SX32 R7, R15, R123.reuse, 0x1, P0 ;  /* 0x0000007b0f077211 */ /* 0x080fe200000f0eff */
[----:B------:R5:W3:Y:S01]  /*0330*/  LDG.E.U16 R163, desc[UR6][R4.64] ;  /* 0x0000000604a37981 */ /* 0x000ae2000c1e1500 */
[-C--:B--2---:R-:W-:Y:S01]  /*0340*/  IADD3 R8, P0, R101, R122.reuse, RZ ;  /* 0x0000007a65087210 */ /* 0x084fe20007f1e0ff */
[----:B------:R-:W-:Y:S01]  /*0350*/  IMAD R49, R3, 0x58, RZ ;  /* 0x0000005803317824 */ /* 0x000fe200078e02ff */
[-C--:B------:R-:W-:Y:S01]  /*0360*/  LEA.HI.X.SX32 R11, R11, R123.reuse, 0x1, P1 ;  /* 0x0000007b0b0b7211 */ /* 0x080fe200008f0eff */
[----:B------:R-:W-:Y:S01]  /*0370*/  IMAD R95, R3, 0xd0, RZ ;  /* 0x000000d0035f7824 */ /* 0x000fe200078e02ff */
[-C--:B------:R-:W-:Y:S01]  /*0380*/  LEA.HI.X.SX32 R9, R17, R123.reuse, 0x1, P0 ;  /* 0x0000007b11097211 */ /* 0x080fe200000f0eff */
[----:B------:R-:W-:Y:S01]  /*0390*/  IMAD R192, R3, 0x1c, RZ ;  /* 0x0000001c03c07824 */ /* 0x000fe200078e02ff */
[-C--:B------:R-:W-:Y:S01]  /*03a0*/  IADD3 R62, P0, R19, R122.reuse, RZ ;  /* 0x0000007a133e7210 */ /* 0x080fe20007f1e0ff */
[----:B------:R-:W-:Y:S01]  /*03b0*/  IMAD R85, R3, 0xe0, RZ ;  /* 0x000000e003557824 */ /* 0x000fe200078e02ff */
[----:B------:R2:W3:Y:S01]  /*03c0*/  LDG.E.U16 R41, desc[UR6][R12.64] ;  /* 0x000000060c297981 */ /* 0x0004e2000c1e1500 */
[-C--:B-----5:R-:W-:Y:S01]  /*03d0*/  IADD3 R4, P2, R103, R122.reuse, RZ ;  /* 0x0000007a67047210 */ /* 0x0a0fe20007f5e0ff */
[C---:B------:R-:W-:Y:S01]  /*03e0*/  IMAD R21, R3.reuse, 0x70, RZ ;  /* 0x0000007003157824 */ /* 0x040fe200078e02ff */
[-C--:B------:R-:W-:Y:S01]  /*03f0*/  LEA.HI.X.SX32 R63, R192, R123.reuse, 0x1, P0 ;  /* 0x0000007bc03f7211 */ /* 0x080fe200000f0eff */
[----:B------:R5:W3:Y:S01]  /*0400*/  LDG.E.U16 R27, desc[UR6][R10.64] ;  /* 0x000000060a1b7981 */ /* 0x000ae2000c1e1500 */
[----:B------:R-:W-:Y:S01]  /*0410*/  IMAD R55, R3, 0x68, RZ ;  /* 0x0000006803377824 */ /* 0x000fe200078e02ff */
[----:B------:R-:W-:Y:S01]  /*0420*/  LEA.HI.X.SX32 R5, R49, R123, 0x1, P2 ;  /* 0x0000007b31057211 */ /* 0x000fe200010f0eff */
[----:B------:R-:W-:Y:S01]  /*0430*/  IMAD R109, R3, 0xf0, RZ ;  /* 0x000000f0036d7824 */ /* 0x000fe200078e02ff */
[----:B------:R1:W3:Y:S01]  /*0440*/  LDG.E.U16 R137, desc[UR6][R6.64] ;  /* 0x0000000606897981 */ /* 0x0002e2000c1e1500 */
[-C--:B------:R-:W-:Y:S01]  /*0450*/  IADD3 R16, P2, R85, R122.reuse, RZ ;  /* 0x0000007a55107210 */ /* 0x080fe20007f5e0ff */
[----:B------:R-:W3:Y:S01]  /*0460*/  LDC R52, c[0x0][0x248] ;  /* 0x00009200ff347b82 */ /* 0x000ee20000000800 */
[----:B--2---:R-:W-:Y:S01]  /*0470*/  IADD3 R12, P1, R95, R122, RZ ;  /* 0x0000007a5f0c7210 */ /* 0x004fe20007f3e0ff */
[----:B------:R2:W3:Y:S01]  /*0480*/  LDG.E.U16 R25, desc[UR6][R8.64] ;  /* 0x0000000608197981 */ /* 0x0004e2000c1e1500 */
[----:B-----5:R-:W-:-:S02]  /*0490*/  IMAD R11, R3, 0x78, RZ ;  /* 0x00000078030b7824 */ /* 0x020fc400078e02ff */
[-C--:B------:R-:W-:Y:S01]  /*04a0*/  LEA.HI.X.SX32 R13, R55, R123.reuse, 0x1, P1 ;  /* 0x0000007b370d7211 */ /* 0x080fe200008f0eff */
[----:B------:R-:W-:Y:S01]  /*04b0*/  IMAD R196, R3, 0x3c, RZ ;  /* 0x0000003c03c47824 */ /* 0x000fe200078e02ff */
[----:B------:R-:W5:Y:S01]  /*04c0*/  LDG.E.U16 R62, desc[UR6][R62.64] ;  /* 0x000000063e3e7981 */ /* 0x000f62000c1e1500 */
[-C--:B-1----:R-:W-:Y:S01]  /*04d0*/  IADD3 R6, P0, R21, R122.reuse, RZ ;  /* 0x0000007a15067210 */ /* 0x082fe20007f1e0ff */
[----:B------:R-:W-:Y:S01]  /*04e0*/  IMAD R51, R3, 0xb8, RZ ;  /* 0x000000b803337824 */ /* 0x000fe200078e02ff */
[-C--:B------:R-:W-:Y:S01]  /*04f0*/  LEA.HI.X.SX32 R17, R21, R123.reuse, 0x1, P2 ;  /* 0x0000007b15117211 */ /* 0x080fe200010f0eff */
[----:B------:R-:W-:Y:S01]  /*0500*/  IMAD R83, R3, 0xf8, RZ ;  /* 0x000000f803537824 */ /* 0x000fe200078e02ff */
[-C--:B--2---:R-:W-:Y:S01]  /*0510*/  IADD3 R8, P1, R11, R122.reuse, RZ ;  /* 0x0000007a0b087210 */ /* 0x084fe20007f3e0ff */
[----:B------:R-:W-:Y:S01]  /*0520*/  IMAD R198, R3, 0x5c, RZ ;  /* 0x0000005c03c67824 */ /* 0x000fe200078e02ff */
[-C--:B------:R-:W-:Y:S01]  /*0530*/  LEA.HI.X.SX32 R7, R19, R123.reuse, 0x1, P0 ;  /* 0x0000007b13077211 */ /* 0x080fe200000f0eff */
[----:B------:R-:W-:Y:S01]  /*0540*/  IMAD R200, R3, 0x7c, RZ ;  /* 0x0000007c03c87824 */ /* 0x000fe200078e02ff */
[-C--:B------:R-:W-:Y:S01]  /*0550*/  IADD3 R10, P2, R109, R122.reuse, RZ ;  /* 0x0000007a6d0a7210 */ /* 0x080fe20007f5e0ff */
[----:B------:R-:W-:Y:S01]  /*0560*/  IMAD R33, R3, 0x12, RZ ;  /* 0x0000001203217824 */ /* 0x000fe200078e02ff */
[-C--:B------:R-:W-:Y:S01]  /*0570*/  LEA.HI.X.SX32 R9, R196, R123.reuse, 0x1, P1 ;  /* 0x0000007bc4097211 */ /* 0x080fe200008f0eff */
[----:B------:R1:W2:Y:S01]  /*0580*/  LDG.E.U16 R108, desc[UR6][R6.64] ;  /* 0x00000006066c7981 */ /* 0x0002a2000c1e1500 */
[-C--:B------:R-:W-:Y:S01]  /*0590*/  IADD3 R56, P0, R51, R122.reuse, RZ ;  /* 0x0000007a33387210 */ /* 0x080fe20007f1e0ff */
[----:B------:R-:W-:Y:S01]  /*05a0*/  IMAD R35, R3, 0x22, RZ ;  /* 0x0000002203237824 */ /* 0x000fe200078e02ff */
[-C--:B------:R-:W-:Y:S01]  /*05b0*/  LEA.HI.X.SX32 R11, R11, R123.reuse, 0x1, P2 ;  /* 0x0000007b0b0b7211 */ /* 0x080fe200010f0eff */
[C---:B------:R-:W-:Y:S01]  /*05c0*/  IMAD R39, R3.reuse, 0x32, RZ ;  /* 0x0000003203277824 */ /* 0x040fe200078e02ff */
[----:B------:R4:W5:Y:S01]  /*05d0*/  LDG.E.U16 R45, desc[UR6][R12.64] ;  /* 0x000000060c2d7981 */ /* 0x000962000c1e1500 */
[----:B------:R-:W-:Y:S01]  /*05e0*/  LEA.HI.X.SX32 R57, R198, R123, 0x1, P0 ;  /* 0x0000007bc6397211 */ /* 0x000fe200000f0eff */
[----:B------:R-:W-:Y:S01]  /*05f0*/  IMAD R19, R3, 0x19, RZ ;  /* 0x0000001903137824 */ /* 0x000fe200078e02ff */
[----:B------:R-:W3:Y:S01]  /*0600*/  LDC R82, c[0x0][0x248] ;  /* 0x00009200ff527b82 */ /* 0x000ee20000000800 */
[----:B------:R0:W2:Y:S01]  /*0610*/  LDG.E.U16 R0, desc[UR6][R16.64] ;  /* 0x0000000610007981 */ /* 0x0000a2000c1e1500 */
[----:B-1----:R-:W-:-:S03]  /*0620*/  IADD3 R6, P2, R83, R122, RZ ;  /* 0x0000007a53067210 */ /* 0x002fc60007f5e0ff */
[----:B------:R1:W2:Y:S01]  /*0630*/  LDG.E.U16 R59, desc[UR6][R8.64] ;  /* 0x00000006083b7981 */ /* 0x0002a2000c1e1500 */
[----:B------:R-:W-:Y:S01]  /*0640*/  LEA.HI.X.SX32 R7, R200, R123, 0x1, P2 ;  /* 0x0000007bc8077211 */ /* 0x000fe200010f0eff */
[----:B----4-:R-:W-:Y:S01]  /*0650*/  IMAD R13, R3, 0x9, RZ ;  /* 0x00000009030d7824 */ /* 0x010fe200078e02ff */
[-C--:B------:R-:W-:Y:S01]  /*0660*/  IADD3 R12, P2, R39, R122.reuse, RZ ;  /* 0x0000007a270c7210 */ /* 0x080fe20007f5e0ff */
[----:B------:R4:W2:Y:S01]  /*0670*/  LDG.E.U16 R50, desc[UR6][R10.64] ;  /* 0x000000060a327981 */ /* 0x0008a2000c1e1500 */
[----:B------:R-:W3:Y:S01]  /*0680*/  LDC R94, c[0x0][0x248] ;  /* 0x00009200ff5e7b82 */ /* 0x000ee20000000800 */
[C---:B0-----:R-:W-:Y:S02]  /*0690*/  IMAD R17, R3.reuse, 0x11, RZ ;  /* 0x0000001103117824 */ /* 0x041fe400078e02ff */
[----:B------:R-:W-:Y:S01]  /*06a0*/  IMAD R43, R3, 0x42, RZ ;  /* 0x00000042032b7824 */ /* 0x000fe200078e02ff */
[----:B------:R0:W2:Y:S01]  /*06b0*/  LDG.E.U16 R53, desc[UR6][R6.64] ;  /* 0x0000000606357981 */ /* 0x0000a2000c1e1500 */
[----:B-1----:R-:W-:Y:S01]  /*06c0*/  IADD3 R8, P0, R33, R122, RZ ;  /* 0x0000007a21087210 */ /* 0x002fe20007f1e0ff */
[----:B------:R-:W-:-:S02]  /*06d0*/  IMAD R63, R3, 0x52, RZ ;  /* 0x00000052033f7824 */ /* 0x000fc400078e02ff */
[----:B------:R-:W-:Y:S01]  /*06e0*/  IMAD R65, R3, 0x62, RZ ;  /* 0x0000006203417824 */ /* 0x000fe200078e02ff */
[-C--:B----4-:R-:W-:Y:S01]  /*06f0*/  IADD3 R10, P1, R35, R122.reuse, RZ ;  /* 0x0000007a230a7210 */ /* 0x090fe20007f3e0ff */
[----:B------:R-:W-:Y:S01]  /*0700*/  IMAD R21, R3, 0x31, RZ ;  /* 0x0000003103157824 */ /* 0x000fe200078e02ff */
[-C--:B------:R-:W-:Y:S01]  /*0710*/  LEA.HI.X.SX32 R9, R13, R123.reuse, 0x1, P0 ;  /* 0x0000007b0d097211 */ /* 0x080fe200000f0eff */
[----:B------:R-:W-:Y:S01]  /*0720*/  IMAD R107, R3, 0x82, RZ ;  /* 0x00000082036b7824 */ /* 0x000fe200078e02ff */
[-C--:B------:R-:W-:Y:S01]  /*0730*/  LEA.HI.X.SX32 R11, R17, R123.reuse, 0x1, P1 ;  /* 0x0000007b110b7211 */ /* 0x080fe200008f0eff */
[----:B------:R-:W-:Y:S01]  /*0740*/  IMAD R17, R3, 0x21, RZ ;  /* 0x0000002103117824 */ /* 0x000fe200078e02ff */
[-C--:B------:R-:W-:Y:S01]  /*0750*/  LEA.HI.X.SX32 R13, R19, R123.reuse, 0x1, P2 ;  /* 0x0000007b130d7211 */ /* 0x080fe200010f0eff */
[----:B0-----:R-:W-:Y:S01]  /*0760*/  IMAD R7, R3, 0x72, RZ ;  /* 0x0000007203077824 */ /* 0x001fe200078e02ff */
[-C--:B------:R-:W-:Y:S01]  /*0770*/  IADD3 R120, P0, R43, R122.reuse, RZ ;  /* 0x0000007a2b787210 */ /* 0x080fe20007f1e0ff */
[----:B------:R0:W4:Y:S01]  /*0780*/  LDG.E.U16 R161, desc[UR6][R8.64] ;  /* 0x0000000608a17981 */ /* 0x000122000c1e1500 */
[----:B------:R-:W-:Y:S01]  /*0790*/  IMAD R19, R3, 0x29, RZ ;  /* 0x0000002903137824 */ /* 0x000fe200078e02ff */
[----:B------:R-:W1:Y:S01]  /*07a0*/  LDC R84, c[0x0][0x248] ;  /* 0x00009200ff547b82 */ /* 0x000e620000000800 */
[----:B------:R-:W-:Y:S01]  /*07b0*/  LEA.HI.X.SX32 R121, R17, R123, 0x1, P0 ;  /* 0x0000007b11797211 */ /* 0x000fe200000f0eff */
[----:B------:R0:W4:Y:S04]  /*07c0*/  LDG.E.U16 R135, desc[UR6][R12.64] ;  /* 0x000000060c877981 */ /* 0x000128000c1e1500 */
[----:B------:R0:W4:Y:S02]  /*07d0*/  LDG.E.U16 R149, desc[UR6][R10.64] ;  /* 0x000000060a957981 */ /* 0x000124000c1e1500 */
[-C--:B0-----:R-:W-:Y:S01]  /*07e0*/  IADD3 R8, P1, R63, R122.reuse, RZ ;  /* 0x0000007a3f087210 */ /* 0x081fe20007f3e0ff */
[C---:B------:R-:W-:Y:S01]  /*07f0*/  IMAD R17, R3.reuse, 0x41, RZ ;  /* 0x0000004103117824 */ /* 0x040fe200078e02ff */
[----:B------:R-:W4:Y:S01]  /*0800*/  LDG.E.U16 R56, desc[UR6][R56.64] ;  /* 0x0000000638387981 */ /* 0x000f22000c1e1500 */
[----:B------:R-:W0:Y:S01]  /*0810*/  LDC R100, c[0x0][0x248] ;  /* 0x00009200ff647b82 */ /* 0x000e220000000800 */
[----:B------:R-:W-:Y:S01]  /*0820*/  IMAD R13, R3, 0x39, RZ ;  /* 0x00000039030d7824 */ /* 0x000fe200078e02ff */
[-C--:B------:R-:W-:Y:S01]  /*0830*/  IADD3 R12, P0, R7, R122.reuse, RZ ;  /* 0x0000007a070c7210 */ /* 0x080fe20007f1e0ff */
[----:B------:R-:W-:Y:S01]  /*0840*/  IMAD R138, R3, 0x92, RZ ;  /* 0x00000092038a7824 */ /* 0x000fe200078e02ff */
[----:B------:R-:W4:Y:S01]  /*0850*/  LDG.E.U16 R120, desc[UR6][R120.64] ;  /* 0x0000000678787981 */ /* 0x000f22000c1e1500 */
[----:B------:R-:W-:-:S02]  /*0860*/  IADD3 R10, P2, R65, R122, RZ ;  /* 0x0000007a410a7210 */ /* 0x000fc40007f5e0ff */
[-C--:B------:R-:W-:Y:S01]  /*0870*/  LEA.HI.X.SX32 R9, R19, R123.reuse, 0x1, P1 ;  /* 0x0000007b13097211 */ /* 0x080fe200008f0eff */
[----:B------:R-:W-:Y:S01]  /*0880*/  IMAD R130, R3, 0xb2, RZ ;  /* 0x000000b203827824 */ /* 0x000fe200078e02ff */
[-C--:B------:R-:W-:Y:S01]  /*0890*/  LEA.HI.X.SX32 R13, R13, R123.reuse, 0x1, P0 ;  /* 0x0000007b0d0d7211 */ /* 0x080fe200000f0eff */
[----:B------:R-:W-:Y:S01]  /*08a0*/  IMAD R106, R3, 0xa2, RZ ;  /* 0x000000a2036a7824 */ /* 0x000fe200078e02ff */
[-C--:B------:R-:W-:Y:S01]  /*08b0*/  LEA.HI.X.SX32 R11, R21, R123.reuse, 0x1, P2 ;  /* 0x0000007b150b7211 */ /* 0x080fe200010f0eff */
[----:B------:R1:W4:Y:S01]  /*08c0*/  LDG.E.U16 R119, desc[UR6][R8.64] ;  /* 0x0000000608777981 */ /* 0x000322000c1e1500 */
[----:B------:R-:W-:Y:S01]  /*08d0*/  IADD3 R16, P0, R107, R122, RZ ;  /* 0x0000007a6b107210 */ /* 0x000fe20007f1e0ff */
[----:B------:R-:W-:Y:S01]  /*08e0*/  IMAD R19, R3, 0x49, RZ ;  /* 0x0000004903137824 */ /* 0x000fe200078e02ff */
[----:B------:R-:W0:Y:S01]  /*08f0*/  LDC R102, c[0x0][0x248] ;  /* 0x00009200ff667b82 */ /* 0x000e220000000800 */
[----:B------:R1:W4:Y:S01]  /*0900*/  LDG.E.U16 R117, desc[UR6][R12.64] ;  /* 0x000000060c757981 */ /* 0x000322000c1e1500 */
[----:B------:R-:W-:Y:S01]  /*0910*/  LEA.HI.X.SX32 R17, R17, R123, 0x1, P0 ;  /* 0x0000007b11117211 */ /* 0x000fe200000f0eff */
[----:B------:R-:W-:-:S02]  /*0920*/  IMAD R21, R3, 0x51, RZ ;  /* 0x0000005103157824 */ /* 0x000fc400078e02ff */
[----:B------:R1:W4:Y:S01]  /*0930*/  LDG.E.U16 R118, desc[UR6][R10.64] ;  /* 0x000000060a767981 */ /* 0x000322000c1e1500 */
[C---:B------:R-:W-:Y:S01]  /*0940*/  IMAD R131, R3.reuse, 0xc2, RZ ;  /* 0x000000c203837824 */ /* 0x040fe200078e02ff */
[-C--:B-1----:R-:W-:Y:S01]  /*0950*/  IADD3 R8, P1, R138, R122.reuse, RZ ;  /* 0x0000007a8a087210 */ /* 0x082fe20007f3e0ff */
[C---:B------:R-:W-:Y:S01]  /*0960*/  IMAD R126, R3.reuse, 0xd2, RZ ;  /* 0x000000d2037e7824 */ /* 0x040fe200078e02ff */
[----:B------:R1:W4:Y:S01]  /*0970*/  LDG.E.U16 R116, desc[UR6][R16.64] ;  /* 0x0000000610747981 */ /* 0x000322000c1e1500 */
[----:B------:R-:W0:Y:S01]  /*0980*/  LDC R104, c[0x0][0x248] ;  /* 0x00009200ff687b82 */ /* 0x000e220000000800 */
[C---:B------:R-:W-:Y:S01]  /*0990*/  IMAD R13, R3.reuse, 0x59, RZ ;  /* 0x00000059030d7824 */ /* 0x040fe200078e02ff */
[-C--:B------:R-:W-:Y:S01]  /*09a0*/  IADD3 R12, P0, R130, R122.reuse, RZ ;  /* 0x0000007a820c7210 */ /* 0x080fe20007f1e0ff */
[----:B------:R-:W-:Y:S01]  /*09b0*/  IMAD R124, R3, 0xe2, RZ ;  /* 0x000000e2037c7824 */ /* 0x000fe200078e02ff */
[----:B------:R-:W5:Y:S01]  /*09c0*/  LDG.E.U16 R5, desc[UR6][R4.64] ;  /* 0x0000000604057981 */ /* 0x000f62000c1e1500 */
[----:B------:R-:W-:-:S02]  /*09d0*/  IADD3 R10, P2, R106, R122, RZ ;  /* 0x0000007a6a0a7210 */ /* 0x000fc40007f5e0ff */
[-C--:B------:R-:W-:Y:S01]  /*09e0*/  LEA.HI.X.SX32 R9, R19, R123.reuse, 0x1, P1 ;  /* 0x0000007b13097211 */ /* 0x080fe200008f0eff */
[----:B------:R-:W-:Y:S01]  /*09f0*/  IMAD R19, R3, 0x61, RZ ;  /* 0x0000006103137824 */ /* 0x000fe200078e02ff */
[-C--:B------:R-:W-:Y:S01]  /*0a00*/  LEA.HI.X.SX32 R13, R13, R123.reuse, 0x1, P0 ;  /* 0x0000007b0d0d7211 */ /* 0x080fe200000f0eff */
[----:B------:R-:W-:Y:S01]  /*0a10*/  IMAD R29, R3, 0x71, RZ ;  /* 0x00000071031d7824 */ /* 0x000fe200078e02ff */
[-C--:B------:R-:W-:Y:S01]  /*0a20*/  LEA.HI.X.SX32 R11, R21, R123.reuse, 0x1, P2 ;  /* 0x0000007b150b7211 */ /* 0x080fe200010f0eff */
[----:B------:R-:W-:Y:S01]  /*0a30*/  IMAD R127, R3, 0xf2, RZ ;  /* 0x000000f2037f7824 */ /* 0x000fe200078e02ff */
[-C--:B------:R-:W-:Y:S01]  /*0a40*/  IADD3 R18, P0, R131, R122.reuse, RZ ;  /* 0x0000007a83127210 */ /* 0x080fe20007f1e0ff */
[----:B------:R-:W-:Y:S01]  /*0a50*/  IMAD R21, R3, 0x69, RZ ;  /* 0x0000006903157824 */ /* 0x000fe200078e02ff */
[-C--:B-1----:R-:W-:Y:S01]  /*0a60*/  IADD3 R16, P1, R126, R122.reuse, RZ ;  /* 0x0000007a7e107210 */ /* 0x082fe20007f3e0ff */
[----:B------:R1:W4:Y:S01]  /*0a70*/  LDG.E.U16 R114, desc[UR6][R10.64] ;  /* 0x000000060a727981 */ /* 0x000322000c1e1500 */
[-C--:B------:R-:W-:Y:S01]  /*0a80*/  LEA.HI.X.SX32 R19, R19, R123.reuse, 0x1, P0 ;  /* 0x0000007b13137211 */ /* 0x080fe200000f0eff */
[----:B------:R-:W-:Y:S01]  /*0a90*/  IMAD R31, R3, 0xa, RZ ;  /* 0x0000000a031f7824 */ /* 0x000fe200078e02ff */
[-C--:B------:R-:W-:Y:S01]  /*0aa0*/  IADD3 R20, P0, R124, R122.reuse, RZ ;  /* 0x0000007a7c147210 */ /* 0x080fe20007f1e0ff */
[----:B------:R1:W4:Y:S01]  /*0ab0*/  LDG.E.U16 R115, desc[UR6][R8.64] ;  /* 0x0000000608737981 */ /* 0x000322000c1e1500 */
[-C--:B------:R-:W-:Y:S01]  /*0ac0*/  LEA.HI.X.SX32 R17, R21, R123.reuse, 0x1, P1 ;  /* 0x0000007b15117211 */ /* 0x080fe200008f0eff */
[----:B------:R-:W-:Y:S01]  /*0ad0*/  IMAD R79, R3, 0xa8, RZ ;  /* 0x000000a8034f7824 */ /* 0x000fe200078e02ff */
[-C--:B------:R-:W-:Y:S01]  /*0ae0*/  IADD3 R28, P2, R127, R122.reuse, RZ ;  /* 0x0000007a7f1c7210 */ /* 0x080fe20007f5e0ff */
[----:B------:R1:W4:Y:S01]  /*0af0*/  LDG.E.U16 R113, desc[UR6][R12.64] ;  /* 0x000000060c717981 */ /* 0x000322000c1e1500 */
[C---:B------:R-:W-:Y:S01]  /*0b00*/  IMAD R77, R3.reuse, 0xc8, RZ ;  /* 0x000000c8034d7824 */ /* 0x040fe200078e02ff */
[C---:B-1----:R-:W-:Y:S01]  /*0b10*/  SHF.L.U32 R11, R3.reuse, 0x1, RZ ;  /* 0x00000001030b7819 */ /* 0x042fe200000006ff */
[----:B------:R-:W-:Y:S01]  /*0b20*/  IMAD R128, R3, 0x8a, RZ ;  /* 0x0000008a03807824 */ /* 0x000fe200078e02ff */
[-C--:B------:R-:W-:Y:S01]  /*0b30*/  LEA.HI.X.SX32 R21, R29, R123.reuse, 0x1, P0 ;  /* 0x0000007b1d157211 */ /* 0x080fe200000f0eff */
[----:B------:R1:W4:Y:S01]  /*0b40*/  LDG.E.U16 R112, desc[UR6][R18.64] ;  /* 0x0000000612707981 */ /* 0x000322000c1e1500 */
[----:B------:R-:W-:Y:S01]  /*0b50*/  IMAD R9, R3, 0x79, RZ ;  /* 0x0000007903097824 */ /* 0x000fe200078e02ff */
[-C--:B------:R-:W-:Y:S01]  /*0b60*/  IADD3 R8, P0, R11, R122.reuse, RZ ;  /* 0x0000007a0b087210 */ /* 0x080fe20007f1e0ff */
[C---:B------:R-:W-:Y:S01]  /*0b70*/  IMAD R125, R3.reuse, 0x9a, RZ ;  /* 0x0000009a037d7824 */ /* 0x040fe200078e02ff */
[CC--:B------:R-:W-:Y:S01]  /*0b80*/  LEA R10, P1, R3.reuse, R122.reuse, 0x2 ;  /* 0x0000007a030a7211 */ /* 0x0c0fe200078210ff */
[----:B------:R-:W-:Y:S01]  /*0b90*/  IMAD R13, R3, 0x5, RZ ;  /* 0x00000005030d7824 */ /* 0x000fe200078e02ff */
[-C--:B------:R-:W-:Y:S01]  /*0ba0*/  LEA.HI.X.SX32 R29, R9, R123.reuse, 0x1, P2 ;  /* 0x0000007b091d7211 */ /* 0x080fe200010f0eff */
[----:B------:R0:W4:Y:S01]  /*0bb0*/  LDG.E.U16 R111, desc[UR6][R16.64] ;  /* 0x00000006106f7981 */ /* 0x000122000c1e1500 */
[CC--:B------:R-:W-:Y:S01]  /*0bc0*/  LEA.HI.X.SX32 R9, R3.reuse, R123.reuse, 0x1, P0 ;  /* 0x0000007b03097211 */ /* 0x0c0fe200000f0eff */
[----:B------:R-:W-:Y:S01]  /*0bd0*/  IMAD R129, R3, 0xaa, RZ ;  /* 0x000000aa03817824 */ /* 0x000fe200078e02ff */
[-C--:B------:R-:W-:Y:S01]  /*0be0*/  IADD3 R12, P0, R31, R122.reuse, RZ ;  /* 0x0000007a1f0c7210 */ /* 0x080fe20007f1e0ff */
[----:B-1----:R-:W-:Y:S01]  /*0bf0*/  IMAD R19, R3, 0x14, RZ ;  /* 0x0000001403137824 */ /* 0x002fe200078e02ff */
[----:B------:R1:W4:Y:S01]  /*0c00*/  LDG.E.U16 R87, desc[UR6][R20.64] ;  /* 0x0000000614577981 */ /* 0x000322000c1e1500 */
[-C--:B------:R-:W-:Y:S01]  /*0c10*/  LEA.HI.X.SX32 R11, R11, R123.reuse, 0x1, P1 ;  /* 0x0000007b0b0b7211 */ /* 0x080fe200008f0eff */
[----:B------:R-:W-:Y:S01]  /*0c20*/  IMAD R185, R3, 0xe8, RZ ;  /* 0x000000e803b97824 */ /* 0x000fe200078e02ff */
[----:B------:R-:W-:Y:S01]  /*0c30*/  LEA.HI.X.SX32 R13, R13, R123, 0x1, P0 ;  /* 0x0000007b0d0d7211 */ /* 0x000fe200000f0eff */
[----:B------:R1:W4:Y:S01]  /*0c40*/  LDG.E.U16 R110, desc[UR6][R28.64] ;  /* 0x000000061c6e7981 */ /* 0x000322000c1e1500 */
[-C--:B0-----:R-:W-:Y:S01]  /*0c50*/  IADD3 R16, P1, R19, R122.reuse, RZ ;  /* 0x0000007a13107210 */ /* 0x081fe20007f3e0ff */
[----:B------:R-:W-:Y:S01]  /*0c60*/  IMAD R136, R3, 0xca, RZ ;  /* 0x000000ca03887824 */ /* 0x000fe200078e02ff */
[----:B------:R-:W0:Y:S01]  /*0c70*/  LDC R4, c[0x0][0x248] ;  /* 0x00009200ff047b82 */ /* 0x000e220000000800 */
[----:B------:R1:W4:Y:S02]  /*0c80*/  LDG.E.U16 R167, desc[UR6][R12.64] ;  /* 0x000000060ca77981 */ /* 0x000324000c1e1500 */
[----:B-1----:R-:W-:-:S02]  /*0c90*/  IADD3 R20, P2, R37, R122, RZ ;  /* 0x0000007a25147210 */ /* 0x002fc40007f5e0ff */
[----:B------:R1:W4:Y:S01]  /*0ca0*/  LDG.E.U16 R173, desc[UR6][R10.64] ;  /* 0x000000060aad7981 */ /* 0x000322000c1e1500 */
[----:B------:R-:W-:Y:S01]  /*0cb0*/  IMAD R29, R3, 0x24, RZ ;  /* 0x00000024031d7824 */ /* 0x000fe200078e02ff */
[-C--:B------:R-:W-:Y:S02]  /*0cc0*/  LEA.HI.X.SX32 R17, R31, R123.reuse, 0x1, P1 ;  /* 0x0000007b1f117211 */ /* 0x080fe400008f0eff */
[----:B------:R1:W4:Y:S01]  /*0cd0*/  LDG.E.U16 R175, desc[UR6][R8.64] ;  /* 0x0000000608af7981 */ /* 0x000322000c1e1500 */
[-C--:B------:R-:W-:Y:S01]  /*0ce0*/  LEA.HI.X.SX32 R21, R19, R123.reuse, 0x1, P2 ;  /* 0x0000007b13157211 */ /* 0x080fe200010f0eff */
[----:B------:R-:W-:Y:S01]  /*0cf0*/  IMAD R13, R3, 0x34, RZ ;  /* 0x00000034030d7824 */ /* 0x000fe200078e02ff */
[-C--:B------:R-:W-:Y:S01]  /*0d00*/  IADD3 R18, P0, R29, R122.reuse, RZ ;  /* 0x0000007a1d127210 */ /* 0x080fe20007f1e0ff */
[----:B------:R-:W-:Y:S01]  /*0d10*/  IMAD R132, R3, 0xda, RZ ;  /* 0x000000da03847824 */ /* 0x000fe200078e02ff */
[-C--:B------:R-:W-:Y:S01]  /*0d20*/  IADD3 R28, P1, R47, R122.reuse, RZ ;  /* 0x0000007a2f1c7210 */ /* 0x080fe20007f3e0ff */
[----:B-1----:R-:W-:Y:S01]  /*0d30*/  IMAD R11, R3, 0x1a, RZ ;  /* 0x0000001a030b7824 */ /* 0x002fe200078e02ff */
[-C--:B------:R-:W-:Y:S01]  /*0d40*/  LEA.HI.X.SX32 R19, R33, R123.reuse, 0x1, P0 ;  /* 0x0000007b21137211 */ /* 0x080fe200000f0eff */
[----:B------:R1:W4:Y:S01]  /*0d50*/  LDG.E.U16 R143, desc[UR6][R20.64] ;  /* 0x00000006148f7981 */ /* 0x000322000c1e1500 */
[-C--:B------:R-:W-:Y:S01]  /*0d60*/  LEA.HI.X.SX32 R29, R29, R123.reuse, 0x1, P1 ;  /* 0x0000007b1d1d7211 */ /* 0x080fe200008f0eff */
[----:B------:R-:W2:Y:S01]  /*0d70*/  LDC R150, c[0x0][0x248] ;  /* 0x00009200ff967b82 */ /* 0x000ea20000000800 */
[-C--:B------:R-:W-:Y:S01]  /*0d80*/  IADD3 R10, P1, R13, R122.reuse, RZ ;  /* 0x0000007a0d0a7210 */ /* 0x080fe20007f3e0ff */
[----:B------:R-:W-:Y:S01]  /*0d90*/  IMAD R9, R3, 0xd, RZ ;  /* 0x0000000d03097824 */ /* 0x000fe200078e02ff */
[-C--:B------:R-:W-:Y:S01]  /*0da0*/  IADD3 R8, P0, R11, R122.reuse, RZ ;  /* 0x0000007a0b087210 */ /* 0x080fe20007f1e0ff */
[----:B------:R1:W4:Y:S02]  /*0db0*/  LDG.E.U16 R147, desc[UR6][R18.64] ;  /* 0x0000000612937981 */ /* 0x000324000c1e1500 */
[----:B-1----:R-:W-:Y:S01]  /*0dc0*/  IMAD R21, R3, 0x88, RZ ;  /* 0x0000008803157824 */ /* 0x002fe200078e02ff */
[-C--:B------:R-:W-:Y:S01]  /*0dd0*/  LEA.HI.X.SX32 R11, R11, R123.reuse, 0x1, P1 ;  /* 0x0000007b0b0b7211 */ /* 0x080fe200008f0eff */
[----:B------:R-:W-:Y:S01]  /*0de0*/  IMAD R31, R3, 0x44, RZ ;  /* 0x00000044031f7824 */ /* 0x000fe200078e02ff */
[----:B------:R1:W4:Y:S01]  /*0df0*/  LDG.E.U16 R159, desc[UR6][R16.64] ;  /* 0x00000006109f7981 */ /* 0x000322000c1e1500 */
[-C--:B------:R-:W-:Y:S01]  /*0e00*/  LEA.HI.X.SX32 R9, R9, R123.reuse, 0x1, P0 ;  /* 0x0000007b09097211 */ /* 0x080fe200000f0eff */
[----:B------:R-:W-:Y:S01]  /*0e10*/  IMAD R33, R3, 0x64, RZ ;  /* 0x0000006403217824 */ /* 0x000fe200078e02ff */
[-C--:B------:R-:W-:Y:S01]  /*0e20*/  IADD3 R18, P1, R21, R122.reuse, RZ ;  /* 0x0000007a15127210 */ /* 0x080fe20007f3e0ff */
[----:B------:R0:W4:Y:S01]  /*0e30*/  LDG.E.U16 R61, desc[UR6][R28.64] ;  /* 0x000000061c3d7981 */ /* 0x000122000c1e1500 */
[-C--:B------:R-:W-:Y:S01]  /*0e40*/  IADD3 R12, P0, R31, R122.reuse, RZ ;  /* 0x0000007a1f0c7210 */ /* 0x080fe20007f1e0ff */
[----:B------:R-:W-:Y:S01]  /*0e50*/  IMAD R121, R3, 0xba, RZ ;  /* 0x000000ba03797824 */ /* 0x000fe200078e02ff */
[-C--:B------:R-:W-:Y:S01]  /*0e60*/  LEA.HI.X.SX32 R19, R31, R123.reuse, 0x1, P1 ;  /* 0x0000007b1f137211 */ /* 0x080fe200008f0eff */
[----:B------:R-:W-:Y:S01]  /*0e70*/  IMAD R31, R3, 0x54, RZ ;  /* 0x00000054031f7824 */ /* 0x000fe200078e02ff */
[----:B------:R0:W4:Y:S01]  /*0e80*/  LDG.E.U16 R153, desc[UR6][R8.64] ;  /* 0x0000000608997981 */ /* 0x000122000c1e1500 */
[----:B-1----:R-:W-:Y:S01]  /*0e90*/  IADD3 R16, P2, R55, R122, RZ ;  /* 0x0000007a37107210 */ /* 0x002fe20007f5e0ff */
[C---:B------:R-:W-:Y:S01]  /*0ea0*/  IMAD R174, R3.reuse, 0x84, RZ ;  /* 0x0000008403ae7824 */ /* 0x040fe200078e02ff */
[----:B------:R-:W1:Y:S01]  /*0eb0*/  LDC R20, c[0x0][0x248] ;  /* 0x00009200ff147b82 */ /* 0x000e620000000800 */
[----:B------:R0:W4:Y:S02]  /*0ec0*/  LDG.E.U16 R133, desc[UR6][R10.64] ;  /* 0x000000060a857981 */ /* 0x000124000c1e1500 */
[----:B0-----:R-:W-:Y:S01]  /*0ed0*/  IMAD R29, R3, 0x2a, RZ ;  /* 0x0000002a031d7824 */ /* 0x001fe200078e02ff */
[----:B------:R-:W-:-:S02]  /*0ee0*/  LEA.HI.X.SX32 R17, R13, R123, 0x1, P2 ;  /* 0x0000007b0d117211 */ /* 0x000fc400010f0eff */
[-C--:B------:R-:W-:Y:S01]  /*0ef0*/  LEA.HI.X.SX32 R13, R35, R123.reuse, 0x1, P0 ;  /* 0x0000007b230d7211 */ /* 0x080fe200000f0eff */
[----:B------:R-:W4:Y:S01]  /*0f00*/  LDG.E.U16 R58, desc[UR6][R18.64] ;  /* 0x00000006123a7981 */ /* 0x000f22000c1e1500 */
[----:B------:R-:W-:Y:S01]  /*0f10*/  IMAD R9, R3, 0x15, RZ ;  /* 0x0000001503097824 */ /* 0x000fe200078e02ff */
[-C--:B------:R-:W-:Y:S01]  /*0f20*/  IADD3 R8, P0, R29, R122.reuse, RZ ;  /* 0x0000007a1d087210 */ /* 0x080fe20007f1e0ff */
[----:B------:R-:W0:Y:S01]  /*0f30*/  LDC R152, c[0x0][0x248] ;  /* 0x00009200ff987b82 */ /* 0x000e220000000800 */
[----:B------:R1:W4:Y:S01]  /*0f40*/  LDG.E.U16 R99, desc[UR6][R12.64] ;  /* 0x000000060c637981 */ /* 0x000322000c1e1500 */
[-C--:B------:R-:W-:Y:S02]  /*0f50*/  IADD3 R10, P1, R31, R122.reuse, RZ ;  /* 0x0000007a1f0a7210 */ /* 0x080fe40007f3e0ff */
[-C--:B------:R-:W-:Y:S01]  /*0f60*/  LEA.HI.X.SX32 R9, R9, R123.reuse, 0x1, P0 ;  /* 0x0000007b09097211 */ /* 0x080fe200000f0eff */
[----:B------:R1:W4:Y:S01]  /*0f70*/  LDG.E.U16 R60, desc[UR6][R16.64] ;  /* 0x00000006103c7981 */ /* 0x000322000c1e1500 */
[----:B------:R-:W-:Y:S01]  /*0f80*/  LEA.HI.X.SX32 R11, R29, R123, 0x1, P1 ;  /* 0x0000007b1d0b7211 */ /* 0x000fe200008f0eff */
[----:B------:R-:W-:Y:S01]  /*0f90*/  IMAD R29, R3, 0x3a, RZ ;  /* 0x0000003a031d7824 */ /* 0x000fe200078e02ff */
[----:B------:R-:W0:Y:S01]  /*0fa0*/  LDC R142, c[0x0][0x248] ;  /* 0x00009200ff8e7b82 */ /* 0x000e220000000800 */
[----:B------:R1:W4:Y:S02]  /*0fb0*/  LDG.E.U16 R141, desc[UR6][R8.64] ;  /* 0x00000006088d7981 */ /* 0x000324000c1e1500 */
[-C--:B-1----:R-:W-:Y:S01]  /*0fc0*/  IADD3 R12, P0, R33, R122.reuse, RZ ;  /* 0x0000007a210c7210 */ /* 0x082fe20007f1e0ff */
[----:B------:R-:W-:Y:S01]  /*0fd0*/  IMAD R134, R3, 0xea, RZ ;  /* 0x000000ea03867824 */ /* 0x000fe200078e02ff */
[----:B------:R-:W5:Y:S01]  /*0fe0*/  LDG.E.U16 R177, desc[UR6][R122.64] ;  /* 0x000000067ab17981 */ /* 0x000f62000c1e1500 */
[----:B------:R-:W-:-:S02]  /*0ff0*/  IADD3 R16, P2, R79, R122, RZ ;  /* 0x0000007a4f107210 */ /* 0x000fc40007f5e0ff */
[----:B------:R-:W1:Y:S01]  /*1000*/  LDC R144, c[0x0][0x248] ;  /* 0x00009200ff907b82 */ /* 0x000e620000000800 */
[-C--:B------:R-:W-:Y:S01]  /*1010*/  LEA.HI.X.SX32 R13, R39, R123.reuse, 0x1, P0 ;  /* 0x0000007b270d7211 */ /* 0x080fe200000f0eff */
[----:B------:R0:W4:Y:S01]  /*1020*/  LDG.E.U16 R98, desc[UR6][R10.64] ;  /* 0x000000060a627981 */ /* 0x000122000c1e1500 */
[-C--:B------:R-:W-:Y:S01]  /*1030*/  LEA.HI.X.SX32 R17, R31, R123.reuse, 0x1, P2 ;  /* 0x0000007b1f117211 */ /* 0x080fe200010f0eff */
[----:B------:R-:W-:Y:S01]  /*1040*/  IMAD R9, R3, 0x1d, RZ ;  /* 0x0000001d03097824 */ /* 0x000fe200078e02ff */
[-C--:B------:R-:W-:Y:S01]  /*1050*/  IADD3 R18, P1, R77, R122.reuse, RZ ;  /* 0x0000007a4d127210 */ /* 0x080fe20007f3e0ff */
[----:B------:R-:W-:Y:S01]  /*1060*/  IMAD R31, R3, 0x74, RZ ;  /* 0x00000074031f7824 */ /* 0x000fe200078e02ff */
[-C--:B------:R-:W-:Y:S01]  /*1070*/  IADD3 R8, P0, R29, R122.reuse, RZ ;  /* 0x0000007a1d087210 */ /* 0x080fe20007f1e0ff */
[----:B------:R0:W4:Y:S01]  /*1080*/  LDG.E.U16 R97, desc[UR6][R12.64] ;  /* 0x000000060c617981 */ /* 0x000122000c1e1500 */
[-C--:B------:R-:W-:Y:S01]  /*1090*/  LEA.HI.X.SX32 R19, R33, R123.reuse, 0x1, P1 ;  /* 0x0000007b21137211 */ /* 0x080fe200008f0eff */
[----:B------:R-:W1:Y:S01]  /*10a0*/  LDC R146, c[0x0][0x248] ;  /* 0x00009200ff927b82 */ /* 0x000e620000000800 */
[----:B------:R-:W-:Y:S01]  /*10b0*/  LEA.HI.X.SX32 R9, R9, R123, 0x1, P0 ;  /* 0x0000007b09097211 */ /* 0x000fe200000f0eff */
[----:B------:R0:W4:Y:S02]  /*10c0*/  LDG.E.U16 R57, desc[UR6][R16.64] ;  /* 0x0000000610397981 */ /* 0x000124000c1e1500 */
[----:B0-----:R-:W-:-:S02]  /*10d0*/  IADD3 R10, P1, R31, R122, RZ ;  /* 0x0000007a1f0a7210 */ /* 0x001fc40007f3e0ff */
[----:B------:R0:W4:Y:S01]  /*10e0*/  LDG.E.U16 R40, desc[UR6][R8.64] ;  /* 0x0000000608287981 */ /* 0x000122000c1e1500 */
[----:B------:R-:W-:Y:S01]  /*10f0*/  IMAD R13, R3, 0x45, RZ ;  /* 0x00000045030d7824 */ /* 0x000fe200078e02ff */
[-C--:B------:R-:W-:Y:S02]  /*1100*/  IADD3 R12, P0, R128, R122.reuse, RZ ;  /* 0x0000007a800c7210 */ /* 0x080fe40007f1e0ff */
[----:B------:R0:W4:Y:S01]  /*1110*/  LDG.E.U16 R55, desc[UR6][R18.64] ;  /* 0x0000000612377981 */ /* 0x000122000c1e1500 */
[-C--:B------:R-:W-:Y:S01]  /*1120*/  LEA.HI.X.SX32 R11, R29, R123.reuse, 0x1, P1 ;  /* 0x0000007b1d0b7211 */ /* 0x080fe200008f0eff */
[----:B------:R-:W-:Y:S01]  /*1130*/  IMAD R17, R3, 0x4d, RZ ;  /* 0x0000004d03117824 */ /* 0x000fe200078e02ff */
[----:B------:R-:W-:Y:S01]  /*1140*/  LEA.HI.X.SX32 R13, R13, R123, 0x1, P0 ;  /* 0x0000007b0d0d7211 */ /* 0x000fe200000f0eff */
[----:B------:R-:W1:Y:S01]  /*1150*/  LDC R148, c[0x0][0x248] ;  /* 0x00009200ff947b82 */ /* 0x000e620000000800 */
[-C--:B0-----:R-:W-:Y:S01]  /*1160*/  IADD3 R8, P0, R125, R122.reuse, RZ ;  /* 0x0000007a7d087210 */ /* 0x081fe20007f1e0ff */
[----:B------:R0:W4:Y:S01]  /*1170*/  LDG.E.U16 R96, desc[UR6][R10.64] ;  /* 0x000000060a607981 */ /* 0x000122000c1e1500 */
[----:B------:R-:W-:Y:S01]  /*1180*/  IADD3 R28, P2, R185, R122, RZ ;  /* 0x0000007ab91c7210 */ /* 0x000fe20007f5e0ff */
[----:B------:R-:W-:-:S02]  /*1190*/  IMAD R19, R3, 0x55, RZ ;  /* 0x0000005503137824 */ /* 0x000fc400078e02ff */
[----:B------:R0:W4:Y:S01]  /*11a0*/  LDG.E.U16 R35, desc[UR6][R12.64] ;  /* 0x000000060c237981 */ /* 0x000122000c1e1500 */
[-C--:B------:R-:W-:Y:S01]  /*11b0*/  LEA.HI.X.SX32 R9, R17, R123.reuse, 0x1, P0 ;  /* 0x0000007b11097211 */ /* 0x080fe200000f0eff */
[----:B------:R-:W1:Y:S01]  /*11c0*/  LDC R154, c[0x0][0x248] ;  /* 0x00009200ff9a7b82 */ /* 0x000e620000000800 */
[-C--:B0-----:R-:W-:Y:S01]  /*11d0*/  IADD3 R10, P1, R129, R122.reuse, RZ ;  /* 0x0000007a810a7210 */ /* 0x081fe20007f3e0ff */
[----:B------:R-:W-:Y:S01]  /*11e0*/  IMAD R47, R3, 0x4a, RZ ;  /* 0x0000004a032f7824 */ /* 0x000fe200078e02ff */
[-C--:B------:R-:W-:Y:S01]  /*11f0*/  LEA.HI.X.SX32 R29, R31, R123.reuse, 0x1, P2 ;  /* 0x0000007b1f1d7211 */ /* 0x080fe200010f0eff */
[----:B------:R0:W4:Y:S01]  /*1200*/  LDG.E.U16 R34, desc[UR6][R8.64] ;  /* 0x0000000608227981 */ /* 0x000122000c1e1500 */
[----:B------:R-:W-:Y:S01]  /*1210*/  IMAD R13, R3, 0x65, RZ ;  /* 0x00000065030d7824 */ /* 0x000fe200078e02ff */
[-C--:B------:R-:W-:Y:S02]  /*1220*/  IADD3 R12, P0, R136, R122.reuse, RZ ;  /* 0x0000007a880c7210 */ /* 0x080fe40007f1e0ff */
[----:B------:R-:W1:Y:S01]  /*1230*/  LDC R156, c[0x0][0x248] ;  /* 0x00009200ff9c7b82 */ /* 0x000e620000000800 */
[-C--:B------:R-:W-:Y:S01]  /*1240*/  LEA.HI.X.SX32 R11, R19, R123.reuse, 0x1, P1 ;  /* 0x0000007b130b7211 */ /* 0x080fe200008f0eff */
[----:B------:R-:W-:Y:S01]  /*1250*/  IMAD R19, R3, 0x6d, RZ ;  /* 0x0000006d03137824 */ /* 0x000fe200078e02ff */
[-C--:B------:R-:W-:Y:S01]  /*1260*/  LEA.HI.X.SX32 R13, R13, R123.reuse, 0x1, P0 ;  /* 0x0000007b0d0d7211 */ /* 0x080fe200000f0eff */
[----:B------:R-:W-:Y:S01]  /*1270*/  IMAD R31, R3, 0x5d, RZ ;  /* 0x0000005d031f7824 */ /* 0x000fe200078e02ff */
[-C--:B------:R-:W-:Y:S01]  /*1280*/  IADD3 R18, P0, R132, R122.reuse, RZ ;  /* 0x0000007a84127210 */ /* 0x080fe20007f1e0ff */
[----:B------:R0:W4:Y:S01]  /*1290*/  LDG.E.U16 R54, desc[UR6][R28.64] ;  /* 0x000000061c367981 */ /* 0x000122000c1e1500 */
[-C--:B------:R-:W-:Y:S01]  /*12a0*/  IADD3 R16, P2, R121, R122.reuse, RZ ;  /* 0x0000007a79107210 */ /* 0x080fe20007f5e0ff */
[----:B0-----:R-:W-:Y:S01]  /*12b0*/  IMAD R9, R3, 0x25, RZ ;  /* 0x0000002503097824 */ /* 0x001fe200078e02ff */
[-C--:B------:R-:W-:Y:S01]  /*12c0*/  LEA.HI.X.SX32 R19, R19, R123.reuse, 0x1, P0 ;  /* 0x0000007b13137211 */ /* 0x080fe200000f0eff */
[----:B------:R0:W4:Y:S01]  /*12d0*/  LDG.E.U16 R33, desc[UR6][R10.64] ;  /* 0x000000060a217981 */ /* 0x000122000c1e1500 */
[-C--:B------:R-:W-:Y:S01]  /*12e0*/  LEA.HI.X.SX32 R17, R31, R123.reuse, 0x1, P2 ;  /* 0x0000007b1f117211 */ /* 0x080fe200010f0eff */
[----:B------:R-:W-:Y:S01]  /*12f0*/  IMAD R172, R3, 0x94, RZ ;  /* 0x0000009403ac7824 */ /* 0x000fe200078e02ff */
[-C--:B------:R-:W-:Y:S01]  /*1300*/  IADD3 R8, P0, R47, R122.reuse, RZ ;  /* 0x0000007a2f087210 */ /* 0x080fe20007f1e0ff */
[C---:B------:R-:W-:Y:S01]  /*1310*/  IMAD R180, R3.reuse, 0xb4, RZ ;  /* 0x000000b403b47824 */ /* 0x040fe200078e02ff */
[----:B------:R0:W4:Y:S01]  /*1320*/  LDG.E.U16 R31, desc[UR6][R12.64] ;  /* 0x000000060c1f7981 */ /* 0x000122000c1e1500 */
[C---:B------:R-:W-:Y:S01]  /*1330*/  IMAD R29, R3.reuse, 0x75, RZ ;  /* 0x00000075031d7824 */ /* 0x040fe200078e02ff */
[-C--:B------:R-:W-:Y:S01]  /*1340*/  IADD3 R28, P2, R134, R122.reuse, RZ ;  /* 0x0000007a861c7210 */ /* 0x080fe20007f5e0ff */
[----:B------:R-:W-:Y:S01]  /*1350*/  IMAD R179, R3, 0xa4, RZ ;  /* 0x000000a403b37824 */ /* 0x000fe200078e02ff */
[----:B------:R0:W4:Y:S02]  /*1360*/  LDG.E.U16 R30, desc[UR6][R18.64] ;  /* 0x00000006121e7981 */ /* 0x000124000c1e1500 */
[-C--:B0-----:R-:W-:Y:S01]  /*1370*/  IADD3 R10, P1, R174, R122.reuse, RZ ;  /* 0x0000007aae0a7210 */ /* 0x081fe20007f3e0ff */
[----:B------:R-:W0:Y:S01]  /*1380*/  LDC R158, c[0x0][0x248] ;  /* 0x00009200ff9e7b82 */ /* 0x000e220000000800 */
[-C--:B------:R-:W-:Y:S01]  /*1390*/  LEA.HI.X.SX32 R9, R9, R123.reuse, 0x1, P0 ;  /* 0x0000007b09097211 */ /* 0x080fe200000f0eff */
[----:B------:R-:W-:Y:S01]  /*13a0*/  IMAD R37, R3, 0x2d, RZ ;  /* 0x0000002d03257824 */ /* 0x000fe200078e02ff */
[-C--:B------:R-:W-:Y:S01]  /*13b0*/  LEA.HI.X.SX32 R11, R43, R123.reuse, 0x1, P1 ;  /* 0x0000007b2b0b7211 */ /* 0x080fe200008f0eff */
[----:B------:R-:W-:Y:S01]  /*13c0*/  IMAD R43, R3, 0x5a, RZ ;  /* 0x0000005a032b7824 */ /* 0x000fe200078e02ff */
[-C--:B------:R-:W-:Y:S01]  /*13d0*/  LEA.HI.X.SX32 R29, R29, R123.reuse, 0x1, P2 ;  /* 0x0000007b1d1d7211 */ /* 0x080fe200010f0eff */
[----:B------:R3:W4:Y:S01]  /*13e0*/  LDG.E.U16 R32, desc[UR6][R16.64] ;  /* 0x0000000610207981 */ /* 0x000722000c1e1500 */
[-C--:B------:R-:W-:Y:S01]  /*13f0*/  IADD3 R12, P0, R172, R122.reuse, RZ ;  /* 0x0000007aac0c7210 */ /* 0x080fe20007f1e0ff */
[----:B------:R-:W0:Y:S01]  /*1400*/  LDC R162, c[0x0][0x248] ;  /* 0x00009200ffa27b82 */ /* 0x000e220000000800 */
[----:B------:R-:W-:Y:S01]  /*1410*/  IADD3 R18, P2, R180, R122, RZ ;  /* 0x0000007ab4127210 */ /* 0x000fe20007f5e0ff */
[----:B------:R3:W4:Y:S01]  /*1420*/  LDG.E.U16 R93, desc[UR6][R10.64] ;  /* 0x000000060a5d7981 */ /* 0x000722000c1e1500 */
[----:B------:R-:W-:-:S02]  /*1430*/  LEA.HI.X.SX32 R13, R47, R123, 0x1, P0 ;  /* 0x0000007b2f0d7211 */ /* 0x000fc400000f0eff */
[-C--:B------:R-:W-:Y:S01]  /*1440*/  LEA.HI.X.SX32 R19, R43, R123.reuse, 0x1, P2 ;  /* 0x0000007b2b137211 */ /* 0x080fe200010f0eff */
[----:B------:R-:W-:Y:S01]  /*1450*/  IMAD R181, R3, 0xc4, RZ ;  /* 0x000000c403b57824 */ /* 0x000fe200078e02ff */
[----:B------:R1:W4:Y:S01]  /*1460*/  LDG.E.U16 R39, desc[UR6][R8.64] ;  /* 0x0000000608277981 */ /* 0x000322000c1e1500 */
[-C--:B---3--:R-:W-:Y:S01]  /*1470*/  IADD3 R16, P1, R179, R122.reuse, RZ ;  /* 0x0000007ab3107210 */ /* 0x088fe20007f3e0ff */
[----:B------:R-:W-:Y:S01]  /*1480*/  IMAD R183, R3, 0xd4, RZ ;  /* 0x000000d403b77824 */ /* 0x000fe200078e02ff */
[----:B------:R-:W3:Y:S01]  /*1490*/  LDC R160, c[0x0][0x248] ;  /* 0x00009200ffa07b82 */ /* 0x000ee20000000800 */
[----:B------:R1:W4:Y:S01]  /*14a0*/  LDG.E.U16 R92, desc[UR6][R12.64] ;  /* 0x000000060c5c7981 */ /* 0x000322000c1e1500 */
[-C--:B------:R-:W-:Y:S01]  /*14b0*/  IADD3 R10, P0, R43, R122.reuse, RZ ;  /* 0x0000007a2b0a7210 */ /* 0x080fe20007f1e0ff */
[----:B------:R-:W-:Y:S01]  /*14c0*/  IMAD R43, R3, 0x6a, RZ ;  /* 0x0000006a032b7824 */ /* 0x000fe200078e02ff */
[-C--:B------:R-:W-:Y:S01]  /*14d0*/  LEA.HI.X.SX32 R17, R63, R123.reuse, 0x1, P1 ;  /* 0x0000007b3f117211 */ /* 0x080fe200008f0eff */
[----:B------:R-:W-:Y:S01]  /*14e0*/  IMAD R191, R3, 0xe4, RZ ;  /* 0x000000e403bf7824 */ /* 0x000fe200078e02ff */
[-C--:B------:R-:W-:Y:S01]  /*14f0*/  LEA.HI.X.SX32 R11, R37, R123.reuse, 0x1, P0 ;  /* 0x0000007b250b7211 */ /* 0x080fe200000f0eff */
[----:B-1----:R-:W-:Y:S01]  /*1500*/  IMAD R9, R3, 0x35, RZ ;  /* 0x0000003503097824 */ /* 0x002fe200078e02ff */
[-C--:B------:R-:W-:Y:S01]  /*1510*/  IADD3 R8, P0, R43, R122.reuse, RZ ;  /* 0x0000007a2b087210 */ /* 0x080fe20007f1e0ff */
[----:B------:R-:W-:Y:S01]  /*1520*/  IMAD R63, R3, 0x7a, RZ ;  /* 0x0000007a033f7824 */ /* 0x000fe200078e02ff */
[-C--:B------:R-:W-:Y:S01]  /*1530*/  IADD3 R36, P1, R181, R122.reuse, RZ ;  /* 0x0000007ab5247210 */ /* 0x080fe20007f3e0ff */
[----:B------:R1:W4:Y:S01]  /*1540*/  LDG.E.U16 R38, desc[UR6][R10.64] ;  /* 0x000000060a267981 */ /* 0x000322000c1e1500 */
[-C--:B------:R-:W-:Y:S01]  /*1550*/  LEA.HI.X.SX32 R9, R9, R123.reuse, 0x1, P0 ;  /* 0x0000007b09097211 */ /* 0x080fe200000f0eff */
[----:B------:R-:W-:Y:S01]  /*1560*/  IMAD R140, R3, 0xfa, RZ ;  /* 0x000000fa038c7824 */ /* 0x000fe200078e02ff */
[----:B------:R-:W-:Y:S01]  /*1570*/  LEA.HI.X.SX32 R37, R65, R123, 0x1, P1 ;  /* 0x0000007b41257211 */ /* 0x000fe200008f0eff */
[----:B------:R1:W4:Y:S01]  /*1580*/  LDG.E.U16 R91, desc[UR6][R16.64] ;  /* 0x00000006105b7981 */ /* 0x000322000c1e1500 */
[-C--:B------:R-:W-:Y:S01]  /*1590*/  IADD3 R12, P0, R63, R122.reuse, RZ ;  /* 0x0000007a3f0c7210 */ /* 0x080fe20007f1e0ff */
[----:B------:R-:W3:Y:S01]  /*15a0*/  LDC R164, c[0x0][0x248] ;  /* 0x00009200ffa47b82 */ /* 0x000ee20000000800 */
[----:B------:R-:W-:Y:S01]  /*15b0*/  IADD3 R64, P1, R183, R122, RZ ;  /* 0x0000007ab7407210 */ /* 0x000fe20007f3e0ff */
[----:B------:R0:W4:Y:S01]  /*15c0*/  LDG.E.U16 R90, desc[UR6][R18.64] ;  /* 0x00000006125a7981 */ /* 0x000122000c1e1500 */
[----:B-1----:R-:W-:-:S02]  /*15d0*/  IMAD R11, R3, 0x3d, RZ ;  /* 0x0000003d030b7824 */ /* 0x002fc400078e02ff */
[-C--:B------:R-:W-:Y:S01]  /*15e0*/  LEA.HI.X.SX32 R65, R43, R123.reuse, 0x1, P1 ;  /* 0x0000007b2b417211 */ /* 0x080fe200008f0eff */
[----:B------:R-:W-:Y:S01]  /*15f0*/  IMAD R47, R3, 0x16, RZ ;  /* 0x00000016032f7824 */ /* 0x000fe200078e02ff */
[----:B------:R-:W4:Y:S01]  /*1600*/  LDG.E.U16 R89, desc[UR6][R36.64] ;  /* 0x0000000624597981 */ /* 0x000f22000c1e1500 */
[-C--:B------:R-:W-:Y:S01]  /*1610*/  IADD3 R16, P2, R191, R122.reuse, RZ ;  /* 0x0000007abf107210 */ /* 0x080fe20007f5e0ff */
[----:B------:R-:W1:Y:S01]  /*1620*/  LDC R166, c[0x0][0x248] ;  /* 0x00009200ffa67b82 */ /* 0x000e620000000800 */
[-C--:B------:R-:W-:Y:S01]  /*1630*/  LEA.HI.X.SX32 R13, R11, R123.reuse, 0x1, P0 ;  /* 0x0000007b0b0d7211 */ /* 0x080fe200000f0eff */
[C---:B------:R-:W-:Y:S01]  /*1640*/  IMAD R11, R3.reuse, 0x7d, RZ ;  /* 0x0000007d030b7824 */ /* 0x040fe200078e02ff */
[-C--:B------:R-:W-:Y:S01]  /*1650*/  IADD3 R10, P1, R140, R122.reuse, RZ ;  /* 0x0000007a8c0a7210 */ /* 0x080fe20007f3e0ff */
[----:B0-----:R-:W-:Y:S01]  /*1660*/  IMAD R19, R3, 0x6, RZ ;  /* 0x0000000603137824 */ /* 0x001fe200078e02ff */
[-C--:B------:R-:W-:Y:S01]  /*1670*/  LEA.HI.X.SX32 R17, R7, R123.reuse, 0x1, P2 ;  /* 0x0000007b07117211 */ /* 0x080fe200010f0eff */
[----:B------:R-:W-:Y:S01]  /*1680*/  IMAD R189, R3, 0xf4, RZ ;  /* 0x000000f403bd7824 */ /* 0x000fe200078e02ff */
[-C--:B------:R-:W-:Y:S01]  /*1690*/  LEA.HI.X.SX32 R11, R11, R123.reuse, 0x1, P1 ;  /* 0x0000007b0b0b7211 */ /* 0x080fe200008f0eff */
[----:B------:R0:W4:Y:S01]  /*16a0*/  LDG.E.U16 R36, desc[UR6][R12.64] ;  /* 0x000000060c247981 */ /* 0x000122000c1e1500 */
[----:B------:R-:W-:Y:S01]  /*16b0*/  IMAD R7, R3, 0x3, RZ ;  /* 0x0000000303077824 */ /* 0x000fe200078e02ff */
[-C--:B------:R-:W-:Y:S01]  /*16c0*/  IADD3 R6, P0, R19, R122.reuse, RZ ;  /* 0x0000007a13067210 */ /* 0x080fe20007f1e0ff */
[C---:B------:R-:W-:Y:S01]  /*16d0*/  IMAD R139, R3.reuse, 0x26, RZ ;  /* 0x00000026038b7824 */ /* 0x040fe200078e02ff */
[----:B------:R2:W4:Y:S01]  /*16e0*/  LDG.E.U16 R37, desc[UR6][R8.64] ;  /* 0x0000000608257981 */ /* 0x000522000c1e1500 */
[----:B------:R-:W-:Y:S01]  /*16f0*/  IMAD R203, R3, 0x46, RZ ;  /* 0x0000004603cb7824 */ /* 0x000fe200078e02ff */
[----:B------:R-:W-:Y:S01]  /*1700*/  LEA.HI.X.SX32 R7, R7, R123, 0x1, P0 ;  /* 0x0000007b07077211 */ /* 0x000fe200000f0eff */
[----:B------:R-:W1:Y:S01]  /*1710*/  LDC R170, c[0x0][0x248] ;  /* 0x00009200ffaa7b82 */ /* 0x000e620000000800 */
[----:B------:R-:W4:Y:S01]  /*1720*/  LDG.E.U16 R29, desc[UR6][R28.64] ;  /* 0x000000061c1d7981 */ /* 0x000f22000c1e1500 */
[----:B0-----:R-:W-:Y:S01]  /*1730*/  IMAD R13, R3, 0xb, RZ ;  /* 0x0000000b030d7824 */ /* 0x001fe200078e02ff */
[----:B------:R-:W-:-:S02]  /*1740*/  IADD3 R12, P1, R47, R122, RZ ;  /* 0x0000007a2f0c7210 */ /* 0x000fc40007f3e0ff */
[----:B------:R0:W4:Y:S01]  /*1750*/  LDG.E.U16 R88, desc[UR6][R16.64] ;  /* 0x0000000610587981 */ /* 0x000122000c1e1500 */
[-C--:B--2---:R-:W-:Y:S02]  /*1760*/  IADD3 R8, P2, R189, R122.reuse, RZ ;  /* 0x0000007abd087210 */ /* 0x084fe40007f5e0ff */
[----:B------:R-:W2:Y:S01]  /*1770*/  LDC R168, c[0x0][0x248] ;  /* 0x00009200ffa87b82 */ /* 0x000ea20000000800 */
[-C--:B------:R-:W-:Y:S01]  /*1780*/  LEA.HI.X.SX32 R13, R13, R123.reuse, 0x1, P1 ;  /* 0x0000007b0d0d7211 */ /* 0x080fe200008f0eff */
[----:B------:R-:W-:Y:S01]  /*1790*/  IMAD R210, R3, 0x56, RZ ;  /* 0x0000005603d27824 */ /* 0x000fe200078e02ff */
[----:B------:R3:W4:Y:S01]  /*17a0*/  LDG.E.U16 R28, desc[UR6][R10.64] ;  /* 0x000000060a1c7981 */ /* 0x000722000c1e1500 */
[----:B------:R-:W-:Y:S01]  /*17b0*/  LEA.HI.X.SX32 R9, R63, R123, 0x1, P2 ;  /* 0x0000007b3f097211 */ /* 0x000fe200010f0eff */
[C---:B------:R-:W-:Y:S02]  /*17c0*/  IMAD R151, R3.reuse, 0x36, RZ ;  /* 0x0000003603977824 */ /* 0x040fe400078e02ff */
[C---:B0-----:R-:W-:Y:S01]  /*17d0*/  IMAD R17, R3.reuse, 0x13, RZ ;  /* 0x0000001303117824 */ /* 0x041fe200078e02ff */
[----:B------:R0:W4:Y:S01]  /*17e0*/  LDG.E.U16 R171, desc[UR6][R6.64] ;  /* 0x0000000606ab7981 */ /* 0x000122000c1e1500 */
[----:B------:R-:W-:Y:S01]  /*17f0*/  IMAD R63, R3, 0x23, RZ ;  /* 0x00000023033f7824 */ /* 0x000fe200078e02ff */
[----:B------:R-:W1:Y:S02]  /*1800*/  LDC R188, c[0x0][0x248] ;  /* 0x00009200ffbc7b82 */ /* 0x000e640000000800 */
[----:B------:R0:W4:Y:S01]  /*1810*/  LDG.E.U16 R157, desc[UR6][R12.64] ;  /* 0x000000060c9d7981 */ /* 0x000122000c1e1500 */
[----:B---3--:R-:W-:Y:S01]  /*1820*/  IADD3 R10, P0, R139, R122, RZ ;  /* 0x0000007a8b0a7210 */ /* 0x008fe20007f1e0ff */
[----:B------:R-:W-:-:S02]  /*1830*/  IMAD R43, R3, 0x1b, RZ ;  /* 0x0000001b032b7824 */ /* 0x000fc400078e02ff */
[----:B------:R3:W4:Y:S01]  /*1840*/  LDG.E.U16 R86, desc[UR6][R8.64] ;  /* 0x0000000608567981 */ /* 0x000722000c1e1500 */
[-C--:B------:R-:W-:Y:S01]  /*1850*/  LEA.HI.X.SX32 R11, R17, R123.reuse, 0x1, P0 ;  /* 0x0000007b110b7211 */ /* 0x080fe200000f0eff */
[----:B------:R-:W2:Y:S01]  /*1860*/  LDC R178, c[0x0][0x248] ;  /* 0x00009200ffb27b82 */ /* 0x000ea20000000800 */
[-C--:B0-----:R-:W-:Y:S01]  /*1870*/  IADD3 R6, P2, R203, R122.reuse, RZ ;  /* 0x0000007acb067210 */ /* 0x081fe20007f5e0ff */
[C---:B------:R-:W-:Y:S01]  /*1880*/  IMAD R214, R3.reuse, 0x66, RZ ;  /* 0x0000006603d67824 */ /* 0x040fe200078e02ff */
[----:B------:R-:W4:Y:S01]  /*1890*/  LDG.E.U16 R64, desc[UR6][R64.64] ;  /* 0x0000000640407981 */ /* 0x000f22000c1e1500 */
[C---:B------:R-:W-:Y:S01]  /*18a0*/  IMAD R13, R3.reuse, 0x2b, RZ ;  /* 0x0000002b030d7824 */ /* 0x040fe200078e02ff */
[-C--:B------:R-:W-:Y:S01]  /*18b0*/  IADD3 R12, P0, R210, R122.reuse, RZ ;  /* 0x0000007ad20c7210 */ /* 0x080fe20007f1e0ff */
[----:B------:R-:W-:Y:S01]  /*18c0*/  IMAD R231, R3, 0x86, RZ ;  /* 0x0000008603e77824 */ /* 0x000fe200078e02ff */
[-C--:B------:R-:W-:Y:S01]  /*18d0*/  LEA.HI.X.SX32 R7, R63, R123.reuse, 0x1, P2 ;  /* 0x0000007b3f077211 */ /* 0x080fe200010f0eff */
[----:B------:R0:W4:Y:S01]  /*18e0*/  LDG.E.U16 R145, desc[UR6][R10.64] ;  /* 0x000000060a917981 */ /* 0x000122000c1e1500 */
[-C--:B---3--:R-:W-:Y:S01]  /*18f0*/  IADD3 R8, P1, R151, R122.reuse, RZ ;  /* 0x0000007a97087210 */ /* 0x088fe20007f3e0ff */
[----:B------:R-:W-:Y:S01]  /*1900*/  IMAD R17, R3, 0x33, RZ ;  /* 0x0000003303117824 */ /* 0x000fe200078e02ff */
[-C--:B------:R-:W-:Y:S01]  /*1910*/  LEA.HI.X.SX32 R13, R13, R123.reuse, 0x1, P0 ;  /* 0x0000007b0d0d7211 */ /* 0x080fe200000f0eff */
[----:B------:R-:W-:Y:S01]  /*1920*/  IMAD R212, R3, 0x76, RZ ;  /* 0x0000007603d47824 */ /* 0x000fe200078e02ff */
[----:B------:R-:W-:Y:S01]  /*1930*/  LEA.HI.X.SX32 R9, R43, R123, 0x1, P1 ;  /* 0x0000007b2b097211 */ /* 0x000fe200008f0eff */
[C---:B------:R-:W-:Y:S01]  /*1940*/  IMAD R229, R3.reuse, 0x96, RZ ;  /* 0x0000009603e57824 */ /* 0x040fe200078e02ff */
[----:B------:R3:W4:Y:S01]  /*1950*/  LDG.E.U16 R74, desc[UR6][R6.64] ;  /* 0x00000006064a7981 */ /* 0x000722000c1e1500 */
[C---:B------:R-:W-:Y:S01]  /*1960*/  IMAD R63, R3.reuse, 0x43, RZ ;  /* 0x00000043033f7824 */ /* 0x040fe200078e02ff */
[----:B------:R-:W2:Y:S01]  /*1970*/  LDC R182, c[0x0][0x248] ;  /* 0x00009200ffb67b82 */ /* 0x000ea20000000800 */
[----:B0-----:R-:W-:Y:S01]  /*1980*/  IADD3 R10, P0, R214, R122, RZ ;  /* 0x0000007ad60a7210 */ /* 0x001fe20007f1e0ff */
[----:B------:R0:W4:Y:S01]  /*1990*/  LDG.E.U16 R73, desc[UR6][R12.64] ;  /* 0x000000060c497981 */ /* 0x000122000c1e1500 */
[----:B------:R-:W-:-:S02]  /*19a0*/  IMAD R43, R3, 0x3b, RZ ;  /* 0x0000003b032b7824 */ /* 0x000fc400078e02ff */
[-C--:B------:R-:W-:Y:S01]  /*19b0*/  LEA.HI.X.SX32 R11, R17, R123.reuse, 0x1, P0 ;  /* 0x0000007b110b7211 */ /* 0x080fe200000f0eff */
[----:B------:R0:W4:Y:S01]  /*19c0*/  LDG.E.U16 R75, desc[UR6][R8.64] ;  /* 0x00000006084b7981 */ /* 0x000122000c1e1500 */
[-C--:B---3--:R-:W-:Y:S01]  /*19d0*/  IADD3 R6, P2, R231, R122.reuse, RZ ;  /* 0x0000007ae7067210 */ /* 0x088fe20007f5e0ff */
[C---:B------:R-:W-:Y:S02]  /*19e0*/  IMAD R227, R3.reuse, 0xa6, RZ ;  /* 0x000000a603e37824 */ /* 0x040fe400078e02ff */
[----:B------:R3:W4:Y:S01]  /*19f0*/  LDG.E.U16 R72, desc[UR6][R10.64] ;  /* 0x000000060a487981 */ /* 0x000722000c1e1500 */
[----:B------:R-:W2:Y:S01]  /*1a00*/  LDC R176, c[0x0][0x248] ;  /* 0x00009200ffb07b82 */ /* 0x000ea20000000800 */
[----:B0-----:R-:W-:Y:S01]  /*1a10*/  IMAD R13, R3, 0x4b, RZ ;  /* 0x0000004b030d7824 */ /* 0x001fe200078e02ff */
[----:B------:R-:W-:Y:S01]  /*1a20*/  IADD3 R12, P0, R229, R122, RZ ;  /* 0x0000007ae50c7210 */ /* 0x000fe20007f1e0ff */
[----:B------:R-:W-:Y:S01]  /*1a30*/  IMAD R223, R3, 0xc6, RZ ;  /* 0x000000c603df7824 */ /* 0x000fe200078e02ff */
[----:B------:R-:W-:-:S02]  /*1a40*/  LEA.HI.X.SX32 R7, R63, R123, 0x1, P2 ;  /* 0x0000007b3f077211 */ /* 0x000fc400010f0eff */
[-C--:B------:R-:W-:Y:S01]  /*1a50*/  IADD3 R8, P1, R212, R122.reuse, RZ ;  /* 0x0000007ad4087210 */ /* 0x080fe20007f3e0ff */
[----:B------:R-:W-:Y:S01]  /*1a60*/  IMAD R17, R3, 0x53, RZ ;  /* 0x0000005303117824 */ /* 0x000fe200078e02ff */
[-C--:B------:R-:W-:Y:S01]  /*1a70*/  LEA.HI.X.SX32 R13, R13, R123.reuse, 0x1, P0 ;  /* 0x0000007b0d0d7211 */ /* 0x080fe200000f0eff */
[----:B------:R-:W-:Y:S01]  /*1a80*/  IMAD R225, R3, 0xb6, RZ ;  /* 0x000000b603e17824 */ /* 0x000fe200078e02ff */
[-C--:B------:R-:W-:Y:S01]  /*1a90*/  LEA.HI.X.SX32 R9, R43, R123.reuse, 0x1, P1 ;  /* 0x0000007b2b097211 */ /* 0x080fe200008f0eff */
[----:B------:R0:W4:Y:S01]  /*1aa0*/  LDG.E.U16 R70, desc[UR6][R6.64] ;  /* 0x0000000606467981 */ /* 0x000122000c1e1500 */
[----:B------:R-:W-:Y:S01]  /*1ab0*/  IMAD R63, R3, 0x63, RZ ;  /* 0x00000063033f7824 */ /* 0x000fe200078e02ff */
[-C--:B---3--:R-:W-:Y:S01]  /*1ac0*/  IADD3 R10, P0, R227, R122.reuse, RZ ;  /* 0x0000007ae30a7210 */ /* 0x088fe20007f1e0ff */
[C---:B------:R-:W-:Y:S01]  /*1ad0*/  IMAD R221, R3.reuse, 0xd6, RZ ;  /* 0x000000d603dd7824 */ /* 0x040fe200078e02ff */
[----:B------:R3:W4:Y:S01]  /*1ae0*/  LDG.E.U16 R71, desc[UR6][R8.64] ;  /* 0x0000000608477981 */ /* 0x000722000c1e1500 */
[----:B------:R-:W-:Y:S01]  /*1af0*/  IMAD R43, R3, 0x5b, RZ ;  /* 0x0000005b032b7824 */ /* 0x000fe200078e02ff */
[----:B------:R-:W-:Y:S01]  /*1b00*/  LEA.HI.X.SX32 R11, R17, R123, 0x1, P0 ;  /* 0x0000007b110b7211 */ /* 0x000fe200000f0eff */
[----:B------:R-:W5:Y:S01]  /*1b10*/  LDC R194, c[0x0][0x248] ;  /* 0x00009200ffc27b82 */ /* 0x000f620000000800 */
[----:B------:R1:W4:Y:S01]  /*1b20*/  LDG.E.U16 R69, desc[UR6][R12.64] ;  /* 0x000000060c457981 */ /* 0x000322000c1e1500 */
[-C--:B0-----:R-:W-:Y:S01]  /*1b30*/  IADD3 R6, P2, R223, R122.reuse, RZ ;  /* 0x0000007adf067210 */ /* 0x081fe20007f5e0ff */
[----:B------:R-:W-:Y:S01]  /*1b40*/  IMAD R219, R3, 0xe6, RZ ;  /* 0x000000e603db7824 */ /* 0x000fe200078e02ff */
[----:B------:R-:W-:-:S02]  /*1b50*/  IADD3 R42, P0, R221, R122, RZ ;  /* 0x0000007add2a7210 */ /* 0x000fc40007f1e0ff */
[----:B---3--:R-:W-:Y:S01]  /*1b60*/  IADD3 R8, P1, R225, R122, RZ ;  /* 0x0000007ae1087210 */ /* 0x008fe20007f3e0ff */
[----:B------:R-:W-:Y:S01]  /*1b70*/  IMAD R17, R3, 0xc, RZ ;  /* 0x0000000c03117824 */ /* 0x000fe200078e02ff */
[-C--:B------:R-:W-:Y:S01]  /*1b80*/  LEA.HI.X.SX32 R7, R63, R123.reuse, 0x1, P2 ;  /* 0x0000007b3f077211 */ /* 0x080fe200010f0eff */
[----:B------:R-:W3:Y:S01]  /*1b90*/  LDG.E.U16 R68, desc[UR6][R10.64] ;  /* 0x000000060a447981 */ /* 0x000ee2000c1e1500 */
[----:B-1----:R-:W-:Y:S01]  /*1ba0*/  IMAD R13, R3, 0x6b, RZ ;  /* 0x0000006b030d7824 */ /* 0x002fe200078e02ff */
[-C--:B------:R-:W-:Y:S01]  /*1bb0*/  LEA.HI.X.SX32 R9, R43, R123.reuse, 0x1, P1 ;  /* 0x0000007b2b097211 */ /* 0x080fe200008f0eff */
[----:B------:R-:W0:Y:S01]  /*1bc0*/  LDC R186, c[0x0][0x248] ;  /* 0x00009200ffba7b82 */ /* 0x000e220000000800 */
[----:B------:R1:W3:Y:S02]  /*1bd0*/  LDG.E.U16 R66, desc[UR6][R6.64] ;  /* 0x0000000606427981 */ /* 0x0002e4000c1e1500 */
[----:B------:R-:W-:Y:S01]  /*1be0*/  LEA.HI.X.SX32 R43, R13, R123, 0x1, P0 ;  /* 0x0000007b0d2b7211 */ /* 0x000fe200000f0eff */
[C---:B------:R-:W-:Y:S01]  /*1bf0*/  IMAD R13, R3.reuse, 0x73, RZ ;  /* 0x00000073030d7824 */ /* 0x040fe200078e02ff */
[----:B------:R2:W3:Y:S01]  /*1c00*/  LDG.E.U16 R67, desc[UR6][R8.64] ;  /* 0x0000000608437981 */ /* 0x0004e2000c1e1500 */
[----:B------:R-:W-:-:S02]  /*1c10*/  IMAD R217, R3, 0xf6, RZ ;  /* 0x000000f603d97824 */ /* 0x000fc400078e02ff */
[----:B------:R-:W-:Y:S01]  /*1c20*/  IMAD R63, R3, 0x7b, RZ ;  /* 0x0000007b033f7824 */ /* 0x000fe200078e02ff */
[----:B------:R2:W3:Y:S01]  /*1c30*/  LDG.E.U16 R42, desc[UR6][R42.64] ;  /* 0x000000062a2a7981 */ /* 0x0004e2000c1e1500 */
[----:B------:R-:W5:Y:S01]  /*1c40*/  LDC R202, c[0x0][0x248] ;  /* 0x00009200ffca7b82 */ /* 0x000f620000000800 */
[----:B-1----:R-:W-:-:S04]  /*1c50*/  IADD3 R6, P0, R219, R122, RZ ;  /* 0x0000007adb067210 */ /* 0x002fc80007f1e0ff */
[-C--:B------:R-:W-:Y:S02]  /*1c60*/  LEA.HI.X.SX32 R7, R13, R123.reuse, 0x1, P0 ;  /* 0x0000007b0d077211 */ /* 0x080fe400000f0eff */
[C---:B--2---:R-:W-:Y:S01]  /*1c70*/  SHF.L.U32 R9, R3.reuse, 0x2, RZ ;  /* 0x0000000203097819 */ /* 0x044fe200000006ff */
[----:B------:R-:W1:Y:S01]  /*1c80*/  LDC R204, c[0x0][0x248] ;  /* 0x00009200ffcc7b82 */ /* 0x000e620000000800 */
[-C--:B------:R-:W-:Y:S01]  /*1c90*/  LEA R10, P0, R3, R122.reuse, 0x3 ;  /* 0x0000007a030a7211 */ /* 0x080fe200078018ff */
[----:B------:R2:W3:Y:S01]  /*1ca0*/  LDG.E.U16 R65, desc[UR6][R6.64] ;  /* 0x0000000606417981 */ /* 0x0004e2000c1e1500 */
[-C--:B------:R-:W-:Y:S02]  /*1cb0*/  IADD3 R8, P1, R17, R122.reuse, RZ ;  /* 0x0000007a11087210 */ /* 0x080fe40007f3e0ff */
[----:B------:R-:W-:Y:S02]  /*1cc0*/  IADD3 R12, P2, R217, R122, RZ ;  /* 0x0000007ad90c7210 */ /* 0x000fe40007f5e0ff */
[-C--:B------:R-:W-:Y:S01]  /*1cd0*/  LEA.HI.X.SX32 R11, R9, R123.reuse, 0x1, P0 ;  /* 0x0000007b090b7211 */ /* 0x080fe200000f0eff */
[----:B------:R-:W0:Y:S01]  /*1ce0*/  LDC R43, c[0x0][0x248] ;  /* 0x00009200ff2b7b82 */ /* 0x000e220000000800 */
[----:B------:R-:W-:-:S02]  /*1cf0*/  LEA.HI.X.SX32 R9, R19, R123, 0x1, P1 ;  /* 0x0000007b13097211 */ /* 0x000fc400008f0eff */
[-C--:B------:R-:W-:Y:S01]  /*1d00*/  LEA.HI.X.SX32 R13, R63, R123.reuse, 0x1, P2 ;  /* 0x0000007b3f0d7211 */ /* 0x080fe200010f0eff */
[----:B------:R2:W3:Y:S02]  /*1d10*/  LDG.E.U16 R169, desc[UR6][R10.64] ;  /* 0x000000060aa97981 */ /* 0x0004e4000c1e1500 */
[-C--:B--2---:R-:W-:Y:S02]  /*1d20*/  IADD3 R6, P2, R15, R122.reuse, RZ ;  /* 0x0000007a0f067210 */ /* 0x084fe40007f5e0ff */
[----:B------:R-:W2:Y:S01]  /*1d30*/  LDC R19, c[0x0][0x248] ;  /* 0x00009200ff137b82 */ /* 0x000ea20000000800 */
[----:B------:R-:W-:Y:S01]  /*1d40*/  IMAD R15, R3, 0x2c, RZ ;  /* 0x0000002c030f7824 */ /* 0x000fe200078e02ff */
[-C--:B------:R-:W-:Y:S01]  /*1d50*/  LEA.HI.X.SX32 R7, R17, R123.reuse, 0x1, P2 ;  /* 0x0000007b11077211 */ /* 0x080fe200010f0eff */
[----:B------:R-:W-:Y:S01]  /*1d60*/  IMAD R187, R3, 0x98, RZ ;  /* 0x0000009803bb7824 */ /* 0x000fe200078e02ff */
[-C--:B------:R-:W-:Y:S01]  /*1d70*/  IADD3 R48, P2, R49, R122.reuse, RZ ;  /* 0x0000007a31307210 */ /* 0x080fe20007f5e0ff */
[----:B------:R-:W-:Y:S01]  /*1d80*/  IMAD R17, R3, 0x4c, RZ ;  /* 0x0000004c03117824 */ /* 0x000fe200078e02ff */
[C---:B------:R-:W-:Y:S01]  /*1d90*/  IADD3 R10, P0, R15.reuse, R122, RZ ;  /* 0x0000007a0f0a7210 */ /* 0x040fe20007f1e0ff */
[----:B------:R1:W3:Y:S01]  /*1da0*/  LDG.E.U16 R155, desc[UR6][R6.64] ;  /* 0x00000006069b7981 */ /* 0x0002e2000c1e1500 */
[-C--:B------:R-:W-:Y:S01]  /*1db0*/  LEA.HI.X.SX32 R49, R15, R123.reuse, 0x1, P2 ;  /* 0x0000007b0f317211 */ /* 0x080fe200010f0eff */
[----:B------:R-:W5:Y:S01]  /*1dc0*/  LDC R209, c[0x0][0x248] ;  /* 0x00009200ffd17b82 */ /* 0x000f620000000800 */
[----:B------:R-:W-:Y:S01]  /*1dd0*/  LEA.HI.X.SX32 R11, R47, R123, 0x1, P0 ;  /* 0x0000007b2f0b7211 */ /* 0x000fe200000f0eff */
[----:B------:R1:W3:Y:S01]  /*1de0*/  LDG.E.U16 R165, desc[UR6][R8.64] ;  /* 0x0000000608a57981 */ /* 0x0002e2000c1e1500 */
[----:B------:R-:W-:-:S02]  /*1df0*/  IMAD R15, R3, 0x6c, RZ ;  /* 0x0000006c030f7824 */ /* 0x000fc400078e02ff */
[----:B------:R-:W-:Y:S01]  /*1e00*/  IMAD R193, R3, 0xd8, RZ ;  /* 0x000000d803c17824 */ /* 0x000fe200078e02ff */
[----:B------:R1:W3:Y:S02]  /*1e10*/  LDG.E.U16 R63, desc[UR6][R12.64] ;  /* 0x000000060c3f7981 */ /* 0x0002e4000c1e1500 */
[-C--:B-1----:R-:W-:Y:S01]  /*1e20*/  IADD3 R6, P0, R187, R122.reuse, RZ ;  /* 0x0000007abb067210 */ /* 0x082fe20007f1e0ff */
[----:B------:R-:W1:Y:S01]  /*1e30*/  LDC R213, c[0x0][0x248] ;  /* 0x00009200ffd57b82 */ /* 0x000e620000000800 */
[----:B------:R0:W3:Y:S01]  /*1e40*/  LDG.E.U16 R48, desc[UR6][R48.64] ;  /* 0x0000000630307981 */ /* 0x0000e2000c1e1500 */
[C---:B------:R-:W-:Y:S02]  /*1e50*/  IADD3 R8, P1, R17.reuse, R122, RZ ;  /* 0x0000007a11087210 */ /* 0x040fe40007f3e0ff */
[-C--:B------:R-:W-:Y:S02]  /*1e60*/  LEA.HI.X.SX32 R7, R17, R123.reuse, 0x1, P0 ;  /* 0x0000007b11077211 */ /* 0x080fe400000f0eff */
[----:B------:R-:W-:-:S02]  /*1e70*/  LEA.HI.X.SX32 R9, R139, R123, 0x1, P1 ;  /* 0x0000007b8b097211 */ /* 0x000fc400008f0eff */
[----:B------:R-:W1:Y:S01]  /*1e80*/  LDC R211, c[0x0][0x248] ;  /* 0x00009200ffd37b82 */ /* 0x000e620000000800 */
[-C--:B------:R-:W-:Y:S01]  /*1e90*/  IADD3 R12, P1, R15, R122.reuse, RZ ;  /* 0x0000007a0f0c7210 */ /* 0x080fe20007f3e0ff */
[----:B------:R0:W3:Y:S01]  /*1ea0*/  LDG.E.U16 R139, desc[UR6][R10.64] ;  /* 0x000000060a8b7981 */ /* 0x0000e2000c1e1500 */
[----:B------:R-:W-:Y:S02]  /*1eb0*/  IADD3 R14, P2, R193, R122, RZ ;  /* 0x0000007ac10e7210 */ /* 0x000fe40007f5e0ff */
[-C--:B------:R-:W-:Y:S01]  /*1ec0*/  LEA.HI.X.SX32 R13, R151, R123.reuse, 0x1, P1 ;  /* 0x0000007b970d7211 */ /* 0x080fe200008f0eff */
[----:B------:R2:W3:Y:S01]  /*1ed0*/  LDG.E.U16 R47, desc[UR6][R6.64] ;  /* 0x00000006062f7981 */ /* 0x0004e2000c1e1500 */
[----:B------:R-:W-:Y:S01]  /*1ee0*/  SHF.L.U32 R17, R3, 0x5, RZ ;  /* 0x0000000503117819 */ /* 0x000fe200000006ff */
[----:B0-----:R-:W0:Y:S01]  /*1ef0*/  LDC R49, c[0x0][0x248] ;  /* 0x00009200ff317b82 */ /* 0x001e220000000800 */
[----:B------:R-:W-:Y:S01]  /*1f00*/  LEA.HI.X.SX32 R15, R15, R123, 0x1, P2 ;  /* 0x0000007b0f0f7211 */ /* 0x000fe200010f0eff */
[----:B------:R-:W3:Y:S01]  /*1f10*/  LDG.E.U16 R9, desc[UR6][R8.64] ;  /* 0x0000000608097981 */ /* 0x000ee2000c1e1500 */
[----:B------:R-:W-:-:S02]  /*1f20*/  SHF.L.U32 R11, R3, 0x4, RZ ;  /* 0x00000004030b7819 */ /* 0x000fc400000006ff */
[-C--:B------:R-:W-:Y:S01]  /*1f30*/  LEA R10, P1, R43, R122.reuse, 0x6 ;  /* 0x0000007a2b0a7211 */ /* 0x080fe200078230ff */
[----:B------:R5:W3:Y:S01]  /*1f40*/  LDG.E.U16 R46, desc[UR6][R14.64] ;  /* 0x000000060e2e7981 */ /* 0x000ae2000c1e1500 */
[-C--:B--2---:R-:W-:Y:S01]  /*1f50*/  LEA R6, P0, R19, R122.reuse, 0x5 ;  /* 0x0000007a13067211 */ /* 0x084fe200078028ff */
[----:B------:R-:W2:Y:S02]  /*1f60*/  LDC R215, c[0x0][0x248] ;  /* 0x00009200ffd77b82 */ /* 0x000ea40000000800 */
[----:B------:R-:W3:Y:S01]  /*1f70*/  LDG.E.U16 R13, desc[UR6][R12.64] ;  /* 0x000000060c0d7981 */ /* 0x000ee2000c1e1500 */
[-C--:B------:R-:W-:Y:S02]  /*1f80*/  LEA.HI.X.SX32 R7, R11, R123.reuse, 0x1, P0 ;  /* 0x0000007b0b077211 */ /* 0x080fe400000f0eff */
[-C--:B------:R-:W-:Y:S02]  /*1f90*/  LEA.HI.X.SX32 R11, R17, R123.reuse, 0x1, P1 ;  /* 0x0000007b110b7211 */ /* 0x080fe400008f0eff */
[----:B------:R-:W-:Y:S01]  /*1fa0*/  LEA R18, P0, R195, R122, 0x7 ;  /* 0x0000007ac3127211 */ /* 0x000fe200078038ff */
[----:B------:R-:W-:Y:S01]  /*1fb0*/  IMAD R195, R2, 0x110, RZ ;  /* 0x0000011002c37824 */ /* 0x000fe200078e02ff */
[----:B------:R-:W-:Y:S01]  /*1fc0*/  SHF.L.U32 R17, R3, 0x6, RZ ;  /* 0x0000000603117819 */ /* 0x000fe200000006ff */
[----:B-----5:R-:W-:Y:S01]  /*1fd0*/  IMAD R15, R4, 0x130, RZ ;  /* 0x00000130040f7824 */ /* 0x020fe200078e02ff */
[----:B------:R5:W4:Y:S01]  /*1fe0*/  LDG.E.U16 R151, desc[UR6][R6.64] ;  /* 0x0000000606977981 */ /* 0x000b22000c1e1500 */
[----:B------:R-:W1:Y:S01]  /*1ff0*/  LDC R4, c[0x0][0x248] ;  /* 0x00009200ff047b82 */ /* 0x000e620000000800 */
[----:B------:R-:W-:-:S02]  /*2000*/  LEA.HI.X.SX32 R19, R17, R123, 0x1, P0 ;  /* 0x0000007b11137211 */ /* 0x000fc400000f0eff */
[-C--:B------:R-:W-:Y:S01]  /*2010*/  IADD3 R14, P0, R195, R122.reuse, RZ ;  /* 0x0000007ac30e7210 */ /* 0x080fe20007f1e0ff */
[----:B------:R0:W3:Y:S01]  /*2020*/  LDG.E.U16 R10, desc[UR6][R10.64] ;  /* 0x000000060a0a7981 */ /* 0x0000e2000c1e1500 */
[----:B------:R-:W-:Y:S02]  /*2030*/  SHF.L.U32 R43, R3, 0x7, RZ ;  /* 0x00000007032b7819 */ /* 0x000fe400000006ff */
[-C--:B------:R-:W-:Y:S01]  /*2040*/  LEA R16, P1, R197, R122.reuse, 0x8 ;  /* 0x0000007ac5107211 */ /* 0x080fe200078240ff */
[----:B------:R0:W4:Y:S01]  /*2050*/  LDG.E.U16 R2, desc[UR6][R18.64] ;  /* 0x0000000612027981 */ /* 0x000122000c1e1500 */
[----:B-----5:R-:W-:Y:S01]  /*2060*/  IADD3 R6, P2, R15, R122, RZ ;  /* 0x0000007a0f067210 */ /* 0x020fe20007f5e0ff */
[----:B------:R-:W5:Y:S01]  /*2070*/  LDC R12, c[0x0][0x248] ;  /* 0x00009200ff0c7b82 */ /* 0x000f620000000800 */
[----:B------:R-:W-:Y:S01]  /*2080*/  LEA.HI.X.SX32 R15, R21, R123, 0x1, P0 ;  /* 0x0000007b150f7211 */ /* 0x000fe200000f0eff */
[----:B------:R-:W-:-:S06]  /*2090*/  IMAD R7, R20, 0x150, RZ ;  /* 0x0000015014077824 */ /* 0x000fcc00078e02ff */
[----:B0-----:R-:W0:Y:S01]  /*20a0*/  LDC R11, c[0x0][0x248] ;  /* 0x00009200ff0b7b82 */ /* 0x001e220000000800 */
[----:B------:R2:W3:Y:S01]  /*20b0*/  LDG.E.U16 R15, desc[UR6][R14.64] ;  /* 0x000000060e0f7981 */ /* 0x0004e2000c1e1500 */
[----:B------:R-:W-:Y:S01]  /*20c0*/  IMAD R19, R24, 0x190, RZ ;  /* 0x0000019018137824 */ /* 0x000fe200078e02ff */
[-C--:B------:R-:W-:Y:S02]  /*20d0*/  LEA.HI.X.SX32 R17, R43, R123.reuse, 0x1, P1 ;  /* 0x0000007b2b117211 */ /* 0x080fe400008f0eff */
[-C--:B------:R-:W-:Y:S01]  /*20e0*/  IADD3 R20, P1, R7, R122.reuse, RZ ;  /* 0x0000007a07147210 */ /* 0x080fe20007f3e0ff */
[----:B------:R-:W-:Y:S01]  /*20f0*/  IMAD R49, R49, 0x1e0, RZ ;  /* 0x000001e031317824 */ /* 0x000fe200078e02ff */
[----:B------:R-:W-:Y:S01]  /*2100*/  LEA.HI.X.SX32 R7, R187, R123, 0x1, P2 ;  /* 0x0000007bbb077211 */ /* 0x000fe200010f0eff */
[----:B------:R-:W4:Y:S01]  /*2110*/  LDC R216, c[0x0][0x248] ;  /* 0x00009200ffd87b82 */ /* 0x000f220000000800 */
[----:B------:R-:W-:-:S07]  /*2120*/  IADD3 R18, P0, R19, R122, RZ ;  /* 0x0000007a13127210 */ /* 0x000fce0007f1e0ff */
[----:B--2---:R-:W2:Y:S01]  /*2130*/  LDC R14, c[0x0][0x248] ;  /* 0x00009200ff0e7b82 */ /* 0x004ea20000000800 */
[-C--:B------:R-:W-:Y:S01]  /*2140*/  LEA.HI.X.SX32 R21, R79, R123.reuse, 0x1, P1 ;  /* 0x0000007b4f157211 */ /* 0x080fe200008f0eff */
[----:B------:R-:W-:Y:S01]  /*2150*/  IMAD R79, R26, 0x1b0, RZ ;  /* 0x000001b01a4f7824 */ /* 0x000fe200078e02ff */
[----:B------:R1:W3:Y:S01]  /*2160*/  LDG.E.U16 R8, desc[UR6][R6.64] ;  /* 0x0000000606087981 */ /* 0x0002e2000c1e1500 */
[----:B------:R-:W-:Y:S01]  /*2170*/  LEA.HI.X.SX32 R19, R77, R123, 0x1, P0 ;  /* 0x0000007b4d137211 */ /* 0x000fe200000f0eff */
[----:B------:R-:W-:Y:S02]  /*2180*/  IMAD R43, R44, 0x1d0, RZ ;  /* 0x000001d02c2b7824 */ /* 0x000fe400078e02ff */
[----:B------:R1:W3:Y:S01]  /*2190*/  LDG.E.U16 R20, desc[UR6][R20.64] ;  /* 0x0000000614147981 */ /* 0x0002e2000c1e1500 */
[----:B------:R-:W2:Y:S03]  /*21a0*/  LDC R26, c[0x0][0x248] ;  /* 0x00009200ff1a7b82 */ /* 0x000ea60000000800 */
[----:B------:R-:W3:Y:S01]  /*21b0*/  LDG.E.U16 R16, desc[UR6][R16.64] ;  /* 0x0000000610107981 */ /* 0x000ee2000c1e1500 */
[----:B-1----:R-:W-:-:S02]  /*21c0*/  IADD3 R6, P0, R49, R122, RZ ;  /* 0x0000007a31067210 */ /* 0x002fc40007f1e0ff */
[-C--:B------:R-:W-:Y:S02]  /*21d0*/  IADD3 R78, P1, R79, R122.reuse, RZ ;  /* 0x0000007a4f4e7210 */ /* 0x080fe40007f3e0ff */
[----:B------:R-:W1:Y:S01]  /*21e0*/  LDC R49, c[0x0][0x248] ;  /* 0x00009200ff317b82 */ /* 0x000e620000000800 */
[-C--:B------:R-:W-:Y:S01]  /*21f0*/  LEA.HI.X.SX32 R7, R109, R123.reuse, 0x1, P0 ;  /* 0x0000007b6d077211 */ /* 0x080fe200000f0eff */
[----:B------:R-:W-:Y:S01]  /*2200*/  IMAD R21, R4, 0x120, RZ ;  /* 0x0000012004157824 */ /* 0x000fe200078e02ff */
[----:B------:R-:W-:Y:S01]  /*2210*/  IADD3 R76, P2, R43, R122, RZ ;  /* 0x0000007a2b4c7210 */ /* 0x000fe20007f5e0ff */
[----:B0-----:R-:W-:Y:S01]  /*2220*/  IMAD R109, R11, 0x140, RZ ;  /* 0x000001400b6d7824 */ /* 0x001fe200078e02ff */
[----:B------:R-:W3:Y:S02]  /*2230*/  LDG.E.U16 R19, desc[UR6][R18.64] ;  /* 0x0000000612137981 */ /* 0x000ee4000c1e1500 */
[-C--:B------:R-:W-:Y:S01]  /*2240*/  LEA.HI.X.SX32 R77, R185, R123.reuse, 0x1, P2 ;  /* 0x0000007bb94d7211 */ /* 0x080fe200010f0eff */
[----:B------:R-:W0:Y:S01]  /*2250*/  LDC R43, c[0x0][0x248] ;  /* 0x00009200ff2b7b82 */ /* 0x000e220000000800 */
[----:B------:R5:W3:Y:S01]  /*2260*/  LDG.E.U16 R24, desc[UR6][R6.64] ;  /* 0x0000000606187981 */ /* 0x000ae2000c1e1500 */
[----:B------:R-:W-:-:S02]  /*2270*/  LEA.HI.X.SX32 R79, R193, R123, 0x1, P1 ;  /* 0x0000007bc14f7211 */ /* 0x000fc400008f0eff */
[-C--:B------:R-:W-:Y:S01]  /*2280*/  IADD3 R80, P1, R109, R122.reuse, RZ ;  /* 0x0000007a6d507210 */ /* 0x080fe20007f3e0ff */
[----:B------:R2:W3:Y:S03]  /*2290*/  LDG.E.U16 R18, desc[UR6][R76.64] ;  /* 0x000000064c127981 */ /* 0x0004e6000c1e1500 */
[----:B------:R-:W0:Y:S01]  /*22a0*/  LDC R11, c[0x0][0x248] ;  /* 0x00009200ff0b7b82 */ /* 0x000e220000000800 */
[-C--:B-----5:R-:W-:Y:S01]  /*22b0*/  IADD3 R6, P0, R21, R122.reuse, RZ ;  /* 0x0000007a15067210 */ /* 0x0a0fe20007f1e0ff */
[----:B------:R-:W-:Y:S01]  /*22c0*/  IMAD R21, R12, 0x160, RZ ;  /* 0x000001600c157824 */ /* 0x000fe200078e02ff */
[----:B------:R5:W3:Y:S02]  /*22d0*/  LDG.E.U16 R17, desc[UR6][R78.64] ;  /* 0x000000064e117981 */ /* 0x000ae4000c1e1500 */
[-C--:B------:R-:W-:Y:S01]  /*22e0*/  LEA.HI.X.SX32 R7, R105, R123.reuse, 0x1, P0 ;  /* 0x0000007b69077211 */ /* 0x080fe200000f0eff */
[----:B-1----:R-:W-:Y:S01]  /*22f0*/  IMAD R49, R49, 0x1c0, RZ ;  /* 0x000001c031317824 */ /* 0x002fe200078e02ff */
[----:B------:R-:W-:Y:S01]  /*2300*/  LEA.HI.X.SX32 R81, R81, R123, 0x1, P1 ;  /* 0x0000007b51517211 */ /* 0x000fe200008f0eff */
[----:B--2---:R-:W-:Y:S01]  /*2310*/  IMAD R77, R14, 0x1a0, RZ ;  /* 0x000001a00e4d7824 */ /* 0x004fe200078e02ff */
[----:B------:R-:W1:Y:S03]  /*2320*/  LDC R105, c[0x0][0x248] ;  /* 0x00009200ff697b82 */ /* 0x000e660000000800 */
[----:B------:R-:W2:Y:S01]  /*2330*/  LDG.E.U16 R44, desc[UR6][R80.64] ;  /* 0x00000006502c7981 */ /* 0x000ea2000c1e1500 */
[----:B-----5:R-:W-:-:S03]  /*2340*/  IADD3 R78, P0, R21, R122, RZ ;  /* 0x0000007a154e7210 */ /* 0x020fc60007f1e0ff */
[----:B------:R5:W2:Y:S01]  /*2350*/  LDG.E.U16 R21, desc[UR6][R6.64] ;  /* 0x0000000606157981 */ /* 0x000aa2000c1e1500 */
[----:B------:R-:W-:Y:S01]  /*2360*/  IMAD R79, R26, 0x180, RZ ;  /* 0x000001801a4f7824 */ /* 0x000fe200078e02ff */
[----:B------:R-:W1:Y:S01]  /*2370*/  LDC R109, c[0x0][0x248] ;  /* 0x00009200ff6d7b82 */ /* 0x000e620000000800 */
[----:B-----5:R-:W-:-:S07]  /*2380*/  IADD3 R6, P1, R77, R122, RZ ;  /* 0x0000007a4d067210 */ /* 0x020fce0007f3e0ff */
[----:B------:R-:W5:Y:S01]  /*2390*/  LDC R220, c[0x0][0x248] ;  /* 0x00009200ffdc7b82 */ /* 0x000f620000000800 */
[----:B------:R-:W-:Y:S02]  /*23a0*/  LEA.HI.X.SX32 R7, R95, R123, 0x1, P1 ;  /* 0x0000007b5f077211 */ /* 0x000fe400008f0eff */
[----:B------:R-:W-:-:S05]  /*23b0*/  IADD3 R76, P2, R79, R122, RZ ;  /* 0x0000007a4f4c7210 */ /* 0x000fca0007f5e0ff */
[----:B------:R-:W1:Y:S01]  /*23c0*/  LDC R95, c[0x0][0x248] ;  /* 0x00009200ff5f7b82 */ /* 0x000e620000000800 */
[-C--:B------:R-:W-:Y:S01]  /*23d0*/  LEA.HI.X.SX32 R79, R103, R123.reuse, 0x1, P0 ;  /* 0x0000007b674f7211 */ /* 0x080fe200000f0eff */
[----:B0-----:R-:W-:Y:S01]  /*23e0*/  IMAD R43, R43, 0x170, RZ ;  /* 0x000001702b2b7824 */ /* 0x001fe200078e02ff */
[-C--:B------:R-:W-:Y:S01]  /*23f0*/  IADD3 R80, P0, R49, R122.reuse, RZ ;  /* 0x0000007a31507210 */ /* 0x080fe20007f1e0ff */
[----:B------:R-:W-:Y:S01]  /*2400*/  IMAD R11, R11, 0x102, RZ ;  /* 0x000001020b0b7824 */ /* 0x000fe200078e02ff */
[-C--:B------:R-:W-:Y:S01]  /*2410*/  LEA.HI.X.SX32 R77, R101, R123.reuse, 0x1, P2 ;  /* 0x0000007b654d7211 */ /* 0x080fe200010f0eff */
[----:B------:R-:W-:Y:S01]  /*2420*/  IMAD R101, R52, 0x1f0, RZ ;  /* 0x000001f034657824 */ /* 0x000fe200078e02ff */
[----:B------:R-:W-:Y:S01]  /*2430*/  LEA.HI.X.SX32 R81, R85, R123, 0x1, P0 ;  /* 0x0000007b55517211 */ /* 0x000fe200000f0eff */
[----:B------:R0:W2:Y:S01]  /*2440*/  LDG.E.U16 R14, desc[UR6][R78.64] ;  /* 0x000000064e0e7981 */ /* 0x0000a2000c1e1500 */
[----:B------:R-:W5:Y:S03]  /*2450*/  LDC R85, c[0x0][0x248] ;  /* 0x00009200ff557b82 */ /* 0x000f660000000800 */
[----:B------:R0:W2:Y:S04]  /*2460*/  LDG.E.U16 R26, desc[UR6][R76.64] ;  /* 0x000000064c1a7981 */ /* 0x0000a8000c1e1500 */
[----:B------:R0:W2:Y:S01]  /*2470*/  LDG.E.U16 R4, desc[UR6][R6.64] ;  /* 0x0000000606047981 */ /* 0x0000a2000c1e1500 */
[----:B------:R-:W4:Y:S01]  /*2480*/  LDC R222, c[0x0][0x248] ;  /* 0x00009200ffde7b82 */ /* 0x000f220000000800 */
[-C--:B0-----:R-:W-:Y:S01]  /*2490*/  IADD3 R78, P1, R43, R122.reuse, RZ ;  /* 0x0000007a2b4e7210 */ /* 0x081fe20007f3e0ff */
[----:B------:R-:W-:Y:S01]  /*24a0*/  IMAD R103, R94, 0x132, RZ ;  /* 0x000001325e677824 */ /* 0x000fe200078e02ff */
[----:B------:R0:W2:Y:S01]  /*24b0*/  LDG.E.U16 R12, desc[UR6][R80.64] ;  /* 0x00000006500c7981 */ /* 0x0000a2000c1e1500 */
[----:B------:R-:W-:-:S04]  /*24c0*/  IADD3 R76, P2, R101, R122, RZ ;  /* 0x0000007a654c7210 */ /* 0x000fc80007f5e0ff */
[----:B------:R-:W5:Y:S01]  /*24d0*/  LDC R101, c[0x0][0x248] ;  /* 0x00009200ff657b82 */ /* 0x000f620000000800 */
[----:B------:R-:W-:Y:S01]  /*24e0*/  IMAD R7, R3, 0x81, RZ ;  /* 0x0000008103077824 */ /* 0x000fe200078e02ff */
[-C--:B------:R-:W-:Y:S02]  /*24f0*/  IADD3 R6, P0, R11, R122.reuse, RZ ;  /* 0x0000007a0b067210 */ /* 0x080fe40007f1e0ff */
[-C--:B------:R-:W-:Y:S01]  /*2500*/  LEA.HI.X.SX32 R77, R83, R123.reuse, 0x1, P2 ;  /* 0x0000007b534d7211 */ /* 0x080fe200010f0eff */
[----:B------:R-:W-:Y:S01]  /*2510*/  IMAD R83, R82, 0x112, RZ ;  /* 0x0000011252537824 */ /* 0x000fe200078e02ff */
[-C--:B------:R-:W-:Y:S02]  /*2520*/  LEA.HI.X.SX32 R79, R51, R123.reuse, 0x1, P1 ;  /* 0x0000007b334f7211 */ /* 0x080fe400008f0eff */
[----:B------:R-:W5:Y:S01]  /*2530*/  LDC R94, c[0x0][0x248] ;  /* 0x00009200ff5e7b82 */ /* 0x000f620000000800 */
[----:B------:R-:W-:Y:S01]  /*2540*/  LEA.HI.X.SX32 R7, R7, R123, 0x1, P0 ;  /* 0x0000007b07077211 */ /* 0x000fe200000f0eff */
[----:B0-----:R-:W-:Y:S01]  /*2550*/  IMAD R81, R84, 0x122, RZ ;  /* 0x0000012254517824 */ /* 0x001fe200078e02ff */
[----:B------:R-:W-:Y:S01]  /*2560*/  IADD3 R80, P0, R83, R122, RZ ;  /* 0x0000007a53507210 */ /* 0x000fe20007f1e0ff */
[----:B------:R-:W-:Y:S01]  /*2570*/  IMAD R43, R3, 0x89, RZ ;  /* 0x00000089032b7824 */ /* 0x000fe200078e02ff */
[----:B------:R0:W2:Y:S01]  /*2580*/  LDG.E.U16 R52, desc[UR6][R78.64] ;  /* 0x000000064e347981 */ /* 0x0000a2000c1e1500 */
[----:B-1----:R-:W-:-:S02]  /*2590*/  IMAD R95, R95, 0x142, RZ ;  /* 0x000001425f5f7824 */ /* 0x002fc400078e02ff */
[----:B------:R-:W1:Y:S01]  /*25a0*/  LDC R224, c[0x0][0x248] ;  /* 0x00009200ffe07b82 */ /* 0x000e620000000800 */
[----:B------:R0:W2:Y:S01]  /*25b0*/  LDG.E.U16 R11, desc[UR6][R76.64] ;  /* 0x000000064c0b7981 */ /* 0x0000a2000c1e1500 */
[----:B------:R-:W-:-:S03]  /*25c0*/  IMAD R83, R3, 0xa1, RZ ;  /* 0x000000a103537824 */ /* 0x000fc600078e02ff */
[----:B------:R5:W2:Y:S01]  /*25d0*/  LDG.E.U16 R49, desc[UR6][R6.64] ;  /* 0x0000000606317981 */ /* 0x000aa2000c1e1500 */
[----:B0-----:R-:W-:Y:S02]  /*25e0*/  IMAD R79, R3, 0x99, RZ ;  /* 0x00000099034f7824 */ /* 0x001fe400078e02ff */
[----:B------:R-:W0:Y:S01]  /*25f0*/  LDC R228, c[0x0][0x248] ;  /* 0x00009200ffe47b82 */ /* 0x000e220000000800 */
[-C--:B------:R-:W-:Y:S02]  /*2600*/  IADD3 R76, P1, R81, R122.reuse, RZ ;  /* 0x0000007a514c7210 */ /* 0x080fe40007f3e0ff */
[----:B------:R-:W-:Y:S02]  /*2610*/  LEA.HI.X.SX32 R81, R43, R123, 0x1, P0 ;  /* 0x0000007b2b517211 */ /* 0x000fe400000f0eff */
[----:B-----5:R-:W-:-:S03]  /*2620*/  IADD3 R6, P2, R103, R122, RZ ;  /* 0x0000007a67067210 */ /* 0x020fc60007f5e0ff */
[----:B------:R-:W5:Y:S01]  /*2630*/  LDC R218, c[0x0][0x248] ;  /* 0x00009200ffda7b82 */ /* 0x000f620000000800 */
[-C--:B------:R-:W-:Y:S01]  /*2640*/  IADD3 R78, P0, R95, R122.reuse, RZ ;  /* 0x0000007a5f4e7210 */ /* 0x080fe20007f1e0ff */
[----:B------:R-:W-:Y:S01]  /*2650*/  IMAD R51, R3, 0x91, RZ ;  /* 0x0000009103337824 */ /* 0x000fe200078e02ff */
[-C--:B------:R-:W-:Y:S01]  /*2660*/  LEA.HI.X.SX32 R7, R79, R123.reuse, 0x1, P2 ;  /* 0x0000007b4f077211 */ /* 0x080fe200010f0eff */
[----:B------:R-:W-:Y:S01]  /*2670*/  IMAD R85, R85, 0x152, RZ ;  /* 0x0000015255557824 */ /* 0x000fe200078e02ff */
[-C--:B------:R-:W-:Y:S01]  /*2680*/  LEA.HI.X.SX32 R79, R83, R123.reuse, 0x1, P0 ;  /* 0x0000007b534f7211 */ /* 0x080fe200000f0eff */
[----:B------:R-:W-:Y:S01]  /*2690*/  IMAD R101, R101, 0x172, RZ ;  /* 0x0000017265657824 */ /* 0x000fe200078e02ff */
[----:B------:R1:W2:Y:S01]  /*26a0*/  LDG.E.U16 R43, desc[UR6][R80.64] ;  /* 0x00000006502b7981 */ /* 0x0002a2000c1e1500 */
[----:B------:R-:W0:Y:S01]  /*26b0*/  LDC R103, c[0x0][0x248] ;  /* 0x00009200ff677b82 */ /* 0x000e220000000800 */
[----:B------:R-:W-:Y:S01]  /*26c0*/  LEA.HI.X.SX32 R77, R51, R123, 0x1, P1 ;  /* 0x0000007b334d7211 */ /* 0x000fe200008f0eff */
[----:B------:R-:W-:Y:S01]  /*26d0*/  IMAD R83, R100, 0x162, RZ ;  /* 0x0000016264537824 */ /* 0x000fe200078e02ff */
[----:B------:R-:W2:Y:S01]  /*26e0*/  LDG.E.U16 R7, desc[UR6][R6.64] ;  /* 0x0000000606077981 */ /* 0x000ea2000c1e1500 */
[----:B------:R-:W-:Y:S01]  /*26f0*/  IMAD R51, R3, 0xa9, RZ ;  /* 0x000000a903337824 */ /* 0x000fe200078e02ff */
[-C--:B------:R-:W-:Y:S01]  /*2700*/  IADD3 R84, P0, R85, R122.reuse, RZ ;  /* 0x0000007a55547210 */ /* 0x080fe20007f1e0ff */
[----:B------:R-:W-:Y:S01]  /*2710*/  IMAD R95, R3, 0xc9, RZ ;  /* 0x000000c9035f7824 */ /* 0x000fe200078e02ff */
[----:B------:R-:W2:Y:S01]  /*2720*/  LDG.E.U16 R76, desc[UR6][R76.64] ;  /* 0x000000064c4c7981 */ /* 0x000ea2000c1e1500 */
[----:B------:R-:W5:Y:S01]  /*2730*/  LDC R230, c[0x0][0x248] ;  /* 0x00009200ffe67b82 */ /* 0x000f620000000800 */
[----:B-1----:R-:W-:-:S02]  /*2740*/  IADD3 R80, P1, R83, R122, RZ ;  /* 0x0000007a53507210 */ /* 0x002fc40007f3e0ff */
[----:B------:R1:W2:Y:S01]  /*2750*/  LDG.E.U16 R6, desc[UR6][R78.64] ;  /* 0x000000064e067981 */ /* 0x0002a2000c1e1500 */
[----:B------:R-:W-:Y:S01]  /*2760*/  LEA.HI.X.SX32 R85, R51, R123, 0x1, P0 ;  /* 0x0000007b33557211 */ /* 0x000fe200000f0eff */
[----:B------:R-:W-:-:S03]  /*2770*/  IMAD R83, R3, 0xc1, RZ ;  /* 0x000000c103537824 */ /* 0x000fc600078e02ff */
[----:B------:R-:W5:Y:S01]  /*2780*/  LDC R232, c[0x0][0x248] ;  /* 0x00009200ffe87b82 */ /* 0x000f620000000800 */
[----:B------:R-:W-:Y:S02]  /*2790*/  IMAD R81, R3, 0xb1, RZ ;  /* 0x000000b103517824 */ /* 0x000fe400078e02ff */
[----:B------:R-:W-:Y:S01]  /*27a0*/  IMAD R105, R105, 0x1c2, RZ ;  /* 0x000001c269697824 */ /* 0x000fe200078e02ff */
[----:B------:R-:W2:Y:S01]  /*27b0*/  LDG.E.U16 R51, desc[UR6][R84.64] ;  /* 0x0000000654337981 */ /* 0x000ea2000c1e1500 */
[----:B-1----:R-:W-:-:S03]  /*27c0*/  IMAD R79, R102, 0x182, RZ ;  /* 0x00000182664f7824 */ /* 0x002fc600078e02ff */
[----:B------:R-:W1:Y:S01]  /*27d0*/  LDC R234, c[0x0][0x248] ;  /* 0x00009200ffea7b82 */ /* 0x000e620000000800 */
[-C--:B------:R-:W-:Y:S01]  /*27e0*/  IADD3 R78, P2, R101, R122.reuse, RZ ;  /* 0x0000007a654e7210 */ /* 0x080fe20007f5e0ff */
[----:B------:R-:W-:Y:S01]  /*27f0*/  IMAD R101, R94, 0x192, RZ ;  /* 0x000001925e657824 */ /* 0x000fe200078e02ff */
[----:B------:R-:W-:-:S05]  /*2800*/  IADD3 R82, P0, R79, R122, RZ ;  /* 0x0000007a4f527210 */ /* 0x000fca0007f1e0ff */
[----:B------:R-:W5:Y:S01]  /*2810*/  LDC R102, c[0x0][0x248] ;  /* 0x00009200ff667b82 */ /* 0x000f620000000800 */
[-C--:B------:R-:W-:Y:S02]  /*2820*/  LEA.HI.X.SX32 R83, R83, R123.reuse, 0x1, P0 ;  /* 0x0000007b53537211 */ /* 0x080fe400000f0eff */
[-C--:B------:R-:W-:Y:S01]  /*2830*/  IADD3 R100, P0, R101, R122.reuse, RZ ;  /* 0x0000007a65647210 */ /* 0x080fe20007f1e0ff */
[----:B------:R-:W-:Y:S01]  /*2840*/  IMAD R77, R3, 0xb9, RZ ;  /* 0x000000b9034d7824 */ /* 0x000fe200078e02ff */
[-C--:B------:R-:W-:Y:S01]  /*2850*/  LEA.HI.X.SX32 R81, R81, R123.reuse, 0x1, P1 ;  /* 0x0000007b51517211 */ /* 0x080fe200008f0eff */
[----:B------:R-:W-:Y:S01]  /*2860*/  IMAD R185, R104, 0x1b2, RZ ;  /* 0x000001b268b97824 */ /* 0x000fe200078e02ff */
[-C--:B------:R-:W-:Y:S01]  /*2870*/  LEA.HI.X.SX32 R101, R95, R123.reuse, 0x1, P0 ;  /* 0x0000007b5f657211 */ /* 0x080fe200000f0eff */
[----:B------:R-:W-:Y:S01]  /*2880*/  IMAD R95, R3, 0xe1, RZ ;  /* 0x000000e1035f7824 */ /* 0x000fe200078e02ff */
[----:B------:R-:W-:Y:S01]  /*2890*/  IADD3 R94, P0, R105, R122, RZ ;  /* 0x0000007a695e7210 */ /* 0x000fe20007f1e0ff */
[----:B------:R0:W2:Y:S01]  /*28a0*/  LDG.E.U16 R80, desc[UR6][R80.64] ;  /* 0x0000000650507981 */ /* 0x0000a2000c1e1500 */
[-C--:B------:R-:W-:Y:S01]  /*28b0*/  LEA.HI.X.SX32 R79, R77, R123.reuse, 0x1, P2 ;  /* 0x0000007b4d4f7211 */ /* 0x080fe200010f0eff */
[----:B0-----:R-:W-:Y:S01]  /*28c0*/  IMAD R103, R103, 0x1a2, RZ ;  /* 0x000001a267677824 */ /* 0x001fe200078e02ff */
[----:B------:R-:W-:Y:S01]  /*28d0*/  LEA.HI.X.SX32 R95, R95, R123, 0x1, P0 ;  /* 0x0000007b5f5f7211 */ /* 0x000fe200000f0eff */
[----:B------:R0:W2:Y:S01]  /*28e0*/  LDG.E.U16 R77, desc[UR6][R82.64] ;  /* 0x00000006524d7981 */ /* 0x0000a2000c1e1500 */
[----:B------:R-:W-:Y:S01]  /*28f0*/  IMAD R109, R109, 0x1d2, RZ ;  /* 0x000001d26d6d7824 */ /* 0x000fe200078e02ff */
[----:B------:R-:W1:Y:S01]  /*2900*/  LDC R236, c[0x0][0x248] ;  /* 0x00009200ffec7b82 */ /* 0x000e620000000800 */
[----:B------:R-:W-:-:S02]  /*2910*/  IMAD R105, R150, 0x1e2, RZ ;  /* 0x000001e296697824 */ /* 0x000fc400078e02ff */
[----:B------:R-:W-:Y:S01]  /*2920*/  IMAD R81, R3, 0xd9, RZ ;  /* 0x000000d903517824 */ /* 0x000fe200078e02ff */
[----:B------:R-:W2:Y:S01]  /*2930*/  LDG.E.U16 R79, desc[UR6][R78.64] ;  /* 0x000000064e4f7981 */ /* 0x000ea2000c1e1500 */
[-C--:B0-----:R-:W-:Y:S01]  /*2940*/  IADD3 R82, P2, R185, R122.reuse, RZ ;  /* 0x0000007ab9527210 */ /* 0x081fe20007f5e0ff */
[----:B------:R-:W-:Y:S02]  /*2950*/  IMAD R85, R3, 0xd1, RZ ;  /* 0x000000d103557824 */ /* 0x000fe400078e02ff */
[----:B------:R-:W0:Y:S01]  /*2960*/  LDC R150, c[0x0][0x248] ;  /* 0x00009200ff967b82 */ /* 0x000e220000000800 */
[-C--:B------:R-:W-:Y:S01]  /*2970*/  IADD3 R84, P1, R103, R122.reuse, RZ ;  /* 0x0000007a67547210 */ /* 0x080fe20007f3e0ff */
[----:B------:R-:W-:Y:S01]  /*2980*/  IMAD R103, R3, 0xe9, RZ ;  /* 0x000000e903677824 */ /* 0x000fe200078e02ff */
[----:B------:R-:W-:Y:S02]  /*2990*/  LEA.HI.X.SX32 R83, R81, R123, 0x1, P2 ;  /* 0x0000007b51537211 */ /* 0x000fe400010f0eff */
[----:B------:R5:W2:Y:S01]  /*29a0*/  LDG.E.U16 R81, desc[UR6][R94.64] ;  /* 0x000000065e517981 */ /* 0x000aa2000c1e1500 */
[----:B------:R-:W-:-:S02]  /*29b0*/  IADD3 R104, P0, R109, R122, RZ ;  /* 0x0000007a6d687210 */ /* 0x000fc40007f1e0ff */
[-C--:B------:R-:W-:Y:S01]  /*29c0*/  LEA.HI.X.SX32 R85, R85, R123.reuse, 0x1, P1 ;  /* 0x0000007b55557211 */ /* 0x080fe200008f0eff */
[----:B------:R-:W-:Y:S01]  /*29d0*/  IMAD R185, R152, 0x1f2, RZ ;  /* 0x000001f298b97824 */ /* 0x000fe200078e02ff */
[----:B------:R5:W2:Y:S01]  /*29e0*/  LDG.E.U16 R78, desc[UR6][R100.64] ;  /* 0x00000006644e7981 */ /* 0x000aa2000c1e1500 */
[----:B------:R-:W4:Y:S03]  /*29f0*/  LDC R152, c[0x0][0x248] ;  /* 0x00009200ff987b82 */ /* 0x000f260000000800 */
[----:B------:R5:W2:Y:S02]  /*2a00*/  LDG.E.U16 R84, desc[UR6][R84.64] ;  /* 0x0000000654547981 */ /* 0x000aa4000c1e1500 */
[----:B-----5:R-:W-:Y:S01]  /*2a10*/  IMAD R95, R102, 0x104, RZ ;  /* 0x00000104665f7824 */ /* 0x020fe200078e02ff */
[-C--:B------:R-:W-:Y:S02]  /*2a20*/  IADD3 R102, P1, R105, R122.reuse, RZ ;  /* 0x0000007a69667210 */ /* 0x080fe40007f3e0ff */
[-C--:B------:R-:W-:Y:S01]  /*2a30*/  LEA.HI.X.SX32 R105, R103, R123.reuse, 0x1, P0 ;  /* 0x0000007b67697211 */ /* 0x080fe200000f0eff */
[----:B------:R-:W5:Y:S01]  /*2a40*/  LDG.E.U16 R83, desc[UR6][R82.64] ;  /* 0x0000000652537981 */ /* 0x000f62000c1e1500 */
[-C--:B------:R-:W-:Y:S01]  /*2a50*/  IADD3 R94, P0, R95, R122.reuse, RZ ;  /* 0x0000007a5f5e7210 */ /* 0x080fe20007f1e0ff */
[----:B------:R-:W-:Y:S01]  /*2a60*/  IMAD R101, R3, 0xf1, RZ ;  /* 0x000000f103657824 */ /* 0x000fe200078e02ff */
[----:B------:R-:W-:Y:S01]  /*2a70*/  IADD3 R100, P2, R185, R122, RZ ;  /* 0x0000007ab9647210 */ /* 0x000fe20007f5e0ff */
[----:B------:R-:W-:Y:S01]  /*2a80*/  IMAD R185, R142, 0x124, RZ ;  /* 0x000001248eb97824 */ /* 0x000fe200078e02ff */
[-C--:B------:R-:W-:Y:S01]  /*2a90*/  LEA.HI.X.SX32 R95, R107, R123.reuse, 0x1, P0 ;  /* 0x0000007b6b5f7211 */ /* 0x080fe200000f0eff */
[----:B------:R-:W-:Y:S01]  /*2aa0*/  IMAD R85, R3, 0xf9, RZ ;  /* 0x000000f903557824 */ /* 0x000fe200078e02ff */
[-C--:B------:R-:W-:Y:S01]  /*2ab0*/  LEA.HI.X.SX32 R103, R101, R123.reuse, 0x1, P1 ;  /* 0x0000007b65677211 */ /* 0x080fe200008f0eff */
[----:B------:R-:W1:Y:S01]  /*2ac0*/  LDC R142, c[0x0][0x248] ;  /* 0x00009200ff8e7b82 */ /* 0x000e620000000800 */
[----:B------:R-:W-:Y:S01]  /*2ad0*/  IMAD R187, R144, 0x144, RZ ;  /* 0x0000014490bb7824 */ /* 0x000fe200078e02ff */
[----:B------:R0:W5:Y:S01]  /*2ae0*/  LDG.E.U16 R82, desc[UR6][R104.64] ;  /* 0x0000000668527981 */ /* 0x000162000c1e1500 */
[----:B------:R-:W-:-:S03]  /*2af0*/  LEA.HI.X.SX32 R101, R85, R123, 0x1, P2 ;  /* 0x0000007b55657211 */ /* 0x000fc600010f0eff */
[----:B------:R0:W5:Y:S02]  /*2b00*/  LDG.E.U16 R107, desc[UR6][R94.64] ;  /* 0x000000065e6b7981 */ /* 0x000164000c1e1500 */
[----:B------:R-:W1:Y:S02]  /*2b10*/  LDC R144, c[0x0][0x248] ;  /* 0x00009200ff907b82 */ /* 0x000e640000000800 */
[----:B------:R0:W5:Y:S02]  /*2b20*/  LDG.E.U16 R85, desc[UR6][R102.64] ;  /* 0x0000000666557981 */ /* 0x000164000c1e1500 */
[----:B0-----:R-:W-:Y:S01]  /*2b30*/  IMAD R105, R146, 0x164, RZ ;  /* 0x0000016492697824 */ /* 0x001fe200078e02ff */
[-C--:B------:R-:W-:Y:S01]  /*2b40*/  IADD3 R104, P1, R187, R122.reuse, RZ ;  /* 0x0000007abb687210 */ /* 0x080fe20007f3e0ff */
[----:B------:R0:W5:Y:S01]  /*2b50*/  LDG.E.U16 R109, desc[UR6][R100.64] ;  /* 0x00000006646d7981 */ /* 0x000162000c1e1500 */
[----:B------:R-:W-:Y:S01]  /*2b60*/  IADD3 R94, P0, R185, R122, RZ ;  /* 0x0000007ab95e7210 */ /* 0x000fe20007f1e0ff */
[----:B------:R-:W-:Y:S01]  /*2b70*/  IMAD R193, R154, 0x1e4, RZ ;  /* 0x000001e49ac17824 */ /* 0x000fe200078e02ff */
[----:B------:R-:W3:Y:S01]  /*2b80*/  LDC R146, c[0x0][0x248] ;  /* 0x00009200ff927b82 */ /* 0x000ee20000000800 */
[----:B------:R-:W-:Y:S01]  /*2b90*/  IMAD R103, R148, 0x184, RZ ;  /* 0x0000018494677824 */ /* 0x000fe200078e02ff */
[----:B------:R-:W-:-:S02]  /*2ba0*/  LEA.HI.X.SX32 R95, R138, R123, 0x1, P0 ;  /* 0x0000007b8a5f7211 */ /* 0x000fc400000f0eff */
[-C--:B------:R-:W-:Y:S01]  /*2bb0*/  IADD3 R102, P0, R105, R122.reuse, RZ ;  /* 0x0000007a69667210 */ /* 0x080fe20007f1e0ff */
[----:B0-----:R-:W-:Y:S01]  /*2bc0*/  IMAD R101, R150, 0x1a4, RZ ;  /* 0x000001a496657824 */ /* 0x001fe200078e02ff */
[-C--:B------:R-:W-:Y:S02]  /*2bd0*/  IADD3 R100, P2, R103, R122.reuse, RZ ;  /* 0x0000007a67647210 */ /* 0x080fe40007f5e0ff */
[----:B------:R-:W0:Y:S01]  /*2be0*/  LDC R148, c[0x0][0x248] ;  /* 0x00009200ff947b82 */ /* 0x000e220000000800 */
[-C--:B------:R-:W-:Y:S02]  /*2bf0*/  LEA.HI.X.SX32 R105, R106, R123.reuse, 0x1, P1 ;  /* 0x0000007b6a697211 */ /* 0x080fe400008f0eff */
[----:B------:R-:W-:Y:S01]  /*2c00*/  LEA.HI.X.SX32 R103, R130, R123, 0x1, P0 ;  /* 0x0000007b82677211 */ /* 0x000fe200000f0eff */
[----:B------:R4:W5:Y:S04]  /*2c10*/  LDG.E.U16 R106, desc[UR6][R94.64] ;  /* 0x000000065e6a7981 */ /* 0x000968000c1e1500 */
[----:B------:R-:W0:Y:S01]  /*2c20*/  LDC R130, c[0x0][0x248] ;  /* 0x00009200ff827b82 */ /* 0x000e220000000800 */
[----:B----4-:R-:W-:Y:S01]  /*2c30*/  IMAD R187, R152, 0x1c4, RZ ;  /* 0x000001c498bb7824 */ /* 0x010fe200078e02ff */
[----:B------:R-:W4:Y:S01]  /*2c40*/  LDG.E.U16 R105, desc[UR6][R104.64] ;  /* 0x0000000668697981 */ /* 0x000f22000c1e1500 */
[----:B------:R-:W-:-:S02]  /*2c50*/  IADD3 R94, P1, R101, R122, RZ ;  /* 0x0000007a655e7210 */ /* 0x000fc40007f3e0ff */
[----:B------:R-:W-:-:S03]  /*2c60*/  LEA.HI.X.SX32 R101, R131, R123, 0x1, P2 ;  /* 0x0000007b83657211 */ /* 0x000fc600010f0eff */
[----:B------:R-:W3:Y:S01]  /*2c70*/  LDC R150, c[0x0][0x248] ;  /* 0x00009200ff967b82 */ /* 0x000ee20000000800 */
[----:B-1----:R-:W-:Y:S01]  /*2c80*/  IMAD R185, R142, 0x114, RZ ;  /* 0x000001148eb97824 */ /* 0x002fe200078e02ff */
[----:B------:R-:W4:Y:S06]  /*2c90*/  LDG.E.U16 R104, desc[UR6][R102.64] ;  /* 0x0000000666687981 */ /* 0x000f2c000c1e1500 */
[----:B------:R-:W1:Y:S01]  /*2ca0*/  LDC R131, c[0x0][0x248] ;  /* 0x00009200ff837b82 */ /* 0x000e620000000800 */
[----:B------:R-:W-:Y:S01]  /*2cb0*/  LEA.HI.X.SX32 R95, R126, R123, 0x1, P1 ;  /* 0x0000007b7e5f7211 */ /* 0x000fe200008f0eff */
[----:B------:R0:W4:Y:S06]  /*2cc0*/  LDG.E.U16 R103, desc[UR6][R100.64] ;  /* 0x0000000664677981 */ /* 0x00012c000c1e1500 */
[----:B------:R-:W3:Y:S01]  /*2cd0*/  LDC R138, c[0x0][0x248] ;  /* 0x00009200ff8a7b82 */ /* 0x000ee20000000800 */
[----:B------:R0:W4:Y:S01]  /*2ce0*/  LDG.E.U16 R102, desc[UR6][R94.64] ;  /* 0x000000065e667981 */ /* 0x000122000c1e1500 */
[----:B------:R-:W-:-:S02]  /*2cf0*/  IADD3 R126, P2, R193, R122, RZ ;  /* 0x0000007ac17e7210 */ /* 0x000fc40007f5e0ff */
[----:B0-----:R-:W-:Y:S01]  /*2d00*/  IADD3 R100, P1, R187, R122, RZ ;  /* 0x0000007abb647210 */ /* 0x001fe20007f3e0ff */
[----:B------:R-:W-:-:S03]  /*2d10*/  IMAD R187, R144, 0x134, RZ ;  /* 0x0000013490bb7824 */ /* 0x000fc600078e02ff */
[----:B------:R-:W0:Y:S01]  /*2d20*/  LDC R142, c[0x0][0x248] ;  /* 0x00009200ff8e7b82 */ /* 0x000e220000000800 */
[-C--:B------:R-:W-:Y:S02]  /*2d30*/  IADD3 R94, P0, R185, R122.reuse, RZ ;  /* 0x0000007ab95e7210 */ /* 0x080fe40007f1e0ff */
[-C--:B------:R-:W-:Y:S02]  /*2d40*/  LEA.HI.X.SX32 R101, R124, R123.reuse, 0x1, P1 ;  /* 0x0000007b7c657211 */ /* 0x080fe400008f0eff */
[----:B------:R-:W-:Y:S02]  /*2d50*/  IADD3 R124, P1, R187, R122, RZ ;  /* 0x0000007abb7c7210 */ /* 0x000fe40007f3e0ff */
[-C--:B------:R-:W-:Y:S01]  /*2d60*/  LEA.HI.X.SX32 R127, R127, R123.reuse, 0x1, P2 ;  /* 0x0000007b7f7f7211 */ /* 0x080fe200010f0eff */
[----:B------:R-:W0:Y:S01]  /*2d70*/  LDC R144, c[0x0][0x248] ;  /* 0x00009200ff907b82 */ /* 0x000e220000000800 */
[-C--:B------:R-:W-:Y:S01]  /*2d80*/  LEA.HI.X.SX32 R95, R128, R123.reuse, 0x1, P0 ;  /* 0x0000007b805f7211 */ /* 0x080fe200000f0eff */
[----:B------:R-:W-:Y:S01]  /*2d90*/  IMAD R185, R130, 0x154, RZ ;  /* 0x0000015482b97824 */ /* 0x000fe200078e02ff */
[----:B------:R-:W-:Y:S01]  /*2da0*/  LEA.HI.X.SX32 R125, R125, R123, 0x1, P1 ;  /* 0x0000007b7d7d7211 */ /* 0x000fe200008f0eff */
[----:B------:R-:W4:Y:S01]  /*2db0*/  LDG.E.U16 R101, desc[UR6][R100.64] ;  /* 0x0000000664657981 */ /* 0x000f22000c1e1500 */
[----:B-1----:R-:W-:-:S02]  /*2dc0*/  IMAD R131, R131, 0x174, RZ ;  /* 0x0000017483837824 */ /* 0x002fc400078e02ff */
[-C--:B------:R-:W-:Y:S01]  /*2dd0*/  IADD3 R130, P0, R185, R122.reuse, RZ ;  /* 0x0000007ab9827210 */ /* 0x080fe20007f1e0ff */
[----:B------:R-:W4:Y:S01]  /*2de0*/  LDG.E.U16 R95, desc[UR6][R94.64] ;  /* 0x000000065e5f7981 */ /* 0x000f22000c1e1500 */
[----:B------:R-:W1:Y:S03]  /*2df0*/  LDC R154, c[0x0][0x248] ;  /* 0x00009200ff9a7b82 */ /* 0x000e660000000800 */
[----:B------:R3:W4:Y:S01]  /*2e00*/  LDG.E.U16 R100, desc[UR6][R126.64] ;  /* 0x000000067e647981 */ /* 0x000722000c1e1500 */
[----:B------:R-:W-:-:S04]  /*2e10*/  IADD3 R128, P1, R131, R122, RZ ;  /* 0x0000007a83807210 */ /* 0x000fc80007f3e0ff */
[----:B------:R-:W1:Y:S01]  /*2e20*/  LDC R152, c[0x0][0x248] ;  /* 0x00009200ff987b82 */ /* 0x000e620000000800 */
[----:B------:R0:W4:Y:S01]  /*2e30*/  LDG.E.U16 R94, desc[UR6][R124.64] ;  /* 0x000000067c5e7981 */ /* 0x000122000c1e1500 */
[----:B------:R-:W-:Y:S01]  /*2e40*/  LEA.HI.X.SX32 R131, R129, R123, 0x1, P0 ;  /* 0x0000007b81837211 */ /* 0x000fe200000f0eff */
[----:B---3--:R-:W-:-:S05]  /*2e50*/  IMAD R127, R148, 0x1b4, RZ ;  /* 0x000001b4947f7824 */ /* 0x008fca00078e02ff */
[----:B------:R-:W3:Y:S01]  /*2e60*/  LDC R226, c[0x0][0x248] ;  /* 0x00009200ffe27b82 */ /* 0x000ee20000000800 */
[----:B0-----:R-:W-:-:S07]  /*2e70*/  IMAD R125, R150, 0x1d4, RZ ;  /* 0x000001d4967d7824 */ /* 0x001fce00078e02ff */
[----:B------:R-:W0:Y:S01]  /*2e80*/  LDC R148, c[0x0][0x248] ;  /* 0x00009200ff947b82 */ /* 0x000e220000000800 */
[----:B------:R-:W-:Y:S01]  /*2e90*/  IMAD R185, R138, 0x194, RZ ;  /* 0x000001948ab97824 */ /* 0x000fe200078e02ff */
[----:B------:R-:W-:-:S06]  /*2ea0*/  IADD3 R124, P2, R127, R122, RZ ;  /* 0x0000007a7f7c7210 */ /* 0x000fcc0007f5e0ff */
[----:B------:R-:W1:Y:S01]  /*2eb0*/  LDC R150, c[0x0][0x248] ;  /* 0x00009200ff967b82 */ /* 0x000e620000000800 */
[----:B------:R-:W-:Y:S02]  /*2ec0*/  LEA.HI.X.SX32 R129, R121, R123, 0x1, P1 ;  /* 0x0000007b79817211 */ /* 0x000fe400008f0eff */
[----:B------:R3:W4:Y:S01]  /*2ed0*/  LDG.E.U16 R121, desc[UR6][R130.64] ;  /* 0x0000000682797981 */ /* 0x000722000c1e1500 */
[----:B------:R-:W-:Y:S01]  /*2ee0*/  IADD3 R126, P0, R185, R122, RZ ;  /* 0x0000007ab97e7210 */ /* 0x000fe20007f1e0ff */
[----:B------:R-:W-:-:S03]  /*2ef0*/  IMAD R195, R156, 0x1f4, RZ ;  /* 0x000001f49cc37824 */ /* 0x000fc600078e02ff */
[----:B------:R-:W1:Y:S01]  /*2f00*/  LDC R156, c[0x0][0x248] ;  /* 0x00009200ff9c7b82 */ /* 0x000e620000000800 */
[-C--:B------:R-:W-:Y:S02]  /*2f10*/  LEA.HI.X.SX32 R127, R136, R123.reuse, 0x1, P0 ;  /* 0x0000007b887f7211 */ /* 0x080fe400000f0eff */
[----:B---3--:R-:W-:Y:S02]  /*2f20*/  IADD3 R130, P1, R125, R122, RZ ;  /* 0x0000007a7d827210 */ /* 0x008fe40007f3e0ff */
[-C--:B------:R-:W-:Y:S01]  /*2f30*/  LEA.HI.X.SX32 R125, R132, R123.reuse, 0x1, P2 ;  /* 0x0000007b847d7211 */ /* 0x080fe200010f0eff */
[----:B------:R-:W-:Y:S01]  /*2f40*/  IMAD R187, R142, 0x106, RZ ;  /* 0x000001068ebb7824 */ /* 0x000fe200078e02ff */
[----:B------:R-:W-:Y:S01]  /*2f50*/  LEA.HI.X.SX32 R131, R134, R123, 0x1, P1 ;  /* 0x0000007b86837211 */ /* 0x000fe200008f0eff */
[----:B------:R-:W-:Y:S01]  /*2f60*/  IMAD R193, R144, 0x116, RZ ;  /* 0x0000011690c17824 */ /* 0x000fe200078e02ff */
[----:B------:R3:W4:Y:S01]  /*2f70*/  LDG.E.U16 R134, desc[UR6][R126.64] ;  /* 0x000000067e867981 */ /* 0x000722000c1e1500 */
[----:B------:R-:W4:Y:S03]  /*2f80*/  LDC R240, c[0x0][0x280] ;  /* 0x0000a000fff07b82 */ /* 0x000f260000000800 */
[----:B------:R3:W4:Y:S01]  /*2f90*/  LDG.E.U16 R136, desc[UR6][R124.64] ;  /* 0x000000067c887981 */ /* 0x000722000c1e1500 */
[----:B------:R-:W-:-:S03]  /*2fa0*/  IMAD R185, R3, 0x83, RZ ;  /* 0x0000008303b97824 */ /* 0x000fc600078e02ff */
[----:B------:R0:W4:Y:S01]  /*2fb0*/  LDG.E.U16 R132, desc[UR6][R128.64] ;  /* 0x0000000680847981 */ /* 0x000122000c1e1500 */
[----:B---3--:R-:W-:-:S03]  /*2fc0*/  IMAD R127, R146, 0x126, RZ ;  /* 0x00000126927f7824 */ /* 0x008fc600078e02ff */
[----:B------:R3:W4:Y:S01]  /*2fd0*/  LDG.E.U16 R138, desc[UR6][R130.64] ;  /* 0x00000006828a7981 */ /* 0x000722000c1e1500 */
[-C--:B------:R-:W-:Y:S02]  /*2fe0*/  IADD3 R124, P2, R195, R122.reuse, RZ ;  /* 0x0000007ac37c7210 */ /* 0x080fe40007f5e0ff */
[-C--:B------:R-:W-:Y:S01]  /*2ff0*/  IADD3 R126, P0, R187, R122.reuse, RZ ;  /* 0x0000007abb7e7210 */ /* 0x080fe20007f1e0ff */
[----:B------:R-:W-:Y:S01]  /*3000*/  IMAD R199, R188, 0x1f6, RZ ;  /* 0x000001f6bcc77824 */ /* 0x000fe200078e02ff */
[-C--:B------:R-:W-:Y:S01]  /*3010*/  LEA.HI.X.SX32 R125, R140, R123.reuse, 0x1, P2 ;  /* 0x0000007b8c7d7211 */ /* 0x080fe200010f0eff */
[----:B0-----:R-:W-:Y:S01]  /*3020*/  IMAD R129, R3, 0x8b, RZ ;  /* 0x0000008b03817824 */ /* 0x001fe200078e02ff */
[-C--:B------:R-:W-:Y:S01]  /*3030*/  IADD3 R128, P1, R193, R122.reuse, RZ ;  /* 0x0000007ac1807210 */ /* 0x080fe20007f3e0ff */
[----:B------:R-:W-:Y:S01]  /*3040*/  IMAD R193, R148, 0x136, RZ ;  /* 0x0000013694c17824 */ /* 0x000fe200078e02ff */
[----:B---3--:R-:W-:Y:S01]  /*3050*/  IADD3 R130, P2, R127, R122, RZ ;  /* 0x0000007a7f827210 */ /* 0x008fe20007f5e0ff */
[----:B------:R-:W-:Y:S01]  /*3060*/  IMAD R131, R3, 0x93, RZ ;  /* 0x0000009303837824 */ /* 0x000fe200078e02ff */
[-C--:B------:R-:W-:Y:S01]  /*3070*/  LEA.HI.X.SX32 R127, R185, R123.reuse, 0x1, P0 ;  /* 0x0000007bb97f7211 */ /* 0x080fe200000f0eff */
[----:B------:R1:W3:Y:S01]  /*3080*/  LDG.E.U16 R140, desc[UR6][R124.64] ;  /* 0x000000067c8c7981 */ /* 0x0002e2000c1e1500 */
[----:B------:R-:W-:Y:S01]  /*3090*/  IMAD R185, R3, 0x9b, RZ ;  /* 0x0000009b03b97824 */ /* 0x000fe200078e02ff */
[----:B------:R-:W0:Y:S01]  /*30a0*/  LDC R195, c[0x0][0x248] ;  /* 0x00009200ffc37b82 */ /* 0x000e220000000800 */
[-C--:B------:R-:W-:Y:S01]  /*30b0*/  LEA.HI.X.SX32 R131, R131, R123.reuse, 0x1, P2 ;  /* 0x0000007b83837211 */ /* 0x080fe200010f0eff */
[----:B------:R1:W3:Y:S01]  /*30c0*/  LDG.E.U16 R142, desc[UR6][R126.64] ;  /* 0x000000067e8e7981 */ /* 0x0002e2000c1e1500 */
[----:B------:R-:W-:Y:S01]  /*30d0*/  LEA.HI.X.SX32 R129, R129, R123, 0x1, P1 ;  /* 0x0000007b81817211 */ /* 0x000fe200008f0eff */
[----:B------:R-:W-:-:S02]  /*30e0*/  IMAD R187, R3, 0xa3, RZ ;  /* 0x000000a303bb7824 */ /* 0x000fc400078e02ff */
[----:B------:R1:W3:Y:S02]  /*30f0*/  LDG.E.U16 R146, desc[UR6][R130.64] ;  /* 0x0000000682927981 */ /* 0x0002e4000c1e1500 */
[----:B-1----:R-:W-:Y:S01]  /*3100*/  IMAD R125, R150, 0x146, RZ ;  /* 0x00000146967d7824 */ /* 0x002fe200078e02ff */
[-C--:B------:R-:W-:Y:S01]  /*3110*/  IADD3 R124, P0, R193, R122.reuse, RZ ;  /* 0x0000007ac17c7210 */ /* 0x080fe20007f1e0ff */
[----:B------:R-:W-:Y:S01]  /*3120*/  IMAD R193, R154, 0x166, RZ ;  /* 0x000001669ac17824 */ /* 0x000fe200078e02ff */
[----:B------:R1:W3:Y:S01]  /*3130*/  LDG.E.U16 R144, desc[UR6][R128.64] ;  /* 0x0000000680907981 */ /* 0x0002e2000c1e1500 */
[----:B------:R-:W-:Y:S01]  /*3140*/  IMAD R127, R152, 0x156, RZ ;  /* 0x00000156987f7824 */ /* 0x000fe200078e02ff */
[-C--:B------:R-:W-:Y:S02]  /*3150*/  IADD3 R126, P1, R125, R122.reuse, RZ ;  /* 0x0000007a7d7e7210 */ /* 0x080fe40007f3e0ff */
[----:B------:R-:W-:Y:S01]  /*3160*/  LEA.HI.X.SX32 R125, R185, R123, 0x1, P0 ;  /* 0x0000007bb97d7211 */ /* 0x000fe200000f0eff */
[----:B------:R-:W-:Y:S01]  /*3170*/  IMAD R131, R3, 0xb3, RZ ;  /* 0x000000b303837824 */ /* 0x000fe200078e02ff */
[----:B------:R-:W-:Y:S01]  /*3180*/  IADD3 R130, P0, R193, R122, RZ ;  /* 0x0000007ac1827210 */ /* 0x000fe20007f1e0ff */
[----:B------:R-:W-:-:S02]  /*3190*/  IMAD R193, R156, 0x176, RZ ;  /* 0x000001769cc17824 */ /* 0x000fc400078e02ff */
[----:B------:R1:W3:Y:S02]  /*31a0*/  LDG.E.U16 R148, desc[UR6][R124.64] ;  /* 0x000000067c947981 */ /* 0x0002e4000c1e1500 */
[-C--:B-1----:R-:W-:Y:S01]  /*31b0*/  IADD3 R128, P2, R127, R122.reuse, RZ ;  /* 0x0000007a7f807210 */ /* 0x082fe20007f5e0ff */
[----:B------:R-:W-:Y:S01]  /*31c0*/  IMAD R129, R3, 0xab, RZ ;  /* 0x000000ab03817824 */ /* 0x000fe200078e02ff */
[-C--:B------:R-:W-:Y:S01]  /*31d0*/  LEA.HI.X.SX32 R127, R187, R123.reuse, 0x1, P1 ;  /* 0x0000007bbb7f7211 */ /* 0x080fe200008f0eff */
[----:B------:R-:W-:Y:S01]  /*31e0*/  IMAD R185, R3, 0xbb, RZ ;  /* 0x000000bb03b97824 */ /* 0x000fe200078e02ff */
[-C--:B------:R-:W-:Y:S01]  /*31f0*/  LEA.HI.X.SX32 R131, R131, R123.reuse, 0x1, P0 ;  /* 0x0000007b83837211 */ /* 0x080fe200000f0eff */
[----:B------:R-:W-:Y:S01]  /*3200*/  IMAD R125, R158, 0x186, RZ ;  /* 0x000001869e7d7824 */ /* 0x000fe200078e02ff */
[----:B------:R-:W-:Y:S01]  /*3210*/  IADD3 R124, P0, R193, R122, RZ ;  /* 0x0000007ac17c7210 */ /* 0x000fe20007f1e0ff */
[----:B------:R-:W-:Y:S01]  /*3220*/  IMAD R193, R162, 0x1a6, RZ ;  /* 0x000001a6a2c17824 */ /* 0x000fe200078e02ff */
[----:B------:R-:W-:Y:S01]  /*3230*/  LEA.HI.X.SX32 R129, R129, R123, 0x1, P2 ;  /* 0x0000007b81817211 */ /* 0x000fe200010f0eff */
[----:B------:R1:W3:Y:S01]  /*3240*/  LDG.E.U16 R150, desc[UR6][R126.64] ;  /* 0x000000067e967981 */ /* 0x0002e2000c1e1500 */
[----:B------:R-:W-:-:S03]  /*3250*/  IMAD R187, R3, 0xc3, RZ ;  /* 0x000000c303bb7824 */ /* 0x000fc600078e02ff */
[----:B------:R0:W3:Y:S04]  /*3260*/  LDG.E.U16 R154, desc[UR6][R130.64] ;  /* 0x00000006829a7981 */ /* 0x0000e8000c1e1500 */
[----:B------:R0:W3:Y:S01]  /*3270*/  LDG.E.U16 R152, desc[UR6][R128.64] ;  /* 0x0000000680987981 */ /* 0x0000e2000c1e1500 */
[----:B-1----:R-:W-:Y:S01]  /*3280*/  IMAD R127, R160, 0x196, RZ ;  /* 0x00000196a07f7824 */ /* 0x002fe200078e02ff */
[-C--:B------:R-:W-:Y:S02]  /*3290*/  IADD3 R126, P1, R125, R122.reuse, RZ ;  /* 0x0000007a7d7e7210 */ /* 0x080fe40007f3e0ff */
[-C--:B------:R-:W-:Y:S01]  /*32a0*/  LEA.HI.X.SX32 R125, R185, R123.reuse, 0x1, P0 ;  /* 0x0000007bb97d7211 */ /* 0x080fe200000f0eff */
[----:B0-----:R-:W-:Y:S01]  /*32b0*/  IMAD R131, R3, 0xd3, RZ ;  /* 0x000000d303837824 */ /* 0x001fe200078e02ff */
[-C--:B------:R-:W-:Y:S01]  /*32c0*/  IADD3 R130, P0, R193, R122.reuse, RZ ;  /* 0x0000007ac1827210 */ /* 0x080fe20007f1e0ff */
[----:B------:R-:W-:Y:S01]  /*32d0*/  IMAD R193, R164, 0x1b6, RZ ;  /* 0x000001b6a4c17824 */ /* 0x000fe200078e02ff */
[----:B------:R-:W-:Y:S01]  /*32e0*/  IADD3 R128, P2, R127, R122, RZ ;  /* 0x0000007a7f807210 */ /* 0x000fe20007f5e0ff */
[----:B------:R0:W3:Y:S01]  /*32f0*/  LDG.E.U16 R156, desc[UR6][R124.64] ;  /* 0x000000067c9c7981 */ /* 0x0000e2000c1e1500 */
[-C--:B------:R-:W-:Y:S01]  /*3300*/  LEA.HI.X.SX32 R127, R187, R123.reuse, 0x1, P1 ;  /* 0x0000007bbb7f7211 */ /* 0x080fe200008f0eff */
[----:B------:R-:W-:Y:S01]  /*3310*/  IMAD R129, R3, 0xcb, RZ ;  /* 0x000000cb03817824 */ /* 0x000fe200078e02ff */
[----:B------:R-:W-:Y:S01]  /*3320*/  LEA.HI.X.SX32 R131, R131, R123, 0x1, P0 ;  /* 0x0000007b83837211 */ /* 0x000fe200000f0eff */
[----:B------:R-:W-:-:S02]  /*3330*/  IMAD R185, R3, 0xdb, RZ ;  /* 0x000000db03b97824 */ /* 0x000fc400078e02ff */
[----:B------:R1:W3:Y:S01]  /*3340*/  LDG.E.U16 R158, desc[UR6][R126.64] ;  /* 0x000000067e9e7981 */ /* 0x0002e2000c1e1500 */
[----:B0-----:R-:W-:Y:S01]  /*3350*/  IMAD R125, R166, 0x1c6, RZ ;  /* 0x000001c6a67d7824 */ /* 0x001fe200078e02ff */
[-C--:B------:R-:W-:Y:S01]  /*3360*/  IADD3 R124, P0, R193, R122.reuse, RZ ;  /* 0x0000007ac17c7210 */ /* 0x080fe20007f1e0ff */
[----:B------:R-:W-:Y:S01]  /*3370*/  IMAD R193, R170, 0x1e6, RZ ;  /* 0x000001e6aac17824 */ /* 0x000fe200078e02ff */
[-C--:B------:R-:W-:Y:S01]  /*3380*/  LEA.HI.X.SX32 R129, R129, R123.reuse, 0x1, P2 ;  /* 0x0000007b81817211 */ /* 0x080fe200010f0eff */
[----:B------:R0:W3:Y:S01]  /*3390*/  LDG.E.U16 R162, desc[UR6][R130.64] ;  /* 0x0000000682a27981 */ /* 0x0000e2000c1e1500 */
[-C--:B-1----:R-:W-:Y:S02]  /*33a0*/  IADD3 R126, P1, R125, R122.reuse, RZ ;  /* 0x0000007a7d7e7210 */ /* 0x082fe40007f3e0ff */
[----:B------:R-:W-:Y:S01]  /*33b0*/  LEA.HI.X.SX32 R125, R185, R123, 0x1, P0 ;  /* 0x0000007bb97d7211 */ /* 0x000fe200000f0eff */
[----:B------:R-:W-:Y:S01]  /*33c0*/  IMAD R127, R168, 0x1d6, RZ ;  /* 0x000001d6a87f7824 */ /* 0x000fe200078e02ff */
[----:B------:R-:W1:Y:S01]  /*33d0*/  LDC R185, c[0x0][0x248] ;  /* 0x00009200ffb97b82 */ /* 0x000e620000000800 */
[----:B------:R0:W3:Y:S02]  /*33e0*/  LDG.E.U16 R160, desc[UR6][R128.64] ;  /* 0x0000000680a07981 */ /* 0x0000e4000c1e1500 */
[----:B0-----:R-:W-:Y:S01]  /*33f0*/  IMAD R131, R3, 0xf3, RZ ;  /* 0x000000f303837824 */ /* 0x001fe200078e02ff */
[-C--:B------:R-:W-:Y:S01]  /*3400*/  IADD3 R130, P0, R193, R122.reuse, RZ ;  /* 0x0000007ac1827210 */ /* 0x080fe20007f1e0ff */
[C---:B------:R-:W-:Y:S01]  /*3410*/  IMAD R187, R3.reuse, 0xe3, RZ ;  /* 0x000000e303bb7824 */ /* 0x040fe200078e02ff */
[----:B------:R0:W3:Y:S01]  /*3420*/  LDG.E.U16 R164, desc[UR6][R124.64] ;  /* 0x000000067ca47981 */ /* 0x0000e2000c1e1500 */
[----:B------:R-:W-:Y:S01]  /*3430*/  IMAD R129, R3, 0xeb, RZ ;  /* 0x000000eb03817824 */ /* 0x000fe200078e02ff */
[----:B------:R-:W-:-:S02]  /*3440*/  IADD3 R128, P2, R127, R122, RZ ;  /* 0x0000007a7f807210 */ /* 0x000fc40007f5e0ff */
[-C--:B------:R-:W-:Y:S01]  /*3450*/  LEA.HI.X.SX32 R131, R131, R123.reuse, 0x1, P0 ;  /* 0x0000007b83837211 */ /* 0x080fe200000f0eff */
[----:B------:R-:W-:Y:S01]  /*3460*/  IMAD R197, R178, 0x128, RZ ;  /* 0x00000128b2c57824 */ /* 0x000fe200078e02ff */
[-C--:B------:R-:W-:Y:S01]  /*3470*/  LEA.HI.X.SX32 R129, R129, R123.reuse, 0x1, P2 ;  /* 0x0000007b81817211 */ /* 0x080fe200010f0eff */
[----:B0-----:R-:W-:Y:S01]  /*3480*/  IMAD R125, R3, 0xfb, RZ ;  /* 0x000000fb037d7824 */ /* 0x001fe200078e02ff */
[-C--:B------:R-:W-:Y:S01]  /*3490*/  IADD3 R124, P2, R199, R122.reuse, RZ ;  /* 0x0000007ac77c7210 */ /* 0x080fe20007f5e0ff */
[----:B------:R0:W3:Y:S01]  /*34a0*/  LDG.E.U16 R170, desc[UR6][R130.64] ;  /* 0x0000000682aa7981 */ /* 0x0000e2000c1e1500 */
[-C--:B------:R-:W-:Y:S01]  /*34b0*/  LEA.HI.X.SX32 R127, R187, R123.reuse, 0x1, P1 ;  /* 0x0000007bbb7f7211 */ /* 0x080fe200008f0eff */
[----:B------:R-:W-:Y:S02]  /*34c0*/  IMAD R190, R3, 0x9c, RZ ;  /* 0x0000009c03be7824 */ /* 0x000fe400078e02ff */
[----:B------:R2:W3:Y:S01]  /*34d0*/  LDG.E.U16 R168, desc[UR6][R128.64] ;  /* 0x0000000680a87981 */ /* 0x0004e2000c1e1500 */
[----:B------:R-:W-:Y:S01]  /*34e0*/  LEA.HI.X.SX32 R125, R125, R123, 0x1, P2 ;  /* 0x0000007b7d7d7211 */ /* 0x000fe200010f0eff */
[----:B------:R-:W-:Y:S01]  /*34f0*/  IMAD R193, R176, 0x108, RZ ;  /* 0x00000108b0c17824 */ /* 0x000fe200078e02ff */
[----:B------:R-:W5:Y:S01]  /*3500*/  LDC R187, c[0x0][0x248] ;  /* 0x00009200ffbb7b82 */ /* 0x000f620000000800 */
[----:B------:R1:W3:Y:S01]  /*3510*/  LDG.E.U16 R166, desc[UR6][R126.64] ;  /* 0x000000067ea67981 */ /* 0x0002e2000c1e1500 */
[----:B0-----:R-:W-:Y:S01]  /*3520*/  IMAD R131, R182, 0x138, RZ ;  /* 0x00000138b6837824 */ /* 0x001fe200078e02ff */
[----:B--2---:R-:W-:Y:S01]  /*3530*/  IADD3 R128, P1, R197, R122, RZ ;  /* 0x0000007ac5807210 */ /* 0x004fe20007f3e0ff */
[----:B-1----:R-:W-:-:S04]  /*3540*/  IMAD R185, R185, 0x148, RZ ;  /* 0x00000148b9b97824 */ /* 0x002fc800078e02ff */
[----:B------:R-:W0:Y:S01]  /*3550*/  LDC R197, c[0x0][0x248] ;  /* 0x00009200ffc57b82 */ /* 0x000e220000000800 */
[-C--:B------:R-:W-:Y:S02]  /*3560*/  IADD3 R130, P2, R131, R122.reuse, RZ ;  /* 0x0000007a83827210 */ /* 0x080fe40007f5e0ff */
[----:B------:R-:W-:Y:S02]  /*3570*/  IADD3 R126, P0, R193, R122, RZ ;  /* 0x0000007ac17e7210 */ /* 0x000fe40007f1e0ff */
[-C--:B------:R-:W-:Y:S02]  /*3580*/  LEA.HI.X.SX32 R131, R190, R123.reuse, 0x1, P2 ;  /* 0x0000007bbe837211 */ /* 0x080fe400010f0eff */
[-C--:B------:R-:W-:Y:S01]  /*3590*/  LEA.HI.X.SX32 R129, R172, R123.reuse, 0x1, P1 ;  /* 0x0000007bac817211 */ /* 0x080fe200008f0eff */
[----:B------:R-:W-:Y:S01]  /*35a0*/  IMAD R201, R186, 0x168, RZ ;  /* 0x00000168bac97824 */ /* 0x000fe200078e02ff */
[----:B------:R1:W2:Y:S01]  /*35b0*/  LDG.E.U16 R172, desc[UR6][R124.64] ;  /* 0x000000067cac7981 */ /* 0x0002a2000c1e1500 */
[----:B------:R-:W-:Y:S01]  /*35c0*/  LEA.HI.X.SX32 R127, R174, R123, 0x1, P0 ;  /* 0x0000007bae7f7211 */ /* 0x000fe200000f0eff */
[----:B------:R-:W0:Y:S02]  /*35d0*/  LDC R199, c[0x0][0x248] ;  /* 0x00009200ffc77b82 */ /* 0x000e240000000800 */
[----:B------:R5:W2:Y:S01]  /*35e0*/  LDG.E.U16 R178, desc[UR6][R130.64] ;  /* 0x0000000682b27981 */ /* 0x000aa2000c1e1500 */
[----:B------:R-:W-:-:S03]  /*35f0*/  IMAD R195, R195, 0x1a8, RZ ;  /* 0x000001a8c3c37824 */ /* 0x000fc600078e02ff */
[----:B------:R5:W2:Y:S01]  /*3600*/  LDG.E.U16 R176, desc[UR6][R128.64] ;  /* 0x0000000680b07981 */ /* 0x000aa2000c1e1500 */
[----:B-1----:R-:W-:Y:S01]  /*3610*/  IMAD R125, R194, 0x188, RZ ;  /* 0x00000188c27d7824 */ /* 0x002fe200078e02ff */
[----:B------:R-:W1:Y:S01]  /*3620*/  LDC R193, c[0x0][0x248] ;  /* 0x00009200ffc17b82 */ /* 0x000e620000000800 */
[----:B-----5:R-:W-:Y:S01]  /*3630*/  IMAD R187, R187, 0x178, RZ ;  /* 0x00000178bbbb7824 */ /* 0x020fe200078e02ff */
[----:B------:R5:W2:Y:S01]  /*3640*/  LDG.E.U16 R174, desc[UR6][R126.64] ;  /* 0x000000067eae7981 */ /* 0x000aa2000c1e1500 */
[-C--:B------:R-:W-:Y:S02]  /*3650*/  IADD3 R130, P0, R185, R122.reuse, RZ ;  /* 0x0000007ab9827210 */ /* 0x080fe40007f1e0ff */
[-C--:B------:R-:W-:Y:S02]  /*3660*/  IADD3 R124, P2, R125, R122.reuse, RZ ;  /* 0x0000007a7d7c7210 */ /* 0x080fe40007f5e0ff */
[----:B------:R-:W-:Y:S02]  /*3670*/  IADD3 R128, P1, R201, R122, RZ ;  /* 0x0000007ac9807210 */ /* 0x000fe40007f3e0ff */
[-C--:B------:R-:W-:Y:S01]  /*3680*/  LEA.HI.X.SX32 R131, R179, R123.reuse, 0x1, P0 ;  /* 0x0000007bb3837211 */ /* 0x080fe200000f0eff */
[----:B------:R-:W1:Y:S01]  /*3690*/  LDC R201, c[0x0][0x248] ;  /* 0x00009200ffc97b82 */ /* 0x000e620000000800 */
[----:B------:R-:W-:-:S02]  /*36a0*/  LEA.HI.X.SX32 R125, R181, R123, 0x1, P2 ;  /* 0x0000007bb57d7211 */ /* 0x000fc400010f0eff */
[----:B------:R-:W-:Y:S02]  /*36b0*/  LEA.HI.X.SX32 R129, R180, R123, 0x1, P1 ;  /* 0x0000007bb4817211 */ /* 0x000fe400008f0eff */
[----:B------:R5:W2:Y:S03]  /*36c0*/  LDG.E.U16 R180, desc[UR6][R130.64] ;  /* 0x0000000682b47981 */ /* 0x000aa6000c1e1500 */
[----:B------:R-:W1:Y:S01]  /*36d0*/  LDC R181, c[0x0][0x248] ;  /* 0x00009200ffb57b82 */ /* 0x000e620000000800 */
[----:B0-----:R-:W-:Y:S01]  /*36e0*/  IMAD R179, R197, 0x1b8, RZ ;  /* 0x000001b8c5b37824 */ /* 0x001fe200078e02ff */
[-C--:B-----5:R-:W-:Y:S01]  /*36f0*/  IADD3 R126, P0, R187, R122.reuse, RZ ;  /* 0x0000007abb7e7210 */ /* 0x0a0fe20007f1e0ff */
[----:B------:R-:W-:Y:S01]  /*3700*/  IMAD R188, R3, 0xbc, RZ ;  /* 0x000000bc03bc7824 */ /* 0x000fe200078e02ff */
[----:B------:R0:W5:Y:S01]  /*3710*/  LDG.E.U16 R182, desc[UR6][R128.64] ;  /* 0x0000000680b67981 */ /* 0x000162000c1e1500 */
[----:B------:R-:W-:-:S03]  /*3720*/  IADD3 R130, P1, R195, R122, RZ ;  /* 0x0000007ac3827210 */ /* 0x000fc60007f3e0ff */
[----:B------:R-:W1:Y:S01]  /*3730*/  LDC R197, c[0x0][0x248] ;  /* 0x00009200ffc57b82 */ /* 0x000e620000000800 */
[----:B------:R-:W-:Y:S01]  /*3740*/  IMAD R199, R199, 0x1c8, RZ ;  /* 0x000001c8c7c77824 */ /* 0x000fe200078e02ff */
[----:B------:R1:W5:Y:S06]  /*3750*/  LDG.E.U16 R185, desc[UR6][R124.64] ;  /* 0x000000067cb97981 */ /* 0x00036c000c1e1500 */
[----:B------:R-:W1:Y:S01]  /*3760*/  LDC R195, c[0x0][0x248] ;  /* 0x00009200ffc37b82 */ /* 0x000e620000000800 */
[-C--:B------:R-:W-:Y:S01]  /*3770*/  LEA.HI.X.SX32 R127, R188, R123.reuse, 0x1, P0 ;  /* 0x0000007bbc7f7211 */ /* 0x080fe200000f0eff */
[----:B0-----:R-:W-:Y:S01]  /*3780*/  IMAD R129, R202, 0x1e8, RZ ;  /* 0x000001e8ca817824 */ /* 0x001fe200078e02ff */
[-C--:B------:R-:W-:Y:S01]  /*3790*/  LEA.HI.X.SX32 R131, R183, R123.reuse, 0x1, P1 ;  /* 0x0000007bb7837211 */ /* 0x080fe200008f0eff */
[----:B------:R-:W-:Y:S01]  /*37a0*/  IMAD R187, R3, 0xdc, RZ ;  /* 0x000000dc03bb7824 */ /* 0x000fe200078e02ff */
[-C--:B-1----:R-:W-:Y:S01]  /*37b0*/  IADD3 R124, P0, R179, R122.reuse, RZ ;  /* 0x0000007ab37c7210 */ /* 0x082fe20007f1e0ff */
[----:B------:R-:W-:Y:S01]  /*37c0*/  IMAD R193, R193, 0x118, RZ ;  /* 0x00000118c1c17824 */ /* 0x000fe200078e02ff */
[----:B------:R0:W5:Y:S01]  /*37d0*/  LDG.E.U16 R183, desc[UR6][R126.64] ;  /* 0x000000067eb77981 */ /* 0x000162000c1e1500 */
[----:B------:R-:W-:Y:S01]  /*37e0*/  IADD3 R128, P2, R129, R122, RZ ;  /* 0x0000007a81807210 */ /* 0x000fe20007f5e0ff */
[----:B------:R-:W-:Y:S01]  /*37f0*/  IMAD R179, R3, 0x8c, RZ ;  /* 0x0000008c03b37824 */ /* 0x000fe200078e02ff */
[-C--:B------:R-:W-:Y:S01]  /*3800*/  LEA.HI.X.SX32 R125, R187, R123.reuse, 0x1, P0 ;  /* 0x0000007bbb7d7211 */ /* 0x080fe200000f0eff */
[----:B------:R1:W5:Y:S01]  /*3810*/  LDG.E.U16 R186, desc[UR6][R130.64] ;  /* 0x0000000682ba7981 */ /* 0x000362000c1e1500 */
[----:B------:R-:W-:Y:S01]  /*3820*/  LEA.HI.X.SX32 R129, R189, R123, 0x1, P2 ;  /* 0x0000007bbd817211 */ /* 0x000fe200010f0eff */
[----:B------:R-:W-:-:S02]  /*3830*/  IMAD R208, R3, 0xac, RZ ;  /* 0x000000ac03d07824 */ /* 0x000fc400078e02ff */
[----:B------:R1:W5:Y:S01]  /*3840*/  LDG.E.U16 R189, desc[UR6][R124.64] ;  /* 0x000000067cbd7981 */ /* 0x000362000c1e1500 */
[-C--:B0-----:R-:W-:Y:S01]  /*3850*/  IADD3 R126, P1, R199, R122.reuse, RZ ;  /* 0x0000007ac77e7210 */ /* 0x081fe20007f3e0ff */
[----:B------:R-:W-:Y:S01]  /*3860*/  IMAD R199, R181, 0x158, RZ ;  /* 0x00000158b5c77824 */ /* 0x000fe200078e02ff */
[-C--:B-1----:R-:W-:Y:S02]  /*3870*/  IADD3 R130, P0, R193, R122.reuse, RZ ;  /* 0x0000007ac1827210 */ /* 0x082fe40007f1e0ff */
[-C--:B------:R-:W-:Y:S01]  /*3880*/  LEA.HI.X.SX32 R127, R191, R123.reuse, 0x1, P1 ;  /* 0x0000007bbf7f7211 */ /* 0x080fe200008f0eff */
[----:B------:R-:W-:Y:S01]  /*3890*/  IMAD R195, R195, 0x198, RZ ;  /* 0x00000198c3c37824 */ /* 0x000fe200078e02ff */
[----:B------:R-:W-:Y:S01]  /*38a0*/  LEA.HI.X.SX32 R131, R179, R123, 0x1, P0 ;  /* 0x0000007bb3837211 */ /* 0x000fe200000f0eff */
[----:B------:R-:W-:Y:S01]  /*38b0*/  IMAD R197, R197, 0x1f8, RZ ;  /* 0x000001f8c5c57824 */ /* 0x000fe200078e02ff */
[----:B------:R-:W-:Y:S01]  /*38c0*/  IADD3 R124, P0, R199, R122, RZ ;  /* 0x0000007ac77c7210 */ /* 0x000fe20007f1e0ff */
[----:B------:R0:W5:Y:S01]  /*38d0*/  LDG.E.U16 R191, desc[UR6][R126.64] ;  /* 0x000000067ebf7981 */ /* 0x000162000c1e1500 */
[----:B------:R-:W-:-:S02]  /*38e0*/  IMAD R206, R3, 0xcc, RZ ;  /* 0x000000cc03ce7824 */ /* 0x000fc400078e02ff */
[----:B------:R-:W-:Y:S01]  /*38f0*/  IMAD R201, R201, 0x1d8, RZ ;  /* 0x000001d8c9c97824 */ /* 0x000fe200078e02ff */
[----:B------:R1:W5:Y:S01]  /*3900*/  LDG.E.U16 R194, desc[UR6][R130.64] ;  /* 0x0000000682c27981 */ /* 0x000362000c1e1500 */
[-C--:B------:R-:W-:Y:S01]  /*3910*/  LEA.HI.X.SX32 R125, R208, R123.reuse, 0x1, P0 ;  /* 0x0000007bd07d7211 */ /* 0x080fe200000f0eff */
[----:B------:R-:W-:Y:S02]  /*3920*/  IMAD R233, R204, 0x10a, RZ ;  /* 0x0000010acce97824 */ /* 0x000fe400078e02ff */
[----:B------:R1:W5:Y:S01]  /*3930*/  LDG.E.U16 R193, desc[UR6][R128.64] ;  /* 0x0000000680c17981 */ /* 0x000362000c1e1500 */
[-C--:B0-----:R-:W-:Y:S01]  /*3940*/  IADD3 R126, P1, R195, R122.reuse, RZ ;  /* 0x0000007ac37e7210 */ /* 0x081fe20007f3e0ff */
[C---:B------:R-:W-:Y:S02]  /*3950*/  IMAD R195, R3.reuse, 0xfc, RZ ;  /* 0x000000fc03c37824 */ /* 0x040fe400078e02ff */
[----:B------:R-:W-:Y:S01]  /*3960*/  IMAD R181, R3, 0xec, RZ ;  /* 0x000000ec03b57824 */ /* 0x000fe200078e02ff */
[-C--:B-1----:R-:W-:Y:S01]  /*3970*/  IADD3 R130, P0, R197, R122.reuse, RZ ;  /* 0x0000007ac5827210 */ /* 0x082fe20007f1e0ff */
[----:B------:R-:W-:Y:S01]  /*3980*/  IMAD R209, R209, 0x11a, RZ ;  /* 0x0000011ad1d17824 */ /* 0x000fe200078e02ff */
[-C--:B------:R-:W-:Y:S01]  /*3990*/  LEA.HI.X.SX32 R127, R206, R123.reuse, 0x1, P1 ;  /* 0x0000007bce7f7211 */ /* 0x080fe200008f0eff */
[----:B------:R0:W5:Y:S01]  /*39a0*/  LDG.E.U16 R197, desc[UR6][R124.64] ;  /* 0x000000067cc57981 */ /* 0x000162000c1e1500 */
[----:B------:R-:W-:Y:S01]  /*39b0*/  IADD3 R128, P2, R201, R122, RZ ;  /* 0x0000007ac9807210 */ /* 0x000fe20007f5e0ff */
[----:B------:R-:W-:Y:S01]  /*39c0*/  IMAD R205, R3, 0x85, RZ ;  /* 0x0000008503cd7824 */ /* 0x000fe200078e02ff */
[-C--:B------:R-:W-:Y:S01]  /*39d0*/  LEA.HI.X.SX32 R131, R195, R123.reuse, 0x1, P0 ;  /* 0x0000007bc3837211 */ /* 0x080fe200000f0eff */
[----:B------:R1:W5:Y:S01]  /*39e0*/  LDG.E.U16 R199, desc[UR6][R126.64] ;  /* 0x000000067ec77981 */ /* 0x000362000c1e1500 */
[----:B------:R-:W-:Y:S01]  /*39f0*/  LEA.HI.X.SX32 R129, R181, R123, 0x1, P2 ;  /* 0x0000007bb5817211 */ /* 0x000fe200010f0eff */
[----:B------:R-:W-:-:S02]  /*3a00*/  IMAD R207, R3, 0x8d, RZ ;  /* 0x0000008d03cf7824 */ /* 0x000fc400078e02ff */
[----:B------:R-:W-:Y:S01]  /*3a10*/  IMAD R213, R213, 0x13a, RZ ;  /* 0x0000013ad5d57824 */ /* 0x000fe200078e02ff */
[----:B------:R1:W5:Y:S01]  /*3a20*/  LDG.E.U16 R202, desc[UR6][R130.64] ;  /* 0x0000000682ca7981 */ /* 0x000362000c1e1500 */
[-C--:B0-----:R-:W-:Y:S01]  /*3a30*/  IADD3 R124, P0, R233, R122.reuse, RZ ;  /* 0x0000007ae97c7210 */ /* 0x081fe20007f1e0ff */
[----:B------:R-:W-:Y:S02]  /*3a40*/  IMAD R211, R211, 0x12a, RZ ;  /* 0x0000012ad3d37824 */ /* 0x000fe400078e02ff */
[----:B------:R0:W5:Y:S01]  /*3a50*/  LDG.E.U16 R201, desc[UR6][R128.64] ;  /* 0x0000000680c97981 */ /* 0x000162000c1e1500 */
[-C--:B-1----:R-:W-:Y:S02]  /*3a60*/  IADD3 R126, P1, R209, R122.reuse, RZ ;  /* 0x0000007ad17e7210 */ /* 0x082fe40007f3e0ff */
[-C--:B------:R-:W-:Y:S01]  /*3a70*/  LEA.HI.X.SX32 R125, R205, R123.reuse, 0x1, P0 ;  /* 0x0000007bcd7d7211 */ /* 0x080fe200000f0eff */
[----:B------:R-:W-:Y:S01]  /*3a80*/  IMAD R215, R215, 0x14a, RZ ;  /* 0x0000014ad7d77824 */ /* 0x000fe200078e02ff */
[-C--:B------:R-:W-:Y:S01]  /*3a90*/  LEA.HI.X.SX32 R127, R207, R123.reuse, 0x1, P1 ;  /* 0x0000007bcf7f7211 */ /* 0x080fe200008f0eff */
[----:B------:R-:W-:Y:S01]  /*3aa0*/  IMAD R131, R3, 0x9d, RZ ;  /* 0x0000009d03837824 */ /* 0x000fe200078e02ff */
[-C--:B------:R-:W-:Y:S01]  /*3ab0*/  IADD3 R130, P0, R213, R122.reuse, RZ ;  /* 0x0000007ad5827210 */ /* 0x080fe20007f1e0ff */
[----:B------:R1:W5:Y:S01]  /*3ac0*/  LDG.E.U16 R204, desc[UR6][R124.64] ;  /* 0x000000067ccc7981 */ /* 0x000362000c1e1500 */
[----:B0-----:R-:W-:Y:S01]  /*3ad0*/  IMAD R129, R3, 0x95, RZ ;  /* 0x0000009503817824 */ /* 0x001fe200078e02ff */
[-C--:B------:R-:W-:Y:S01]  /*3ae0*/  IADD3 R128, P2, R211, R122.reuse, RZ ;  /* 0x0000007ad3807210 */ /* 0x080fe20007f5e0ff */
[----:B------:R-:W-:Y:S01]  /*3af0*/  IMAD R211, R3, 0xa5, RZ ;  /* 0x000000a503d37824 */ /* 0x000fe200078e02ff */
[-C--:B------:R-:W-:Y:S01]  /*3b00*/  LEA.HI.X.SX32 R131, R131, R123.reuse, 0x1, P0 ;  /* 0x0000007b83837211 */ /* 0x080fe200000f0eff */
[----:B------:R0:W5:Y:S01]  /*3b10*/  LDG.E.U16 R205, desc[UR6][R126.64] ;  /* 0x000000067ecd7981 */ /* 0x000162000c1e1500 */
[----:B------:R-:W-:Y:S01]  /*3b20*/  LEA.HI.X.SX32 R129, R129, R123, 0x1, P2 ;  /* 0x0000007b81817211 */ /* 0x000fe200010f0eff */
[----:B-1----:R-:W-:Y:S01]  /*3b30*/  IMAD R125, R216, 0x15a, RZ ;  /* 0x0000015ad87d7824 */ /* 0x002fe200078e02ff */
[----:B------:R-:W-:Y:S01]  /*3b40*/  IADD3 R124, P0, R215, R122, RZ ;  /* 0x0000007ad77c7210 */ /* 0x000fe20007f1e0ff */
[----:B------:R-:W-:Y:S01]  /*3b50*/  IMAD R215, R222, 0x17a, RZ ;  /* 0x0000017aded77824 */ /* 0x000fe200078e02ff */
[----:B------:R1:W5:Y:S01]  /*3b60*/  LDG.E.U16 R209, desc[UR6][R130.64] ;  /* 0x0000000682d17981 */ /* 0x000362000c1e1500 */
[----:B------:R-:W-:-:S02]  /*3b70*/  IMAD R213, R3, 0xad, RZ ;  /* 0x000000ad03d57824 */ /* 0x000fc400078e02ff */
[----:B0-----:R-:W-:Y:S01]  /*3b80*/  IMAD R127, R220, 0x16a, RZ ;  /* 0x0000016adc7f7824 */ /* 0x001fe200078e02ff */
[-C--:B------:R-:W-:Y:S01]  /*3b90*/  IADD3 R126, P1, R125, R122.reuse, RZ ;  /* 0x0000007a7d7e7210 */ /* 0x080fe20007f3e0ff */
[----:B------:R0:W5:Y:S01]  /*3ba0*/  LDG.E.U16 R207, desc[UR6][R128.64] ;  /* 0x0000000680cf7981 */ /* 0x000162000c1e1500 */
[----:B------:R-:W-:Y:S01]  /*3bb0*/  LEA.HI.X.SX32 R125, R211, R123, 0x1, P0 ;  /* 0x0000007bd37d7211 */ /* 0x000fe200000f0eff */
[----:B------:R-:W-:Y:S02]  /*3bc0*/  IMAD R237, R224, 0x18a, RZ ;  /* 0x0000018ae0ed7824 */ /* 0x000fe400078e02ff */
[----:B-1----:R-:W-:Y:S01]  /*3bd0*/  IMAD R131, R3, 0xbd, RZ ;  /* 0x000000bd03837824 */ /* 0x002fe200078e02ff */
[-C--:B------:R-:W-:Y:S01]  /*3be0*/  IADD3 R130, P0, R215, R122.reuse, RZ ;  /* 0x0000007ad7827210 */ /* 0x080fe20007f1e0ff */
[----:B------:R1:W5:Y:S01]  /*3bf0*/  LDG.E.U16 R211, desc[UR6][R124.64] ;  /* 0x000000067cd37981 */ /* 0x000362000c1e1500 */
[----:B0-----:R-:W-:Y:S01]  /*3c00*/  IMAD R129, R3, 0xb5, RZ ;  /* 0x000000b503817824 */ /* 0x001fe200078e02ff */
[----:B------:R-:W-:-:S02]  /*3c10*/  IADD3 R128, P2, R127, R122, RZ ;  /* 0x0000007a7f807210 */ /* 0x000fc40007f5e0ff */
[-C--:B------:R-:W-:Y:S01]  /*3c20*/  LEA.HI.X.SX32 R127, R213, R123.reuse, 0x1, P1 ;  /* 0x0000007bd57f7211 */ /* 0x080fe200008f0eff */
[----:B------:R-:W-:Y:S01]  /*3c30*/  IMAD R233, R3, 0xc5, RZ ;  /* 0x000000c503e97824 */ /* 0x000fe200078e02ff */
[-C--:B------:R-:W-:Y:S01]  /*3c40*/  LEA.HI.X.SX32 R131, R131, R123.reuse, 0x1, P0 ;  /* 0x0000007b83837211 */ /* 0x080fe200000f0eff */
[----:B-1----:R-:W-:Y:S01]  /*3c50*/  IMAD R125, R228, 0x19a, RZ ;  /* 0x0000019ae47d7824 */ /* 0x002fe200078e02ff */
[----:B------:R-:W-:Y:S01]  /*3c60*/  LEA.HI.X.SX32 R129, R129, R123, 0x1, P2 ;  /* 0x0000007b81817211 */ /* 0x000fe200010f0eff */
[----:B------:R0:W5:Y:S01]  /*3c70*/  LDG.E.U16 R213, desc[UR6][R126.64] ;  /* 0x000000067ed57981 */ /* 0x000162000c1e1500 */
[----:B------:R-:W-:Y:S01]  /*3c80*/  IADD3 R124, P0, R237, R122, RZ ;  /* 0x0000007aed7c7210 */ /* 0x000fe20007f1e0ff */
[----:B------:R-:W-:Y:S02]  /*3c90*/  IMAD R237, R218, 0x1ba, RZ ;  /* 0x000001badaed7824 */ /* 0x000fe400078e02ff */
[----:B------:R1:W5:Y:S01]  /*3ca0*/  LDG.E.U16 R216, desc[UR6][R130.64] ;  /* 0x0000000682d87981 */ /* 0x000362000c1e1500 */
[----:B------:R-:W-:-:S02]  /*3cb0*/  IMAD R235, R3, 0xcd, RZ ;  /* 0x000000cd03eb7824 */ /* 0x000fc400078e02ff */
[----:B------:R-:W-:Y:S01]  /*3cc0*/  IMAD R239, R232, 0x1ca, RZ ;  /* 0x000001cae8ef7824 */ /* 0x000fe200078e02ff */
[----:B------:R4:W5:Y:S01]  /*3cd0*/  LDG.E.U16 R215, desc[UR6][R128.64] ;  /* 0x0000000680d77981 */ /* 0x000962000c1e1500 */
[----:B0-----:R-:W-:Y:S01]  /*3ce0*/  IMAD R127, R230, 0x1aa, RZ ;  /* 0x000001aae67f7824 */ /* 0x001fe200078e02ff */
[-C--:B------:R-:W-:Y:S02]  /*3cf0*/  IADD3 R126, P1, R125, R122.reuse, RZ ;  /* 0x0000007a7d7e7210 */ /* 0x080fe40007f3e0ff */
[-C--:B------:R-:W-:Y:S01]  /*3d00*/  LEA.HI.X.SX32 R125, R233, R123.reuse, 0x1, P0 ;  /* 0x0000007be97d7211 */ /* 0x080fe200000f0eff */
[----:B-1----:R-:W-:Y:S01]  /*3d10*/  IMAD R131, R3, 0xdd, RZ ;  /* 0x000000dd03837824 */ /* 0x002fe200078e02ff */
[-C--:B------:R-:W-:Y:S01]  /*3d20*/  IADD3 R130, P0, R237, R122.reuse, RZ ;  /* 0x0000007aed827210 */ /* 0x080fe20007f1e0ff */
[----:B----4-:R-:W-:Y:S01]  /*3d30*/  IMAD R129, R3, 0xd5, RZ ;  /* 0x000000d503817824 */ /* 0x010fe200078e02ff */
[-C--:B------:R-:W-:Y:S01]  /*3d40*/  IADD3 R128, P2, R127, R122.reuse, RZ ;  /* 0x0000007a7f807210 */ /* 0x080fe20007f5e0ff */
[----:B------:R0:W4:Y:S01]  /*3d50*/  LDG.E.U16 R218, desc[UR6][R124.64] ;  /* 0x000000067cda7981 */ /* 0x000122000c1e1500 */
[-C--:B------:R-:W-:Y:S01]  /*3d60*/  LEA.HI.X.SX32 R131, R131, R123.reuse, 0x1, P0 ;  /* 0x0000007b83837211 */ /* 0x080fe200000f0eff */
[----:B------:R-:W-:Y:S01]  /*3d70*/  IMAD R233, R3, 0xe5, RZ ;  /* 0x000000e503e97824 */ /* 0x000fe200078e02ff */
[-C--:B------:R-:W-:Y:S01]  /*3d80*/  LEA.HI.X.SX32 R127, R235, R123.reuse, 0x1, P1 ;  /* 0x0000007beb7f7211 */ /* 0x080fe200008f0eff */
[----:B------:R-:W-:Y:S01]  /*3d90*/  IMAD R241, R234, 0x1da, RZ ;  /* 0x000001daeaf17824 */ /* 0x000fe200078e02ff */
[----:B------:R-:W-:Y:S01]  /*3da0*/  LEA.HI.X.SX32 R129, R129, R123, 0x1, P2 ;  /* 0x0000007b81817211 */ /* 0x000fe200010f0eff */
[----:B------:R-:W-:Y:S01]  /*3db0*/  IMAD R243, R236, 0x1ea, RZ ;  /* 0x000001eaecf37824 */ /* 0x000fe200078e02ff */
[----:B------:R1:W4:Y:S01]  /*3dc0*/  LDG.E.U16 R224, desc[UR6][R130.64] ;  /* 0x0000000682e07981 */ /* 0x000322000c1e1500 */
[----:B0-----:R-:W-:Y:S01]  /*3dd0*/  IADD3 R124, P0, R239, R122, RZ ;  /* 0x0000007aef7c7210 */ /* 0x001fe20007f1e0ff */
[----:B------:R-:W-:-:S02]  /*3de0*/  IMAD R239, R226, 0x1fa, RZ ;  /* 0x000001fae2ef7824 */ /* 0x000fc400078e02ff */
[----:B------:R0:W4:Y:S01]  /*3df0*/  LDG.E.U16 R220, desc[UR6][R126.64] ;  /* 0x000000067edc7981 */ /* 0x000122000c1e1500 */
[----:B------:R-:W-:Y:S01]  /*3e00*/  IMAD R235, R3, 0xed, RZ ;  /* 0x000000ed03eb7824 */ /* 0x000fe200078e02ff */
[-C--:B------:R-:W-:Y:S01]  /*3e10*/  LEA.HI.X.SX32 R125, R233, R123.reuse, 0x1, P0 ;  /* 0x0000007be97d7211 */ /* 0x080fe200000f0eff */
[C---:B------:R-:W-:Y:S01]  /*3e20*/  IMAD R237, R3.reuse, 0xf5, RZ ;  /* 0x000000f503ed7824 */ /* 0x040fe200078e02ff */
[----:B------:R0:W4:Y:S01]  /*3e30*/  LDG.E.U16 R222, desc[UR6][R128.64] ;  /* 0x0000000680de7981 */ /* 0x000122000c1e1500 */
[----:B-1----:R-:W-:Y:S01]  /*3e40*/  IMAD R131, R3, 0xfd, RZ ;  /* 0x000000fd03837824 */ /* 0x002fe200078e02ff */
[-C--:B------:R-:W-:Y:S02]  /*3e50*/  IADD3 R130, P0, R239, R122.reuse, RZ ;  /* 0x0000007aef827210 */ /* 0x080fe40007f1e0ff */
[-C--:B0-----:R-:W-:Y:S01]  /*3e60*/  IADD3 R126, P1, R241, R122.reuse, RZ ;  /* 0x0000007af17e7210 */ /* 0x081fe20007f3e0ff */
[----:B------:R0:W4:Y:S01]  /*3e70*/  LDG.E.U16 R226, desc[UR6][R124.64] ;  /* 0x000000067ce27981 */ /* 0x000122000c1e1500 */
[----:B------:R-:W-:Y:S01]  /*3e80*/  IADD3 R128, P2, R243, R122, RZ ;  /* 0x0000007af3807210 */ /* 0x000fe20007f5e0ff */
[----:B------:R-:W-:Y:S01]  /*3e90*/  IMAD R239, R3, 0xe, RZ ;  /* 0x0000000e03ef7824 */ /* 0x000fe200078e02ff */
[----:B------:R-:W-:-:S02]  /*3ea0*/  LEA.HI.X.SX32 R127, R235, R123, 0x1, P1 ;  /* 0x0000007beb7f7211 */ /* 0x000fc400008f0eff */
[-C--:B------:R-:W-:Y:S02]  /*3eb0*/  LEA.HI.X.SX32 R129, R237, R123.reuse, 0x1, P2 ;  /* 0x0000007bed817211 */ /* 0x080fe400010f0eff */
[-C--:B------:R-:W-:Y:S01]  /*3ec0*/  LEA.HI.X.SX32 R131, R131, R123.reuse, 0x1, P0 ;  /* 0x0000007b83837211 */ /* 0x080fe200000f0eff */
[----:B------:R1:W4:Y:S01]  /*3ed0*/  LDG.E.U16 R228, desc[UR6][R126.64] ;  /* 0x000000067ee47981 */ /* 0x000322000c1e1500 */
[-C--:B0-----:R-:W-:Y:S01]  /*3ee0*/  IADD3 R124, P0, R192, R122.reuse, RZ ;  /* 0x0000007ac07c7210 */ /* 0x081fe20007f1e0ff */
[C---:B------:R-:W-:Y:S02]  /*3ef0*/  IMAD R237, R3.reuse, 0x1e, RZ ;  /* 0x0000001e03ed7824 */ /* 0x040fe400078e02ff */
[----:B------:R0:W4:Y:S01]  /*3f00*/  LDG.E.U16 R230, desc[UR6][R128.64] ;  /* 0x0000000680e67981 */ /* 0x000122000c1e1500 */
[----:B------:R-:W-:Y:S01]  /*3f10*/  IMAD R233, R3, 0x2e, RZ ;  /* 0x0000002e03e97824 */ /* 0x000fe200078e02ff */
[----:B------:R-:W-:Y:S01]  /*3f20*/  LEA.HI.X.SX32 R125, R239, R123, 0x1, P0 ;  /* 0x0000007bef7d7211 */ /* 0x000fe200000f0eff */
[----:B------:R-:W-:Y:S01]  /*3f30*/  IMAD R235, R3, 0x3e, RZ ;  /* 0x0000003e03eb7824 */ /* 0x000fe200078e02ff */
[----:B------:R0:W4:Y:S01]  /*3f40*/  LDG.E.U16 R232, desc[UR6][R130.64] ;  /* 0x0000000682e87981 */ /* 0x000122000c1e1500 */
[----:B-1----:R-:W-:-:S03]  /*3f50*/  IADD3 R126, P1, R196, R122, RZ ;  /* 0x0000007ac47e7210 */ /* 0x002fc60007f3e0ff */
[----:B------:R-:W4:Y:S01]  /*3f60*/  LDG.E.U16 R196, desc[UR6][R124.64] ;  /* 0x000000067cc47981 */ /* 0x000f22000c1e1500 */
[-C--:B0-----:R-:W-:Y:S02]  /*3f70*/  IADD3 R128, P2, R198, R122.reuse, RZ ;  /* 0x0000007ac6807210 */ /* 0x081fe40007f5e0ff */
[-C--:B------:R-:W-:Y:S02]  /*3f80*/  IADD3 R130, P0, R200, R122.reuse, RZ ;  /* 0x0000007ac8827210 */ /* 0x080fe40007f1e0ff */
[-C--:B------:R-:W-:Y:S02]  /*3f90*/  LEA.HI.X.SX32 R127, R237, R123.reuse, 0x1, P1 ;  /* 0x0000007bed7f7211 */ /* 0x080fe400008f0eff */
[-C--:B------:R-:W-:Y:S02]  /*3fa0*/  LEA.HI.X.SX32 R129, R233, R123.reuse, 0x1, P2 ;  /* 0x0000007be9817211 */ /* 0x080fe400010f0eff */
[----:B------:R-:W-:Y:S01]  /*3fb0*/  LEA.HI.X.SX32 R131, R235, R123, 0x1, P0 ;  /* 0x0000007beb837211 */ /* 0x000fe200000f0eff */
[----:B------:R0:W4:Y:S04]  /*3fc0*/  LDG.E.U16 R198, desc[UR6][R126.64] ;  /* 0x000000067ec67981 */ /* 0x000128000c1e1500 */
[----:B------:R-:W4:Y:S04]  /*3fd0*/  LDG.E.U16 R200, desc[UR6][R128.64] ;  /* 0x0000000680c87981 */ /* 0x000f28000c1e1500 */
[----:B------:R1:W4:Y:S01]  /*3fe0*/  LDG.E.U16 R234, desc[UR6][R130.64] ;  /* 0x0000000682ea7981 */ /* 0x000322000c1e1500 */
[----:B------:R-:W3:Y:S01]  /*3ff0*/  S2UR UR5, SR_CgaCtaId ;  /* 0x00000000000579c3 */ /* 0x000ee20000008800 */
[----:B0-----:R-:W-:-:S04]  /*4000*/  IADD3 R126, P0, R179, R122, RZ ;  /* 0x0000007ab37e7210 */ /* 0x001fc80007f1e0ff */
[-C--:B------:R-:W-:Y:S02]  /*4010*/  LEA.HI.X.SX32 R127, R203, R123.reuse, 0x1, P0 ;  /* 0x0000007bcb7f7211 */ /* 0x080fe400000f0eff */
[-C--:B------:R-:W-:Y:S01]  /*4020*/  IADD3 R124, P0, R208, R122.reuse, RZ ;  /* 0x0000007ad07c7210 */ /* 0x080fe20007f1e0ff */
[----:B------:R-:W-:Y:S02]  /*4030*/  IMAD R179, R3, 0x7, RZ ;  /* 0x0000000703b37824 */ /* 0x000fe400078e02ff */
[----:B------:R0:W4:Y:S01]  /*4040*/  LDG.E.U16 R203, desc[UR6][R126.64] ;  /* 0x000000067ecb7981 */ /* 0x000122000c1e1500 */
[----:B------:R-:W-:Y:S02]  /*4050*/  LEA.HI.X.SX32 R125, R210, R123, 0x1, P0 ;  /* 0x0000007bd27d7211 */ /* 0x000fe400000f0eff */
[----:B-1----:R-:W-:-:S04]  /*4060*/  IADD3 R130, P0, R239, R122, RZ ;  /* 0x0000007aef827210 */ /* 0x002fc80007f1e0ff */
[----:B------:R-:W-:Y:S01]  /*4070*/  LEA.HI.X.SX32 R131, R179, R123, 0x1, P0 ;  /* 0x0000007bb3837211 */ /* 0x000fe200000f0eff */
[----:B------:R-:W-:Y:S01]  /*4080*/  IMAD R179, R3, 0xf, RZ ;  /* 0x0000000f03b37824 */ /* 0x000fe200078e02ff */
[-C--:B0-----:R-:W-:Y:S02]  /*4090*/  IADD3 R126, P1, R206, R122.reuse, RZ ;  /* 0x0000007ace7e7210 */ /* 0x081fe40007f3e0ff */
[----:B------:R0:W4:Y:S01]  /*40a0*/  LDG.E.U16 R206, desc[UR6][R124.64] ;  /* 0x000000067cce7981 */ /* 0x000122000c1e1500 */
[C---:B------:R-:W-:Y:S01]  /*40b0*/  SHF.L.U32 R192, R238.reuse, 0x1, RZ ;  /* 0x00000001eec07819 */ /* 0x040fe200000006ff */
[----:B------:R-:W-:Y:S01]  /*40c0*/  UMOV UR4, 0x400 ;  /* 0x0000040000047882 */ /* 0x000fe20000000000 */
[-C--:B------:R-:W-:Y:S01]  /*40d0*/  IADD3 R128, P2, R181, R122.reuse, RZ ;  /* 0x0000007ab5807210 */ /* 0x080fe20007f5e0ff */
[----:B---3--:R-:W-:Y:S01]  /*40e0*/  ULEA UR4, UR5, UR4, 0x18 ;  /* 0x0000000405047291 */ /* 0x008fe2000f8ec03f */
[----:B------:R-:W-:Y:S01]  /*40f0*/  LOP3.LUT R181, R238, 0xc0, RZ, 0xc0, !PT ;  /* 0x000000c0eeb57812 */ /* 0x000fe200078ec0ff */
[----:B------:R1:W3:Y:S01]  /*4100*/  LDG.E.U16 R130, desc[UR6][R130.64] ;  /* 0x0000000682827981 */ /* 0x0002e2000c1e1500 */
[----:B0-----:R-:W-:-:S04]  /*4110*/  IADD3 R124, P0, R237, R122, RZ ;  /* 0x0000007aed7c7210 */ /* 0x001fc80007f1e0ff */
[-C--:B------:R-:W-:Y:S02]  /*4120*/  LEA.HI.X.SX32 R125, R179, R123.reuse, 0x1, P0 ;  /* 0x0000007bb37d7211 */ /* 0x080fe400000f0eff */
[----:B------:R-:W-:Y:S02]  /*4130*/  LOP3.LUT R179, R192, 0x7e, RZ, 0xc0, !PT ;  /* 0x0000007ec0b37812 */ /* 0x000fe400078ec0ff */
[----:B------:R-:W-:Y:S01]  /*4140*/  LEA.HI.X.SX32 R127, R214, R123, 0x1, P1 ;  /* 0x0000007bd67f7211 */ /* 0x000fe200008f0eff */
[----:B------:R-:W-:Y:S01]  /*4150*/  IMAD R239, R3, 0x17, RZ ;  /* 0x0000001703ef7824 */ /* 0x000fe200078e02ff */
[----:B-1----:R-:W-:Y:S02]  /*4160*/  LEA R131, R181, R179, 0x9 ;  /* 0x000000b3b5837211 */ /* 0x002fe400078e48ff */
[----:B------:R-:W-:Y:S01]  /*4170*/  LEA.HI.X.SX32 R129, R212, R123, 0x1, P2 ;  /* 0x0000007bd4817211 */ /* 0x000fe200010f0eff */
[----:B------:R0:W3:Y:S04]  /*4180*/  LDG.E.U16 R208, desc[UR6][R126.64] ;  /* 0x000000067ed07981 */ /* 0x0000e8000c1e1500 */
[----:B------:R1:W-:Y:S04]  /*4190*/  STS.U16 [R131+UR4+0x2000], R2 ;  /* 0x0020000283007988 */ /* 0x0003e80008000404 */
[----:B------:R-:W-:Y:S04]  /*41a0*/  STS.U16 [R131+UR4+0x400], R163 ;  /* 0x000400a383007988 */ /* 0x000fe80008000404 */
[----:B------:R-:W-:Y:S01]  /*41b0*/  STS.U16 [R131+UR4+0x800], R151 ;  /* 0x0008009783007988 */ /* 0x000fe20008000404 */
[----:B-1----:R-:W-:-:S03]  /*41c0*/  LOP3.LUT R2, R131, 0x10, RZ, 0x3c, !PT ;  /* 0x0000001083027812 */ /* 0x002fc600078e3cff */
[----:B------:R-:W-:Y:S04]  /*41d0*/  STS.U16 [R131+UR4+0x1000], R10 ;  /* 0x0010000a83007988 */ /* 0x000fe80008000404 */
[----:B------:R-:W-:Y:S04]  /*41e0*/  STS.U16 [R131+UR4], R177 ;  /* 0x000000b183007988 */ /* 0x000fe80008000404 */
[----:B------:R-:W-:Y:S04]  /*41f0*/  STS.U16 [R131+UR4+0x4000], R16 ;  /* 0x0040001083007988 */ /* 0x000fe80008000404 */
        /* <DEDUP_REMOVED lines=12> */
[----:B------:R1:W-:Y:S04]  /*42c0*/  STS.U16 [R131+UR4+0x2c00], R5 ;  /* 0x002c000583007988 */ /* 0x0003e80008000404 */
[----:B------:R-:W-:Y:S04]  /*42d0*/  STS.U16 [R131+UR4+0x5800], R14 ;  /* 0x0058000e83007988 */ /* 0x000fe80008000404 */
[----:B------:R-:W-:Y:S04]  /*42e0*/  STS.U16 [R131+UR4+0xc00], R137 ;  /* 0x000c008983007988 */ /* 0x000fe80008000404 */
[----:B------:R-:W-:Y:S01]  /*42f0*/  STS.U16 [R131+UR4+0x1800], R27 ;  /* 0x0018001b83007988 */ /* 0x000fe20008000404 */
[----:B-1----:R-:W-:-:S03]  /*4300*/  LOP3.LUT R5, R131, 0x20, RZ, 0x3c, !PT ;  /* 0x0000002083057812 */ /* 0x002fc600078e3cff */
[----:B------:R-:W-:Y:S04]  /*4310*/  STS.U16 [R131+UR4+0x3000], R25 ;  /* 0x0030001983007988 */ /* 0x000fe80008000404 */
[----:B------:R-:W-:Y:S04]  /*4320*/  STS.U16 [R131+UR4+0x6000], R26 ;  /* 0x0060001a83007988 */ /* 0x000fe80008000404 */
[----:B------:R-:W-:Y:S04]  /*4330*/  STS.U16 [R131+UR4+0x3400], R45 ;  /* 0x0034002d83007988 */ /* 0x000fe80008000404 */
[----:B------:R-:W-:Y:S04]  /*4340*/  STS.U16 [R131+UR4+0x6800], R4 ;  /* 0x0068000483007988 */ /* 0x000fe80008000404 */
[----:B------:R1:W-:Y:S04]  /*4350*/  STS.U16 [R131+UR4+0x3800], R0 ;  /* 0x0038000083007988 */ /* 0x0003e80008000404 */
[----:B------:R-:W-:Y:S04]  /*4360*/  STS.U16 [R131+UR4+0x7000], R12 ;  /* 0x0070000c83007988 */ /* 0x000fe80008000404 */
[----:B------:R-:W-:Y:S04]  /*4370*/  STS.U16 [R131+UR4+0x1c00], R108 ;  /* 0x001c006c83007988 */ /* 0x000fe80008000404 */
[----:B------:R-:W-:Y:S04]  /*4380*/  STS.U16 [R131+UR4+0x3c00], R50 ;  /* 0x003c003283007988 */ /* 0x000fe80008000404 */
[----:B------:R-:W-:Y:S04]  /*4390*/  STS.U16 [R131+UR4+0x5c00], R52 ;  /* 0x005c003483007988 */ /* 0x000fe80008000404 */
[----:B------:R-:W-:Y:S01]  /*43a0*/  STS.U16 [R131+UR4+0x7c00], R11 ;  /* 0x007c000b83007988 */ /* 0x000fe20008000404 */
[----:B------:R-:W-:Y:S01]  /*43b0*/  IMAD R15, R3, 0x4e, RZ ;  /* 0x0000004e030f7824 */ /* 0x000fe200078e02ff */
[----:B-1----:R-:W-:Y:S01]  /*43c0*/  LOP3.LUT R0, R131, 0x40, RZ, 0x3c, !PT ;  /* 0x0000004083007812 */ /* 0x002fe200078e3cff */
[----:B------:R-:W-:Y:S01]  /*43d0*/  IMAD R17, R3, 0x5e, RZ ;  /* 0x0000005e03117824 */ /* 0x000fe200078e02ff */
[----:B------:R1:W-:Y:S01]  /*43e0*/  STS.U16 [R2+UR4+0x4c80], R7 ;  /* 0x004c800702007988 */ /* 0x0003e20008000404 */
[----:B0-----:R-:W-:Y:S01]  /*43f0*/  IADD3 R126, P1, R233, R122, RZ ;  /* 0x0000007ae97e7210 */ /* 0x001fe20007f3e0ff */
[C---:B------:R-:W-:Y:S01]  /*4400*/  IMAD R19, R3.reuse, 0x6e, RZ ;  /* 0x0000006e03137824 */ /* 0x040fe200078e02ff */
[----:B------:R-:W0:Y:S01]  /*4410*/  LDC R18, c[0x0][0x248] ;  /* 0x00009200ff127b82 */ /* 0x000e220000000800 */
[----:B------:R-:W-:Y:S01]  /*4420*/  STS.U16 [R2+UR4+0x4080], R49 ;  /* 0x0040803102007988 */ /* 0x000fe20008000404 */
[----:B------:R-:W-:-:S03]  /*4430*/  IMAD R237, R3, 0x1f, RZ ;  /* 0x0000001f03ed7824 */ /* 0x000fc600078e02ff */
[----:B------:R2:W3:Y:S01]  /*4440*/  LDG.E.U16 R210, desc[UR6][R128.64] ;  /* 0x0000000680d27981 */ /* 0x0004e2000c1e1500 */
[----:B-1----:R-:W-:Y:S01]  /*4450*/  LOP3.LUT R7, R131, 0x30, RZ, 0x3c, !PT ;  /* 0x0000003083077812 */ /* 0x002fe200078e3cff */
[----:B------:R-:W-:Y:S02]  /*4460*/  IMAD R25, R3, 0x8e, RZ ;  /* 0x0000008e03197824 */ /* 0x000fe400078e02ff */
[----:B------:R-:W-:Y:S01]  /*4470*/  STS.U16 [R2+UR4+0x4480], R43 ;  /* 0x0044802b02007988 */ /* 0x000fe20008000404 */
[----:B------:R-:W-:Y:S01]  /*4480*/  LOP3.LUT R11, R131, 0x50, RZ, 0x3c, !PT ;  /* 0x00000050830b7812 */ /* 0x000fe200078e3cff */
[C---:B------:R-:W-:Y:S01]  /*4490*/  IMAD R27, R3.reuse, 0x9e, RZ ;  /* 0x0000009e031b7824 */ /* 0x040fe200078e02ff */
[----:B------:R-:W1:Y:S01]  /*44a0*/  LDC R41, c[0x0][0x248] ;  /* 0x00009200ff297b82 */ /* 0x000e620000000800 */
[----:B------:R-:W-:Y:S04]  /*44b0*/  STS.U16 [R2+UR4+0x4880], R76 ;  /* 0x0048804c02007988 */ /* 0x000fe80008000404 */
[----:B------:R2:W-:Y:S01]  /*44c0*/  STS.U16 [R2+UR4+0x5080], R6 ;  /* 0x0050800602007988 */ /* 0x0005e20008000404 */
[----:B------:R-:W-:-:S02]  /*44d0*/  IMAD R21, R3, 0x5f, RZ ;  /* 0x0000005f03157824 */ /* 0x000fc400078e02ff */
[----:B------:R-:W-:Y:S01]  /*44e0*/  IMAD R23, R3, 0x67, RZ ;  /* 0x0000006703177824 */ /* 0x000fe200078e02ff */
[----:B------:R1:W-:Y:S01]  /*44f0*/  STS.U16 [R2+UR4+0x5480], R51 ;  /* 0x0054803302007988 */ /* 0x0003e20008000404 */
[----:B------:R-:W5:Y:S03]  /*4500*/  LDC R45, c[0x0][0x248] ;  /* 0x00009200ff2d7b82 */ /* 0x000f660000000800 */
[----:B------:R-:W-:Y:S04]  /*4510*/  STS.U16 [R2+UR4+0x5880], R80 ;  /* 0x0058805002007988 */ /* 0x000fe80008000404 */
[----:B------:R-:W-:Y:S01]  /*4520*/  STS.U16 [R2+UR4+0x5c80], R79 ;  /* 0x005c804f02007988 */ /* 0x000fe20008000404 */
[----:B------:R-:W0:Y:S03]  /*4530*/  LDC R44, c[0x0][0x248] ;  /* 0x00009200ff2c7b82 */ /* 0x000e260000000800 */
[----:B------:R-:W-:Y:S04]  /*4540*/  STS.U16 [R2+UR4+0x6080], R77 ;  /* 0x0060804d02007988 */ /* 0x000fe80008000404 */
[----:B------:R-:W-:Y:S01]  /*4550*/  STS.U16 [R2+UR4+0x6480], R78 ;  /* 0x0064804e02007988 */ /* 0x000fe20008000404 */
[----:B------:R-:W0:Y:S03]  /*4560*/  LDC R50, c[0x0][0x248] ;  /* 0x00009200ff327b82 */ /* 0x000e260000000800 */
        /* <DEDUP_REMOVED lines=21> */
[----:B------:R-:W-:Y:S01]  /*46c0*/  STS.U16 [R2+UR4+0x80], R175 ;  /* 0x000080af02007988 */ /* 0x000fe20008000404 */
[-C--:B--2---:R-:W-:Y:S01]  /*46d0*/  IADD3 R6, P0, R15, R122.reuse, RZ ;  /* 0x0000007a0f067210 */ /* 0x084fe20007f1e0ff */
[----:B------:R-:W2:Y:S02]  /*46e0*/  LDC R43, c[0x0][0x248] ;  /* 0x00009200ff2b7b82 */ /* 0x000ea40000000800 */
[----:B------:R-:W-:Y:S04]  /*46f0*/  STS.U16 [R5+UR4+0x100], R173 ;  /* 0x000100ad05007988 */ /* 0x000fe80008000404 */
[----:B------:R-:W-:Y:S01]  /*4700*/  STS.U16 [R5+UR4+0x4100], R107 ;  /* 0x0041006b05007988 */ /* 0x000fe20008000404 */
[----:B------:R-:W-:Y:S01]  /*4710*/  LEA.HI.X.SX32 R127, R239, R123, 0x1, P1 ;  /* 0x0000007bef7f7211 */ /* 0x000fe200008f0eff */
[----:B------:R-:W0:Y:S02]  /*4720*/  LDC R49, c[0x0][0x248] ;  /* 0x00009200ff317b82 */ /* 0x000e240000000800 */
[----:B------:R-:W-:Y:S04]  /*4730*/  STS.U16 [R5+UR4+0x4900], R106 ;  /* 0x0049006a05007988 */ /* 0x000fe80008000404 */
[----:B------:R-:W-:Y:S01]  /*4740*/  STS.U16 [R5+UR4+0x5100], R105 ;  /* 0x0051006905007988 */ /* 0x000fe20008000404 */
[-C--:B------:R-:W-:Y:S01]  /*4750*/  IADD3 R128, P2, R235, R122.reuse, RZ ;  /* 0x0000007aeb807210 */ /* 0x080fe20007f5e0ff */
[----:B-1----:R-:W-:Y:S01]  /*4760*/  IMAD R41, R41, 0x12c, RZ ;  /* 0x0000012c29297824 */ /* 0x002fe200078e02ff */
[----:B------:R-:W1:Y:S01]  /*4770*/  LDC R51, c[0x0][0x248] ;  /* 0x00009200ff337b82 */ /* 0x000e620000000800 */
        /* <DEDUP_REMOVED lines=58> */
[----:B------:R-:W-:Y:S01]  /*4b20*/  STS.U16 [R7+UR4+0x7d80], R172 ;  /* 0x007d80ac07007988 */ /* 0x000fe20008000404 */
[----:B-----5:R-:W-:Y:S01]  /*4b30*/  LOP3.LUT R5, R131, 0x60, RZ, 0x3c, !PT ;  /* 0x0000006083057812 */ /* 0x020fe200078e3cff */
[----:B----4-:R-:W4:Y:S02]  /*4b40*/  LDC R42, c[0x0][0x248] ;  /* 0x00009200ff2a7b82 */ /* 0x010f240000000800 */
[----:B------:R5:W-:Y:S01]  /*4b50*/  STS.U16 [R7+UR4+0x3d80], R63 ;  /* 0x003d803f07007988 */ /* 0x000be20008000404 */
[----:B------:R-:W-:-:S03]  /*4b60*/  IADD3 R190, P1, R190, R122, RZ ;  /* 0x0000007abebe7210 */ /* 0x000fc60007f3e0ff */
[----:B------:R-:W-:Y:S01]  /*4b70*/  STS.U16 [R0+UR4+0xa00], R143 ;  /* 0x000a008f00007988 */ /* 0x000fe20008000404 */
[----:B--2---:R-:W-:Y:S02]  /*4b80*/  IMAD R43, R43, 0x13e, RZ ;  /* 0x0000013e2b2b7824 */ /* 0x004fe400078e02ff */
[----:B------:R-:W-:Y:S01]  /*4b90*/  IMAD R45, R45, 0x14e, RZ ;  /* 0x0000014e2d2d7824 */ /* 0x000fe200078e02ff */
[----:B------:R-:W2:Y:S01]  /*4ba0*/  LDG.E.U16 R124, desc[UR6][R124.64] ;  /* 0x000000067c7c7981 */ /* 0x000ea2000c1e1500 */
[----:B-----5:R-:W-:-:S03]  /*4bb0*/  IMAD R7, R3, 0x27, RZ ;  /* 0x0000002703077824 */ /* 0x020fc600078e02ff */
[----:B------:R-:W-:Y:S04]  /*4bc0*/  STS.U16 [R0+UR4+0xe00], R62 ;  /* 0x000e003e00007988 */ /* 0x000fe80008000404 */
[----:B------:R-:W-:Y:S01]  /*4bd0*/  STS.U16 [R0+UR4+0x1200], R61 ;  /* 0x0012003d00007988 */ /* 0x000fe20008000404 */
[----:B------:R-:W-:-:S03]  /*4be0*/  LEA.HI.X.SX32 R7, R7, R123, 0x1, P0 ;  /* 0x0000007b07077211 */ /* 0x000fc600000f0eff */
[----:B------:R-:W-:Y:S01]  /*4bf0*/  STS.U16 [R0+UR4+0x1a00], R60 ;  /* 0x001a003c00007988 */ /* 0x000fe20008000404 */
[----:B------:R-:W-:-:S03]  /*4c00*/  IADD3 R10, P0, R17, R122, RZ ;  /* 0x0000007a110a7210 */ /* 0x000fc60007f1e0ff */
[----:B------:R-:W-:Y:S04]  /*4c10*/  STS.U16 [R0+UR4+0x1e00], R59 ;  /* 0x001e003b00007988 */ /* 0x000fe80008000404 */
[----:B------:R-:W-:Y:S04]  /*4c20*/  STS.U16 [R0+UR4+0x2200], R58 ;  /* 0x0022003a00007988 */ /* 0x000fe80008000404 */
[----:B------:R-:W-:Y:S04]  /*4c30*/  STS.U16 [R0+UR4+0x2a00], R57 ;  /* 0x002a003900007988 */ /* 0x000fe80008000404 */
[----:B------:R-:W-:Y:S04]  /*4c40*/  STS.U16 [R0+UR4+0x2e00], R56 ;  /* 0x002e003800007988 */ /* 0x000fe80008000404 */
[----:B------:R-:W-:Y:S04]  /*4c50*/  STS.U16 [R0+UR4+0x3200], R55 ;  /* 0x0032003700007988 */ /* 0x000fe80008000404 */
[----:B------:R5:W-:Y:S04]  /*4c60*/  STS.U16 [R0+UR4+0x3a00], R54 ;  /* 0x003a003600007988 */ /* 0x000be80008000404 */
[----:B------:R-:W-:Y:S01]  /*4c70*/  STS.U16 [R0+UR4+0x3e00], R53 ;  /* 0x003e003500007988 */ /* 0x000fe20008000404 */
[----:B------:R-:W-:Y:S01]  /*4c80*/  LEA.HI.X.SX32 R129, R237, R123, 0x1, P2 ;  /* 0x0000007bed817211 */ /* 0x000fe200010f0eff */
[----:B0-----:R-:W-:-:S02]  /*4c90*/  IMAD R49, R49, 0x16c, RZ ;  /* 0x0000016c31317824 */ /* 0x001fc400078e02ff */
        /* <DEDUP_REMOVED lines=13> */
[----:B-----5:R-:W5:Y:S03]  /*4d70*/  LDC R54, c[0x0][0x248] ;  /* 0x00009200ff367b82 */ /* 0x020f660000000800 */
        /* <DEDUP_REMOVED lines=8> */
[-C--:B0-----:R-:W-:Y:S01]  /*4e00*/  LEA.HI.X.SX32 R191, R15, R123.reuse, 0x1, P1 ;  /* 0x0000007b0fbf7211 */ /* 0x081fe200008f0eff */
[----:B-1----:R-:W0:Y:S02]  /*4e10*/  LDC R46, c[0x0][0x248] ;  /* 0x00009200ff2e7b82 */ /* 0x002e240000000800 */
[----:B------:R-:W-:Y:S04]  /*4e20*/  STS.U16 [R11+UR4+0x280], R167 ;  /* 0x000280a70b007988 */ /* 0x000fe80008000404 */
[----:B------:R-:W-:Y:S01]  /*4e30*/  STS.U16 [R11+UR4+0x680], R153 ;  /* 0x000680990b007988 */ /* 0x000fe20008000404 */
[-C--:B------:R-:W-:Y:S01]  /*4e40*/  IADD3 R188, P2, R188, R122.reuse, RZ ;  /* 0x0000007abcbc7210 */ /* 0x080fe20007f5e0ff */
[----:B------:R-:W1:Y:S02]  /*4e50*/  LDC R47, c[0x0][0x248] ;  /* 0x00009200ff2f7b82 */ /* 0x000e640000000800 */
[----:B------:R-:W-:Y:S04]  /*4e60*/  STS.U16 [R11+UR4+0xa80], R141 ;  /* 0x000a808d0b007988 */ /* 0x000fe80008000404 */
[----:B------:R-:W-:Y:S01]  /*4e70*/  STS.U16 [R11+UR4+0xe80], R40 ;  /* 0x000e80280b007988 */ /* 0x000fe20008000404 */
[----:B------:R-:W-:Y:S01]  /*4e80*/  IMAD R51, R51, 0x17c, RZ ;  /* 0x0000017c33337824 */ /* 0x000fe200078e02ff */
[----:B------:R-:W3:Y:S02]  /*4e90*/  LDC R55, c[0x0][0x248] ;  /* 0x00009200ff377b82 */ /* 0x000ee40000000800 */
        /* <DEDUP_REMOVED lines=27> */
[----:B------:R5:W-:Y:S01]  /*5050*/  STS.U16 [R11+UR4+0x7e80], R232 ;  /* 0x007e80e80b007988 */ /* 0x000be20008000404 */
[----:B------:R-:W-:Y:S01]  /*5060*/  IADD3 R12, P1, R19, R122, RZ ;  /* 0x0000007a130c7210 */ /* 0x000fe20007f3e0ff */
[----:B------:R-:W-:Y:S01]  /*5070*/  IMAD R15, R3, 0x3f, RZ ;  /* 0x0000003f030f7824 */ /* 0x000fe200078e02ff */
[----:B------:R-:W-:Y:S01]  /*5080*/  LEA.HI.X.SX32 R189, R17, R123, 0x1, P2 ;  /* 0x0000007b11bd7211 */ /* 0x000fe200010f0eff */
[----:B------:R0:W-:Y:S01]  /*5090*/  STS.U16 [R5+UR4+0x1300], R9 ;  /* 0x0013000905007988 */ /* 0x0001e20008000404 */
[----:B----4-:R-:W4:Y:S03]  /*50a0*/  LDC R32, c[0x0][0x248] ;  /* 0x00009200ff207b82 */ /* 0x010f260000000800 */
[----:B------:R-:W2:Y:S01]  /*50b0*/  LDG.E.U16 R126, desc[UR6][R126.64] ;  /* 0x000000067e7e7981 */ /* 0x000ea2000c1e1500 */
[----:B-----5:R-:W-:-:S03]  /*50c0*/  IMAD R11, R3, 0x2f, RZ ;  /* 0x0000002f030b7824 */ /* 0x020fc600078e02ff */
[----:B------:R-:W5:Y:S01]  /*50d0*/  LDG.E.U16 R128, desc[UR6][R128.64] ;  /* 0x0000000680807981 */ /* 0x000f62000c1e1500 */
[----:B------:R-:W4:Y:S01]  /*50e0*/  LDC R40, c[0x0][0x248] ;  /* 0x00009200ff287b82 */ /* 0x000f220000000800 */
[----:B0-----:R-:W-:Y:S01]  /*50f0*/  IMAD R9, R3, 0x37, RZ ;  /* 0x0000003703097824 */ /* 0x001fe200078e02ff */
[----:B------:R-:W-:Y:S02]  /*5100*/  LEA.HI.X.SX32 R11, R11, R123, 0x1, P0 ;  /* 0x0000007b0b0b7211 */ /* 0x000fe400000f0eff */
[----:B------:R-:W-:Y:S01]  /*5110*/  IADD3 R8, P0, R187, R122, RZ ;  /* 0x0000007abb087210 */ /* 0x000fe20007f1e0ff */
[----:B------:R0:W-:Y:S01]  /*5120*/  STS.U16 [R5+UR4+0x1b00], R13 ;  /* 0x001b000d05007988 */ /* 0x0001e20008000404 */
[----:B------:R-:W-:-:S03]  /*5130*/  IMAD R17, R3, 0x7e, RZ ;  /* 0x0000007e03117824 */ /* 0x000fc600078e02ff */
[----:B------:R-:W-:Y:S04]  /*5140*/  STS.U16 [R5+UR4+0x300], R165 ;  /* 0x000300a505007988 */ /* 0x000fe80008000404 */
[----:B------:R-:W-:Y:S01]  /*5150*/  STS.U16 [R5+UR4+0xb00], R139 ;  /* 0x000b008b05007988 */ /* 0x000fe20008000404 */
[----:B0-----:R-:W-:-:S03]  /*5160*/  LEA.HI.X.SX32 R13, R9, R123, 0x1, P1 ;  /* 0x0000007b090d7211 */ /* 0x001fc600008f0eff */
[----:B------:R-:W-:Y:S01]  /*5170*/  STS.U16 [R5+UR4+0x700], R196 ;  /* 0x000700c405007988 */ /* 0x000fe20008000404 */
[----:B------:R-:W-:Y:S01]  /*5180*/  LEA.HI.X.SX32 R9, R19, R123, 0x1, P0 ;  /* 0x0000007b13097211 */ /* 0x000fe200000f0eff */
[C---:B------:R-:W-:Y:S02]  /*5190*/  IMAD R19, R3.reuse, 0x47, RZ ;  /* 0x0000004703137824 */ /* 0x040fe400078e02ff */
[----:B------:R-:W-:Y:S04]  /*51a0*/  STS.U16 [R5+UR4+0xf00], R198 ;  /* 0x000f00c605007988 */ /* 0x000fe80008000404 */
[----:B------:R-:W-:Y:S04]  /*51b0*/  STS.U16 [R5+UR4+0x1700], R200 ;  /* 0x001700c805007988 */ /* 0x000fe80008000404 */
[----:B------:R-:W-:Y:S04]  /*51c0*/  STS.U16 [R5+UR4+0x1f00], R234 ;  /* 0x001f00ea05007988 */ /* 0x000fe80008000404 */
[----:B------:R0:W5:Y:S01]  /*51d0*/  LDG.E.U16 R4, desc[UR6][R10.64] ;  /* 0x000000060a047981 */ /* 0x000162000c1e1500 */
[----:B------:R-:W-:Y:S01]  /*51e0*/  IMAD R31, R3, 0xbe, RZ ;  /* 0x000000be031f7824 */ /* 0x000fe200078e02ff */
[----:B------:R-:W-:-:S02]  /*51f0*/  IADD3 R14, P0, R17, R122, RZ ;  /* 0x0000007a110e7210 */ /* 0x000fc40007f1e0ff */
[----:B------:R-:W2:Y:S01]  /*5200*/  LDG.E.U16 R0, desc[UR6][R6.64] ;  /* 0x0000000606007981 */ /* 0x000ea2000c1e1500 */
[-C--:B------:R-:W-:Y:S01]  /*5210*/  IADD3 R16, P2, R195, R122.reuse, RZ ;  /* 0x0000007ac3107210 */ /* 0x080fe20007f5e0ff */
[C---:B------:R-:W-:Y:S02]  /*5220*/  IMAD R29, R3.reuse, 0xae, RZ ;  /* 0x000000ae031d7824 */ /* 0x040fe400078e02ff */
[----:B------:R-:W-:Y:S01]  /*5230*/  IMAD R33, R3, 0xce, RZ ;  /* 0x000000ce03217824 */ /* 0x000fe200078e02ff */
[----:B------:R-:W5:Y:S01]  /*5240*/  LDG.E.U16 R8, desc[UR6][R8.64] ;  /* 0x0000000608087981 */ /* 0x000f62000c1e1500 */
[----:B0-----:R-:W-:Y:S01]  /*5250*/  IADD3 R10, P1, R25, R122, RZ ;  /* 0x0000007a190a7210 */ /* 0x001fe20007f3e0ff */
[C---:B------:R-:W-:Y:S02]  /*5260*/  IMAD R35, R3.reuse, 0xde, RZ ;  /* 0x000000de03237824 */ /* 0x040fe400078e02ff */
[----:B------:R-:W-:Y:S01]  /*5270*/  IMAD R37, R3, 0xfe, RZ ;  /* 0x000000fe03257824 */ /* 0x000fe200078e02ff */
[-C--:B------:R-:W-:Y:S01]  /*5280*/  LEA.HI.X.SX32 R11, R19, R123.reuse, 0x1, P1 ;  /* 0x0000007b130b7211 */ /* 0x080fe200008f0eff */
[----:B------:R0:W2:Y:S01]  /*5290*/  LDG.E.U16 R7, desc[UR6][R12.64] ;  /* 0x000000060c077981 */ /* 0x0000a2000c1e1500 */
[----:B------:R-:W-:-:S03]  /*52a0*/  LEA.HI.X.SX32 R15, R15, R123, 0x1, P0 ;  /* 0x0000007b0f0f7211 */ /* 0x000fc600000f0eff */
[----:B------:R1:W2:Y:S01]  /*52b0*/  LDG.E.U16 R20, desc[UR6][R10.64] ;  /* 0x000000060a147981 */ /* 0x0002a2000c1e1500 */
[-C--:B------:R-:W-:Y:S01]  /*52c0*/  LEA.HI.X.SX32 R17, R17, R123.reuse, 0x1, P2 ;  /* 0x0000007b11117211 */ /* 0x080fe200010f0eff */
[C---:B------:R-:W-:Y:S02]  /*52d0*/  IMAD R19, R3.reuse, 0x57, RZ ;  /* 0x0000005703137824 */ /* 0x040fe400078e02ff */
[----:B------:R3:W2:Y:S01]  /*52e0*/  LDG.E.U16 R9, desc[UR6][R14.64] ;  /* 0x000000060e097981 */ /* 0x0006a2000c1e1500 */
[----:B0-----:R-:W-:Y:S01]  /*52f0*/  IMAD R13, R3, 0x4f, RZ ;  /* 0x0000004f030d7824 */ /* 0x001fe200078e02ff */
[-C--:B------:R-:W-:Y:S02]  /*5300*/  IADD3 R12, P0, R27, R122.reuse, RZ ;  /* 0x0000007a1b0c7210 */ /* 0x080fe40007f1e0ff */
[----:B------:R0:W2:Y:S01]  /*5310*/  LDG.E.U16 R34, desc[UR6][R16.64] ;  /* 0x0000000610227981 */ /* 0x0000a2000c1e1500 */
[-C--:B-1----:R-:W-:Y:S02]  /*5320*/  IADD3 R10, P1, R31, R122.reuse, RZ ;  /* 0x0000007a1f0a7210 */ /* 0x082fe40007f3e0ff */
[-C--:B------:R-:W-:Y:S01]  /*5330*/  LEA.HI.X.SX32 R13, R13, R123.reuse, 0x1, P0 ;  /* 0x0000007b0d0d7211 */ /* 0x080fe200000f0eff */
[----:B------:R-:W-:Y:S01]  /*5340*/  IMAD R39, R18, 0x10c, RZ ;  /* 0x0000010c12277824 */ /* 0x000fe200078e02ff */
[----:B------:R-:W-:Y:S01]  /*5350*/  LEA.HI.X.SX32 R11, R21, R123, 0x1, P1 ;  /* 0x0000007b150b7211 */ /* 0x000fe200008f0eff */
[----:B------:R-:W1:Y:S01]  /*5360*/  LDC R18, c[0x0][0x248] ;  /* 0x00009200ff127b82 */ /* 0x000e620000000800 */
[----:B---3--:R-:W-:Y:S01]  /*5370*/  IADD3 R14, P0, R29, R122, RZ ;  /* 0x0000007a1d0e7210 */ /* 0x008fe20007f1e0ff */
[----:B------:R3:W2:Y:S01]  /*5380*/  LDG.E.U16 R22, desc[UR6][R12.64] ;  /* 0x000000060c167981 */ /* 0x0006a2000c1e1500 */
[----:B------:R-:W-:-:S02]  /*5390*/  IMAD R47, R47, 0x15e, RZ ;  /* 0x0000015e2f2f7824 */ /* 0x000fc400078e02ff */
[----:B------:R-:W-:Y:S01]  /*53a0*/  IMAD R55, R55, 0x1fc, RZ ;  /* 0x000001fc37377824 */ /* 0x000fe200078e02ff */
[----:B------:R-:W2:Y:S02]  /*53b0*/  LDG.E.U16 R2, desc[UR6][R190.64] ;  /* 0x00000006be027981 */ /* 0x000ea4000c1e1500 */
[----:B------:R-:W1:Y:S01]  /*53c0*/  LDC R21, c[0x0][0x248] ;  /* 0x00009200ff157b82 */ /* 0x000e620000000800 */
[----:B0-----:R-:W-:Y:S01]  /*53d0*/  IMAD R17, R3, 0x6f, RZ ;  /* 0x0000006f03117824 */ /* 0x001fe200078e02ff */
[----:B------:R0:W2:Y:S01]  /*53e0*/  LDG.E.U16 R26, desc[UR6][R10.64] ;  /* 0x000000060a1a7981 */ /* 0x0000a2000c1e1500 */
[-C--:B---3--:R-:W-:Y:S02]  /*53f0*/  IADD3 R12, P2, R33, R122.reuse, RZ ;  /* 0x0000007a210c7210 */ /* 0x088fe40007f5e0ff */
[-C--:B------:R-:W-:Y:S01]  /*5400*/  LEA.HI.X.SX32 R15, R19, R123.reuse, 0x1, P0 ;  /* 0x0000007b130f7211 */ /* 0x080fe200000f0eff */
[----:B------:R-:W3:Y:S01]  /*5410*/  LDG.E.U16 R6, desc[UR6][R188.64] ;  /* 0x00000006bc067981 */ /* 0x000ee2000c1e1500 */
[-C--:B------:R-:W-:Y:S01]  /*5420*/  LEA.HI.X.SX32 R13, R23, R123.reuse, 0x1, P2 ;  /* 0x0000007b170d7211 */ /* 0x080fe200010f0eff */
[----:B------:R-:W-:Y:S01]  /*5430*/  IMAD R23, R3, 0xee, RZ ;  /* 0x000000ee03177824 */ /* 0x000fe200078e02ff */
[----:B------:R-:W-:Y:S01]  /*5440*/  IADD3 R16, P0, R35, R122, RZ ;  /* 0x0000007a23107210 */ /* 0x000fe20007f1e0ff */
[----:B------:R-:W-:Y:S01]  /*5450*/  IMAD R19, R3, 0x77, RZ ;  /* 0x0000007703137824 */ /* 0x000fe200078e02ff */
[----:B------:R4:W3:Y:S02]  /*5460*/  LDG.E.U16 R24, desc[UR6][R14.64] ;  /* 0x000000060e187981 */ /* 0x0008e4000c1e1500 */
[----:B------:R-:W-:-:S02]  /*5470*/  LEA.HI.X.SX32 R17, R17, R123, 0x1, P0 ;  /* 0x0000007b11117211 */ /* 0x000fc400000f0eff */
[----:B------:R4:W3:Y:S01]  /*5480*/  LDG.E.U16 R28, desc[UR6][R12.64] ;  /* 0x000000060c1c7981 */ /* 0x0008e2000c1e1500 */
[----:B0-----:R-:W-:-:S03]  /*5490*/  IADD3 R10, P0, R23, R122, RZ ;  /* 0x0000007a170a7210 */ /* 0x001fc60007f1e0ff */
[----:B------:R0:W3:Y:S01]  /*54a0*/  LDG.E.U16 R30, desc[UR6][R16.64] ;  /* 0x00000006101e7981 */ /* 0x0000e2000c1e1500 */
[----:B----4-:R-:W-:Y:S01]  /*54b0*/  IMAD R15, R3, 0x7f, RZ ;  /* 0x0000007f030f7824 */ /* 0x010fe200078e02ff */
[-C--:B------:R-:W-:Y:S01]  /*54c0*/  IADD3 R14, P2, R39, R122.reuse, RZ ;  /* 0x0000007a270e7210 */ /* 0x080fe20007f5e0ff */
[----:B------:R-:W-:Y:S01]  /*54d0*/  IMAD R13, R32, 0x10e, RZ ;  /* 0x0000010e200d7824 */ /* 0x000fe200078e02ff */
[-C--:B------:R-:W-:Y:S02]  /*54e0*/  IADD3 R12, P1, R37, R122.reuse, RZ ;  /* 0x0000007a250c7210 */ /* 0x080fe40007f3e0ff */
[-C--:B------:R-:W-:Y:S01]  /*54f0*/  LEA.HI.X.SX32 R11, R19, R123.reuse, 0x1, P0 ;  /* 0x0000007b130b7211 */ /* 0x080fe200000f0eff */
[----:B0-----:R-:W-:Y:S01]  /*5500*/  IMAD R17, R3, 0x87, RZ ;  /* 0x0000008703117824 */ /* 0x001fe200078e02ff */
[----:B------:R-:W-:Y:S02]  /*5510*/  IADD3 R16, P0, R13, R122, RZ ;  /* 0x0000007a0d107210 */ /* 0x000fe40007f1e0ff */
[-C--:B------:R-:W-:Y:S01]  /*5520*/  LEA.HI.X.SX32 R13, R15, R123.reuse, 0x1, P1 ;  /* 0x0000007b0f0d7211 */ /* 0x080fe200008f0eff */
[----:B-1----:R-:W-:Y:S01]  /*5530*/  IMAD R21, R21, 0x11c, RZ ;  /* 0x0000011c15157824 */ /* 0x002fe200078e02ff */
[-C--:B------:R-:W-:Y:S01]  /*5540*/  LEA.HI.X.SX32 R15, R231, R123.reuse, 0x1, P2 ;  /* 0x0000007be70f7211 */ /* 0x080fe200010f0eff */
[----:B------:R0:W4:Y:S01]  /*5550*/  LDG.E.U16 R32, desc[UR6][R10.64] ;  /* 0x000000060a207981 */ /* 0x000122000c1e1500 */
[----:B------:R-:W-:-:S03]  /*5560*/  LEA.HI.X.SX32 R17, R17, R123, 0x1, P0 ;  /* 0x0000007b11117211 */ /* 0x000fc600000f0eff */
[----:B------:R1:W4:Y:S04]  /*5570*/  LDG.E.U16 R38, desc[UR6][R14.64] ;  /* 0x000000060e267981 */ /* 0x000328000c1e1500 */
[----:B------:R1:W4:Y:S01]  /*5580*/  LDG.E.U16 R36, desc[UR6][R12.64] ;  /* 0x000000060c247981 */ /* 0x000322000c1e1500 */
[----:B0-----:R-:W-:Y:S01]  /*5590*/  IMAD R11, R40, 0x11e, RZ ;  /* 0x0000011e280b7824 */ /* 0x001fe200078e02ff */
[-C--:B------:R-:W-:Y:S02]  /*55a0*/  IADD3 R10, P0, R21, R122.reuse, RZ ;  /* 0x0000007a150a7210 */ /* 0x080fe40007f1e0ff */
[----:B------:R0:W4:Y:S01]  /*55b0*/  LDG.E.U16 R39, desc[UR6][R16.64] ;  /* 0x0000000610277981 */ /* 0x000122000c1e1500 */
[----:B-1----:R-:W-:Y:S01]  /*55c0*/  IMAD R15, R42, 0x12e, RZ ;  /* 0x0000012e2a0f7824 */ /* 0x002fe200078e02ff */
[-C--:B------:R-:W-:Y:S01]  /*55d0*/  IADD3 R12, P1, R11, R122.reuse, RZ ;  /* 0x0000007a0b0c7210 */ /* 0x080fe20007f3e0ff */
[----:B------:R-:W-:Y:S01]  /*55e0*/  IMAD R13, R3, 0x8f, RZ ;  /* 0x0000008f030d7824 */ /* 0x000fe200078e02ff */
[----:B------:R-:W-:Y:S01]  /*55f0*/  LEA.HI.X.SX32 R11, R25, R123, 0x1, P0 ;  /* 0x0000007b190b7211 */ /* 0x000fe200000f0eff */
[----:B0-----:R-:W-:Y:S01]  /*5600*/  IMAD R17, R3, 0x97, RZ ;  /* 0x0000009703117824 */ /* 0x001fe200078e02ff */
[----:B------:R-:W-:-:S02]  /*5610*/  IADD3 R16, P0, R15, R122, RZ ;  /* 0x0000007a0f107210 */ /* 0x000fc40007f1e0ff */
[-C--:B------:R-:W-:Y:S02]  /*5620*/  LEA.HI.X.SX32 R13, R13, R123.reuse, 0x1, P1 ;  /* 0x0000007b0d0d7211 */ /* 0x080fe400008f0eff */
[----:B------:R-:W-:Y:S01]  /*5630*/  IADD3 R14, P2, R41, R122, RZ ;  /* 0x0000007a290e7210 */ /* 0x000fe20007f5e0ff */
[----:B------:R-:W-:Y:S01]  /*5640*/  IMAD R19, R3, 0x9f, RZ ;  /* 0x0000009f03137824 */ /* 0x000fe200078e02ff */
[-C--:B------:R-:W-:Y:S01]  /*5650*/  LEA.HI.X.SX32 R17, R17, R123.reuse, 0x1, P0 ;  /* 0x0000007b11117211 */ /* 0x080fe200000f0eff */
[----:B------:R0:W4:Y:S01]  /*5660*/  LDG.E.U16 R25, desc[UR6][R12.64] ;  /* 0x000000060c197981 */ /* 0x000122000c1e1500 */
[----:B------:R-:W-:Y:S01]  /*5670*/  LEA.HI.X.SX32 R15, R229, R123, 0x1, P2 ;  /* 0x0000007be50f7211 */ /* 0x000fe200010f0eff */
[----:B------:R-:W-:Y:S02]  /*5680*/  IMAD R53, R18, 0x13c, RZ ;  /* 0x0000013c12357824 */ /* 0x000fe400078e02ff */
[----:B------:R1:W4:Y:S01]  /*5690*/  LDG.E.U16 R41, desc[UR6][R16.64] ;  /* 0x0000000610297981 */ /* 0x000322000c1e1500 */
[----:B------:R-:W-:-:S03]  /*56a0*/  IMAD R21, R3, 0xa7, RZ ;  /* 0x000000a703157824 */ /* 0x000fc600078e02ff */
[----:B------:R1:W4:Y:S01]  /*56b0*/  LDG.E.U16 R40, desc[UR6][R10.64] ;  /* 0x000000060a287981 */ /* 0x000322000c1e1500 */
[----:B0-----:R-:W-:-:S03]  /*56c0*/  IADD3 R12, P1, R43, R122, RZ ;  /* 0x0000007a2b0c7210 */ /* 0x001fc60007f3e0ff */
[----:B------:R0:W4:Y:S01]  /*56d0*/  LDG.E.U16 R42, desc[UR6][R14.64] ;  /* 0x000000060e2a7981 */ /* 0x000122000c1e1500 */
[----:B-1----:R-:W-:Y:S01]  /*56e0*/  IMAD R17, R46, 0x15c, RZ ;  /* 0x0000015c2e117824 */ /* 0x002fe200078e02ff */
[-C--:B------:R-:W-:Y:S02]  /*56f0*/  IADD3 R16, P2, R45, R122.reuse, RZ ;  /* 0x0000007a2d107210 */ /* 0x080fe40007f5e0ff */
[-C--:B------:R-:W-:Y:S01]  /*5700*/  LEA.HI.X.SX32 R13, R19, R123.reuse, 0x1, P1 ;  /* 0x0000007b130d7211 */ /* 0x080fe200008f0eff */
[----:B------:R-:W1:Y:S01]  /*5710*/  LDC R45, c[0x0][0x248] ;  /* 0x00009200ff2d7b82 */ /* 0x000e620000000800 */
[-C--:B------:R-:W-:Y:S02]  /*5720*/  IADD3 R10, P0, R53, R122.reuse, RZ ;  /* 0x0000007a350a7210 */ /* 0x080fe40007f1e0ff */
[----:B------:R-:W-:Y:S01]  /*5730*/  IADD3 R18, P1, R17, R122, RZ ;  /* 0x0000007a11127210 */ /* 0x000fe20007f3e0ff */
[----:B0-----:R-:W-:Y:S01]  /*5740*/  IMAD R15, R44, 0x14c, RZ ;  /* 0x0000014c2c0f7824 */ /* 0x001fe200078e02ff */
[----:B------:R-:W-:-:S03]  /*5750*/  LEA.HI.X.SX32 R17, R21, R123, 0x1, P2 ;  /* 0x0000007b15117211 */ /* 0x000fc600010f0eff */
[----:B------:R-:W0:Y:S01]  /*5760*/  LDC R21, c[0x0][0x248] ;  /* 0x00009200ff157b82 */ /* 0x000e220000000800 */
[-C--:B------:R-:W-:Y:S02]  /*5770*/  LEA.HI.X.SX32 R11, R27, R123.reuse, 0x1, P0 ;  /* 0x0000007b1b0b7211 */ /* 0x080fe400000f0eff */
[----:B------:R-:W-:Y:S01]  /*5780*/  IADD3 R14, P0, R15, R122, RZ ;  /* 0x0000007a0f0e7210 */ /* 0x000fe20007f1e0ff */
[----:B------:R1:W4:Y:S01]  /*5790*/  LDG.E.U16 R27, desc[UR6][R12.64] ;  /* 0x000000060c1b7981 */ /* 0x000322000c1e1500 */
[----:B------:R-:W-:-:S03]  /*57a0*/  LEA.HI.X.SX32 R19, R29, R123, 0x1, P1 ;  /* 0x0000007b1d137211 */ /* 0x000fc600008f0eff */
[----:B------:R-:W0:Y:S01]  /*57b0*/  LDC R53, c[0x0][0x248] ;  /* 0x00009200ff357b82 */ /* 0x000e220000000800 */
[----:B------:R1:W4:Y:S01]  /*57c0*/  LDG.E.U16 R44, desc[UR6][R10.64] ;  /* 0x000000060a2c7981 */ /* 0x000322000c1e1500 */
[----:B------:R-:W-:-:S03]  /*57d0*/  LEA.HI.X.SX32 R15, R227, R123, 0x1, P0 ;  /* 0x0000007be30f7211 */ /* 0x000fc600000f0eff */
[----:B------:R1:W4:Y:S02]  /*57e0*/  LDG.E.U16 R48, desc[UR6][R18.64] ;  /* 0x0000000612307981 */ /* 0x000324000c1e1500 */
[-C--:B-1----:R-:W-:Y:S02]  /*57f0*/  IADD3 R12, P1, R49, R122.reuse, RZ ;  /* 0x0000007a310c7210 */ /* 0x082fe40007f3e0ff */
[----:B------:R-:W1:Y:S01]  /*5800*/  LDC R49, c[0x0][0x248] ;  /* 0x00009200ff317b82 */ /* 0x000e620000000800 */
[----:B------:R0:W4:Y:S01]  /*5810*/  LDG.E.U16 R29, desc[UR6][R16.64] ;  /* 0x00000006101d7981 */ /* 0x000122000c1e1500 */
[----:B------:R-:W-:Y:S01]  /*5820*/  IMAD R11, R3, 0xaf, RZ ;  /* 0x000000af030b7824 */ /* 0x000fe200078e02ff */
[----:B------:R-:W-:Y:S01]  /*5830*/  IADD3 R10, P0, R47, R122, RZ ;  /* 0x0000007a2f0a7210 */ /* 0x000fe20007f1e0ff */
[----:B------:R-:W-:Y:S01]  /*5840*/  IMAD R13, R50, 0x16e, RZ ;  /* 0x0000016e320d7824 */ /* 0x000fe200078e02ff */
[----:B------:R0:W4:Y:S03]  /*5850*/  LDG.E.U16 R46, desc[UR6][R14.64] ;  /* 0x000000060e2e7981 */ /* 0x000126000c1e1500 */
[----:B------:R-:W1:Y:S01]  /*5860*/  LDC R18, c[0x0][0x248] ;  /* 0x00009200ff127b82 */ /* 0x000e620000000800 */
[----:B------:R-:W-:-:S02]  /*5870*/  LEA.HI.X.SX32 R11, R11, R123, 0x1, P0 ;  /* 0x0000007b0b0b7211 */ /* 0x000fc400000f0eff */
[-C--:B0-----:R-:W-:Y:S01]  /*5880*/  IADD3 R16, P0, R51, R122.reuse, RZ ;  /* 0x0000007a33107210 */ /* 0x081fe20007f1e0ff */
[----:B------:R-:W-:Y:S02]  /*5890*/  IMAD R21, R21, 0x17e, RZ ;  /* 0x0000017e15157824 */ /* 0x000fe400078e02ff */
[----:B------:R0:W4:Y:S02]  /*58a0*/  LDG.E.U16 R43, desc[UR6][R10.64] ;  /* 0x000000060a2b7981 */ /* 0x000124000c1e1500 */
[----:B------:R-:W1:Y:S01]  /*58b0*/  LDC R47, c[0x0][0x248] ;  /* 0x00009200ff2f7b82 */ /* 0x000e620000000800 */
[----:B------:R-:W-:-:S07]  /*58c0*/  IADD3 R14, P2, R13, R122, RZ ;  /* 0x0000007a0d0e7210 */ /* 0x000fce0007f5e0ff */
[----:B------:R-:W1:Y:S01]  /*58d0*/  LDC R51, c[0x0][0x248] ;  /* 0x00009200ff337b82 */ /* 0x000e620000000800 */
[----:B------:R-:W-:Y:S01]  /*58e0*/  IMAD R15, R3, 0xb7, RZ ;  /* 0x000000b7030f7824 */ /* 0x000fe200078e02ff */
[-C--:B------:R-:W-:Y:S01]  /*58f0*/  LEA.HI.X.SX32 R13, R225, R123.reuse, 0x1, P1 ;  /* 0x0000007be10d7211 */ /* 0x080fe200008f0eff */
[----:B0-----:R-:W-:Y:S01]  /*5900*/  IMAD R11, R3, 0xbf, RZ ;  /* 0x000000bf030b7824 */ /* 0x001fe200078e02ff */
[-C--:B------:R-:W-:Y:S01]  /*5910*/  LEA.HI.X.SX32 R17, R31, R123.reuse, 0x1, P0 ;  /* 0x0000007b1f117211 */ /* 0x080fe200000f0eff */
[----:B------:R-:W-:Y:S01]  /*5920*/  IMAD R45, R45, 0x18c, RZ ;  /* 0x0000018c2d2d7824 */ /* 0x000fe200078e02ff */
[-C--:B------:R-:W-:Y:S01]  /*5930*/  LEA.HI.X.SX32 R15, R15, R123.reuse, 0x1, P2 ;  /* 0x0000007b0f0f7211 */ /* 0x080fe200010f0eff */
[----:B------:R0:W4:Y:S01]  /*5940*/  LDG.E.U16 R50, desc[UR6][R12.64] ;  /* 0x000000060c327981 */ /* 0x000122000c1e1500 */
[----:B------:R-:W-:Y:S01]  /*5950*/  IADD3 R10, P0, R21, R122, RZ ;  /* 0x0000007a150a7210 */ /* 0x000fe20007f1e0ff */
[----:B------:R-:W-:Y:S01]  /*5960*/  IMAD R53, R53, 0x19c, RZ ;  /* 0x0000019c35357824 */ /* 0x000fe200078e02ff */
[----:B------:R-:W5:Y:S01]  /*5970*/  LDC R21, c[0x0][0x248] ;  /* 0x00009200ff157b82 */ /* 0x000f620000000800 */
[----:B------:R0:W4:Y:S01]  /*5980*/  LDG.E.U16 R31, desc[UR6][R14.64] ;  /* 0x000000060e1f7981 */ /* 0x000122000c1e1500 */
[----:B------:R-:W-:Y:S01]  /*5990*/  LEA.HI.X.SX32 R11, R11, R123, 0x1, P0 ;  /* 0x0000007b0b0b7211 */ /* 0x000fe200000f0eff */
[----:B-1----:R-:W-:-:S02]  /*59a0*/  IMAD R19, R18, 0x1bc, RZ ;  /* 0x000001bc12137824 */ /* 0x002fc400078e02ff */
[----:B------:R1:W4:Y:S01]  /*59b0*/  LDG.E.U16 R52, desc[UR6][R16.64] ;  /* 0x0000000610347981 */ /* 0x000322000c1e1500 */
[----:B0-----:R-:W-:Y:S01]  /*59c0*/  IMAD R13, R54, 0x1ac, RZ ;  /* 0x000001ac360d7824 */ /* 0x001fe200078e02ff */
[-C--:B------:R-:W-:Y:S01]  /*59d0*/  IADD3 R12, P1, R45, R122.reuse, RZ ;  /* 0x0000007a2d0c7210 */ /* 0x080fe20007f3e0ff */
[----:B------:R-:W-:Y:S01]  /*59e0*/  IMAD R47, R47, 0x1cc, RZ ;  /* 0x000001cc2f2f7824 */ /* 0x000fe200078e02ff */
[----:B------:R0:W4:Y:S01]  /*59f0*/  LDG.E.U16 R45, desc[UR6][R10.64] ;  /* 0x000000060a2d7981 */ /* 0x000122000c1e1500 */
[-C--:B------:R-:W-:Y:S02]  /*5a00*/  IADD3 R14, P0, R53, R122.reuse, RZ ;  /* 0x0000007a350e7210 */ /* 0x080fe40007f1e0ff */
[----:B-1----:R-:W-:Y:S01]  /*5a10*/  IADD3 R16, P2, R13, R122, RZ ;  /* 0x0000007a0d107210 */ /* 0x002fe20007f5e0ff */
[----:B------:R-:W-:Y:S01]  /*5a20*/  IMAD R49, R49, 0x1dc, RZ ;  /* 0x000001dc31317824 */ /* 0x000fe200078e02ff */
[-C--:B------:R-:W-:Y:S01]  /*5a30*/  LEA.HI.X.SX32 R13, R223, R123.reuse, 0x1, P1 ;  /* 0x0000007bdf0d7211 */ /* 0x080fe200008f0eff */
[----:B------:R-:W-:Y:S01]  /*5a40*/  IMAD R51, R51, 0x1ec, RZ ;  /* 0x000001ec33337824 */ /* 0x000fe200078e02ff */
[----:B------:R-:W-:-:S02]  /*5a50*/  LEA.HI.X.SX32 R15, R33, R123, 0x1, P0 ;  /* 0x0000007b210f7211 */ /* 0x000fc400000f0eff */
[-C--:B------:R-:W-:Y:S01]  /*5a60*/  LEA.HI.X.SX32 R17, R221, R123.reuse, 0x1, P2 ;  /* 0x0000007bdd117211 */ /* 0x080fe200010f0eff */
[----:B------:R1:W4:Y:S01]  /*5a70*/  LDG.E.U16 R54, desc[UR6][R12.64] ;  /* 0x000000060c367981 */ /* 0x000322000c1e1500 */
[-C--:B------:R-:W-:Y:S01]  /*5a80*/  IADD3 R18, P1, R19, R122.reuse, RZ ;  /* 0x0000007a13127210 */ /* 0x080fe20007f3e0ff */
[----:B------:R-:W5:Y:S01]  /*5a90*/  LDC R33, c[0x0][0x248] ;  /* 0x00009200ff217b82 */ /* 0x000f620000000800 */
[-C--:B0-----:R-:W-:Y:S01]  /*5aa0*/  IADD3 R10, P0, R47, R122.reuse, RZ ;  /* 0x0000007a2f0a7210 */ /* 0x081fe20007f1e0ff */
[----:B------:R0:W4:Y:S01]  /*5ab0*/  LDG.E.U16 R56, desc[UR6][R14.64] ;  /* 0x000000060e387981 */ /* 0x000122000c1e1500 */
[-C--:B------:R-:W-:Y:S02]  /*5ac0*/  LEA.HI.X.SX32 R19, R35, R123.reuse, 0x1, P1 ;  /* 0x0000007b23137211 */ /* 0x080fe400008f0eff */
[----:B------:R-:W-:Y:S01]  /*5ad0*/  LEA.HI.X.SX32 R11, R219, R123, 0x1, P0 ;  /* 0x0000007bdb0b7211 */ /* 0x000fe200000f0eff */
[----:B------:R0:W4:Y:S01]  /*5ae0*/  LDG.E.U16 R58, desc[UR6][R16.64] ;  /* 0x00000006103a7981 */ /* 0x000122000c1e1500 */
[-C--:B-1----:R-:W-:Y:S01]  /*5af0*/  IADD3 R12, P1, R49, R122.reuse, RZ ;  /* 0x0000007a310c7210 */ /* 0x082fe20007f3e0ff */
[----:B------:R-:W1:Y:S02]  /*5b00*/  LDC R35, c[0x0][0x248] ;  /* 0x00009200ff237b82 */ /* 0x000e640000000800 */
[----:B------:R0:W4:Y:S02]  /*5b10*/  LDG.E.U16 R60, desc[UR6][R18.64] ;  /* 0x00000006123c7981 */ /* 0x000124000c1e1500 */
[----:B0-----:R-:W-:-:S02]  /*5b20*/  IADD3 R14, P2, R51, R122, RZ ;  /* 0x0000007a330e7210 */ /* 0x001fc40007f5e0ff */
[----:B------:R0:W4:Y:S01]  /*5b30*/  LDG.E.U16 R62, desc[UR6][R10.64] ;  /* 0x000000060a3e7981 */ /* 0x000122000c1e1500 */
[----:B------:R-:W-:Y:S01]  /*5b40*/  IADD3 R16, P0, R55, R122, RZ ;  /* 0x0000007a37107210 */ /* 0x000fe20007f1e0ff */
[----:B------:R-:W2:Y:S01]  /*5b50*/  LDC R47, c[0x0][0x248] ;  /* 0x00009200ff2f7b82 */ /* 0x000ea20000000800 */
[-C--:B------:R-:W-:Y:S02]  /*5b60*/  LEA.HI.X.SX32 R13, R23, R123.reuse, 0x1, P1 ;  /* 0x0000007b170d7211 */ /* 0x080fe400008f0eff */
[-C--:B------:R-:W-:Y:S02]  /*5b70*/  LEA.HI.X.SX32 R15, R217, R123.reuse, 0x1, P2 ;  /* 0x0000007bd90f7211 */ /* 0x080fe400010f0eff */
[----:B------:R-:W-:Y:S01]  /*5b80*/  LEA.HI.X.SX32 R17, R37, R123, 0x1, P0 ;  /* 0x0000007b25117211 */ /* 0x000fe200000f0eff */
[----:B------:R1:W4:Y:S02]  /*5b90*/  LDG.E.U16 R64, desc[UR6][R12.64] ;  /* 0x000000060c407981 */ /* 0x000324000c1e1500 */
[----:B------:R-:W2:Y:S02]  /*5ba0*/  LDC R18, c[0x0][0x248] ;  /* 0x00009200ff127b82 */ /* 0x000ea40000000800 */
[----:B------:R2:W4:Y:S04]  /*5bb0*/  LDG.E.U16 R66, desc[UR6][R14.64] ;  /* 0x000000060e427981 */ /* 0x000528000c1e1500 */
[----:B------:R2:W4:Y:S02]  /*5bc0*/  LDG.E.U16 R68, desc[UR6][R16.64] ;  /* 0x0000000610447981 */ /* 0x000524000c1e1500 */
[----:B------:R-:W2:Y:S08]  /*5bd0*/  LDC R23, c[0x0][0x248] ;  /* 0x00009200ff177b82 */ /* 0x000eb00000000800 */
[----:B------:R-:W3:Y:S08]  /*5be0*/  LDC R49, c[0x0][0x248] ;  /* 0x00009200ff317b82 */ /* 0x000ef00000000800 */
[----:B------:R-:W3:Y:S01]  /*5bf0*/  LDC R51, c[0x0][0x248] ;  /* 0x00009200ff337b82 */ /* 0x000ee20000000800 */
[----:B-----5:R-:W-:-:S02]  /*5c00*/  IMAD R37, R21, 0x18e, RZ ;  /* 0x0000018e15257824 */ /* 0x020fc400078e02ff */
[----:B------:R-:W-:Y:S02]  /*5c10*/  IMAD R19, R3, 0xc7, RZ ;  /* 0x000000c703137824 */ /* 0x000fe400078e02ff */
[----:B------:R-:W-:Y:S01]  /*5c20*/  IMAD R33, R33, 0x19e, RZ ;  /* 0x0000019e21217824 */ /* 0x000fe200078e02ff */
[-C--:B0-----:R-:W-:Y:S01]  /*5c30*/  IADD3 R10, P0, R37, R122.reuse, RZ ;  /* 0x0000007a250a7210 */ /* 0x081fe20007f1e0ff */
[----:B-1----:R-:W-:Y:S02]  /*5c40*/  IMAD R35, R35, 0x1ae, RZ ;  /* 0x000001ae23237824 */ /* 0x002fe400078e02ff */
[----:B--2---:R-:W-:Y:S01]  /*5c50*/  IMAD R13, R18, 0x1be, RZ ;  /* 0x000001be120d7824 */ /* 0x004fe200078e02ff */
[-C--:B------:R-:W-:Y:S01]  /*5c60*/  LEA.HI.X.SX32 R11, R19, R123.reuse, 0x1, P0 ;  /* 0x0000007b130b7211 */ /* 0x080fe200000f0eff */
[----:B------:R-:W-:Y:S01]  /*5c70*/  IMAD R21, R3, 0xcf, RZ ;  /* 0x000000cf03157824 */ /* 0x000fe200078e02ff */
[-C--:B------:R-:W-:Y:S01]  /*5c80*/  IADD3 R12, P1, R33, R122.reuse, RZ ;  /* 0x0000007a210c7210 */ /* 0x080fe20007f3e0ff */
[----:B------:R-:W-:Y:S01]  /*5c90*/  IMAD R15, R3, 0xd7, RZ ;  /* 0x000000d7030f7824 */ /* 0x000fe200078e02ff */
[-C--:B------:R-:W-:Y:S01]  /*5ca0*/  IADD3 R14, P2, R35, R122.reuse, RZ ;  /* 0x0000007a230e7210 */ /* 0x080fe20007f5e0ff */
[----:B------:R-:W-:Y:S01]  /*5cb0*/  IMAD R17, R3, 0xdf, RZ ;  /* 0x000000df03117824 */ /* 0x000fe200078e02ff */
[----:B------:R-:W-:Y:S01]  /*5cc0*/  IADD3 R16, P0, R13, R122, RZ ;  /* 0x0000007a0d107210 */ /* 0x000fe20007f1e0ff */
[----:B------:R-:W-:Y:S01]  /*5cd0*/  IMAD R23, R23, 0x1ce, RZ ;  /* 0x000001ce17177824 */ /* 0x000fe200078e02ff */
[-C--:B------:R-:W-:Y:S01]  /*5ce0*/  LEA.HI.X.SX32 R13, R21, R123.reuse, 0x1, P1 ;  /* 0x0000007b150d7211 */ /* 0x080fe200008f0eff */
[----:B------:R0:W2:Y:S01]  /*5cf0*/  LDG.E.U16 R18, desc[UR6][R10.64] ;  /* 0x000000060a127981 */ /* 0x0000a2000c1e1500 */
[-C--:B------:R-:W-:Y:S01]  /*5d00*/  LEA.HI.X.SX32 R15, R15, R123.reuse, 0x1, P2 ;  /* 0x0000007b0f0f7211 */ /* 0x080fe200010f0eff */
[----:B------:R-:W-:Y:S01]  /*5d10*/  IMAD R19, R3, 0xe7, RZ ;  /* 0x000000e703137824 */ /* 0x000fe200078e02ff */
[----:B------:R-:W-:Y:S01]  /*5d20*/  LEA.HI.X.SX32 R17, R17, R123, 0x1, P0 ;  /* 0x0000007b11117211 */ /* 0x000fe200000f0eff */
[----:B------:R-:W-:Y:S01]  /*5d30*/  IMAD R47, R47, 0x1de, RZ ;  /* 0x000001de2f2f7824 */ /* 0x000fe200078e02ff */
[----:B------:R1:W5:Y:S01]  /*5d40*/  LDG.E.U16 R33, desc[UR6][R12.64] ;  /* 0x000000060c217981 */ /* 0x000362000c1e1500 */
[----:B---3--:R-:W-:-:S02]  /*5d50*/  IMAD R49, R49, 0x1ee, RZ ;  /* 0x000001ee31317824 */ /* 0x008fc400078e02ff */
[----:B------:R-:W-:Y:S01]  /*5d60*/  IMAD R51, R51, 0x1fe, RZ ;  /* 0x000001fe33337824 */ /* 0x000fe200078e02ff */
[----:B------:R3:W5:Y:S01]  /*5d70*/  LDG.E.U16 R35, desc[UR6][R14.64] ;  /* 0x000000060e237981 */ /* 0x000762000c1e1500 */
[-C--:B0-----:R-:W-:Y:S01]  /*5d80*/  IADD3 R10, P0, R23, R122.reuse, RZ ;  /* 0x0000007a170a7210 */ /* 0x081fe20007f1e0ff */
[C---:B------:R-:W-:Y:S02]  /*5d90*/  IMAD R21, R3.reuse, 0xef, RZ ;  /* 0x000000ef03157824 */ /* 0x040fe400078e02ff */
[----:B------:R-:W-:Y:S01]  /*5da0*/  IMAD R23, R3, 0xf7, RZ ;  /* 0x000000f703177824 */ /* 0x000fe200078e02ff */
[----:B------:R0:W5:Y:S01]  /*5db0*/  LDG.E.U16 R37, desc[UR6][R16.64] ;  /* 0x0000000610257981 */ /* 0x000162000c1e1500 */
[----:B------:R-:W-:Y:S01]  /*5dc0*/  LEA.HI.X.SX32 R11, R19, R123, 0x1, P0 ;  /* 0x0000007b130b7211 */ /* 0x000fe200000f0eff */
[----:B------:R-:W-:Y:S01]  /*5dd0*/  IMAD R3, R3, 0xff, RZ ;  /* 0x000000ff03037824 */ /* 0x000fe200078e02ff */
[-C--:B-1----:R-:W-:Y:S02]  /*5de0*/  IADD3 R12, P1, R47, R122.reuse, RZ ;  /* 0x0000007a2f0c7210 */ /* 0x082fe40007f3e0ff */
[-C--:B---3--:R-:W-:Y:S01]  /*5df0*/  IADD3 R14, P2, R49, R122.reuse, RZ ;  /* 0x0000007a310e7210 */ /* 0x088fe20007f5e0ff */
[----:B------:R-:W3:Y:S01]  /*5e00*/  LDG.E.U16 R10, desc[UR6][R10.64] ;  /* 0x000000060a0a7981 */ /* 0x000ee2000c1e1500 */
[----:B0-----:R-:W-:-:S02]  /*5e10*/  IADD3 R16, P0, R51, R122, RZ ;  /* 0x0000007a33107210 */ /* 0x001fc40007f1e0ff */
[-C--:B------:R-:W-:Y:S02]  /*5e20*/  LEA.HI.X.SX32 R13, R21, R123.reuse, 0x1, P1 ;  /* 0x0000007b150d7211 */ /* 0x080fe400008f0eff */
[-C--:B------:R-:W-:Y:S02]  /*5e30*/  LEA.HI.X.SX32 R15, R23, R123.reuse, 0x1, P2 ;  /* 0x0000007b170f7211 */ /* 0x080fe400010f0eff */
[----:B------:R-:W-:Y:S01]  /*5e40*/  LEA.HI.X.SX32 R17, R3, R123, 0x1, P0 ;  /* 0x0000007b03117211 */ /* 0x000fe200000f0eff */
[----:B------:R-:W3:Y:S04]  /*5e50*/  LDG.E.U16 R12, desc[UR6][R12.64] ;  /* 0x000000060c0c7981 */ /* 0x000ee8000c1e1500 */
[----:B------:R-:W3:Y:S04]  /*5e60*/  LDG.E.U16 R14, desc[UR6][R14.64] ;  /* 0x000000060e0e7981 */ /* 0x000ee8000c1e1500 */
[----:B------:R-:W3:Y:S01]  /*5e70*/  LDG.E.U16 R16, desc[UR6][R16.64] ;  /* 0x0000000610107981 */ /* 0x000ee2000c1e1500 */
[----:B------:R-:W-:-:S03]  /*5e80*/  LOP3.LUT R131, R131, 0x70, RZ, 0x3c, !PT ;  /* 0x0000007083837812 */ /* 0x000fc600078e3cff */
[----:B------:R-:W-:Y:S01]  /*5e90*/  STS.U16 [R5+UR4+0x2300], R203 ;  /* 0x002300cb05007988 */ /* 0x000fe20008000404 */
[----:B------:R-:W-:-:S03]  /*5ea0*/  MOV R3, 0x3f800000 ;  /* 0x3f80000000037802 */ /* 0x000fc60000000f00 */
[----:B------:R-:W-:Y:S04]  /*5eb0*/  STS.U16 [R5+UR4+0x2b00], R206 ;  /* 0x002b00ce05007988 */ /* 0x000fe80008000404 */
[----:B------:R-:W-:Y:S04]  /*5ec0*/  STS.U16 [R5+UR4+0x3300], R208 ;  /* 0x003300d005007988 */ /* 0x000fe80008000404 */
[----:B------:R-:W-:Y:S04]  /*5ed0*/  STS.U16 [R5+UR4+0x3700], R8 ;  /* 0x0037000805007988 */ /* 0x000fe80008000404 */
[----:B------:R-:W-:Y:S04]  /*5ee0*/  STS.U16 [R5+UR4+0x3b00], R210 ;  /* 0x003b00d205007988 */ /* 0x000fe80008000404 */
[----:B------:R-:W-:Y:S04]  /*5ef0*/  STS.U16 [R5+UR4+0x3f00], R34 ;  /* 0x003f002205007988 */ /* 0x000fe80008000404 */
[----:B------:R0:W-:Y:S04]  /*5f00*/  STS.U16 [R5+UR4+0x2700], R2 ;  /* 0x0027000205007988 */ /* 0x0001e80008000404 */
[----:B------:R-:W-:Y:S01]  /*5f10*/  STS.U16 [R5+UR4+0x2f00], R6 ;  /* 0x002f000605007988 */ /* 0x000fe20008000404 */
[----:B0-----:R-:W-:-:S03]  /*5f20*/  MOV R2, 0x3f800000 ;  /* 0x3f80000000027802 */ /* 0x001fc60000000f00 */
[----:B----4-:R-:W-:Y:S04]  /*5f30*/  STS.U16 [R5+UR4+0x4300], R38 ;  /* 0x0043002605007988 */ /* 0x010fe80008000404 */
        /* <DEDUP_REMOVED lines=15> */
[----:B------:R0:W-:Y:S02]  /*6030*/  STS.U16 [R131+UR4+0x1380], R0 ;  /* 0x0013800083007988 */ /* 0x0001e40008000404 */
[----:B0-----:R-:W-:-:S05]  /*6040*/  MOV R0, 0x3f800000 ;  /* 0x3f80000000007802 */ /* 0x001fca0000000f00 */
[----:B------:R-:W-:Y:S04]  /*6050*/  STL [R1+0x4c8], R0 ;  /* 0x0004c80001007387 */ /* 0x000fe80000100800 */
[----:B------:R-:W-:Y:S04]  /*6060*/  STL [R1+0x4d0], R3 ;  /* 0x0004d00301007387 */ /* 0x000fe80000100800 */
[----:B------:R-:W-:Y:S04]  /*6070*/  STL [R1+0x4d4], R2 ;  /* 0x0004d40201007387 */ /* 0x000fe80000100800 */
[----:B------:R-:W-:Y:S04]  /*6080*/  STL [R1], RZ ;  /* 0x000000ff01007387 */ /* 0x000fe80000100800 */
[----:B------:R-:W-:Y:S04]  /*6090*/  STL [R1+0x4cc], R0 ;  /* 0x0004cc0001007387 */ /* 0x000fe80000100800 */
[----:B------:R-:W-:Y:S04]  /*60a0*/  STL [R1+0x4], RZ ;  /* 0x000004ff01007387 */ /* 0x000fe80000100800 */
        /* <DEDUP_REMOVED lines=125> */
[----:B------:R-:W-:Y:S01]  /*6880*/  STL [R1+0x1fc], RZ ;  /* 0x0001fcff01007387 */ /* 0x000fe20000100800 */
[----:B------:R-:W-:-:S03]  /*6890*/  ISETP.GE.AND P0, PT, R240, 0x1, PT ;  /* 0x00000001f000780c */ /* 0x000fc60003f06270 */
[----:B------:R-:W-:Y:S01]  /*68a0*/  STS.U16 [R131+UR4+0x380], R130 ;  /* 0x0003808283007988 */ /* 0x000fe20008000404 */
[----:B------:R-:W-:-:S03]  /*68b0*/  MOV R8, 0xff800000 ;  /* 0xff80000000087802 */ /* 0x000fc60000000f00 */
[----:B------:R-:W-:Y:S01]  /*68c0*/  STS.U16 [R131+UR4+0x780], R124 ;  /* 0x0007807c83007988 */ /* 0x000fe20008000404 */
[----:B------:R-:W-:-:S03]  /*68d0*/  MOV R6, 0xff800000 ;  /* 0xff80000000067802 */ /* 0x000fc60000000f00 */
[----:B------:R-:W-:Y:S01]  /*68e0*/  STS.U16 [R131+UR4+0xb80], R126 ;  /* 0x000b807e83007988 */ /* 0x000fe20008000404 */
[----:B------:R-:W-:-:S03]  /*68f0*/  CS2R R46, SRZ ;  /* 0x00000000002e7805 */ /* 0x000fc6000001ff00 */
[----:B------:R-:W-:Y:S01]  /*6900*/  STS.U16 [R131+UR4+0xf80], R128 ;  /* 0x000f808083007988 */ /* 0x000fe20008000404 */
[----:B------:R-:W-:-:S03]  /*6910*/  CS2R R48, SRZ ;  /* 0x0000000000307805 */ /* 0x000fc6000001ff00 */
[----:B------:R-:W-:Y:S01]  /*6920*/  STS.U16 [R131+UR4+0x1780], R4 ;  /* 0x0017800483007988 */ /* 0x000fe20008000404 */
[----:B------:R-:W-:-:S03]  /*6930*/  CS2R R50, SRZ ;  /* 0x0000000000327805 */ /* 0x000fc6000001ff00 */
[----:B------:R0:W-:Y:S01]  /*6940*/  STS.U16 [R131+UR4+0x1b80], R7 ;  /* 0x001b800783007988 */ /* 0x0001e20008000404 */
[----:B------:R-:W-:-:S03]  /*6950*/  CS2R R52, SRZ ;  /* 0x0000000000347805 */ /* 0x000fc6000001ff00 */
[----:B------:R1:W-:Y:S01]  /*6960*/  STS.U16 [R131+UR4+0x1f80], R9 ;  /* 0x001f800983007988 */ /* 0x0003e20008000404 */
[----:B------:R-:W-:-:S03]  /*6970*/  CS2R R54, SRZ ;  /* 0x0000000000367805 */ /* 0x000fc6000001ff00 */
[----:B------:R-:W-:Y:S01]  /*6980*/  STS.U16 [R131+UR4+0x2380], R20 ;  /* 0x0023801483007988 */ /* 0x000fe20008000404 */
[----:B------:R-:W-:-:S03]  /*6990*/  CS2R R56, SRZ ;  /* 0x0000000000387805 */ /* 0x000fc6000001ff00 */
[----:B------:R-:W-:Y:S01]  /*69a0*/  STS.U16 [R131+UR4+0x2780], R22 ;  /* 0x0027801683007988 */ /* 0x000fe20008000404 */
[----:B0-----:R-:W-:-:S03]  /*69b0*/  MOV R7, 0xff800000 ;  /* 0xff80000000077802 */ /* 0x001fc60000000f00 */
[----:B------:R-:W-:Y:S01]  /*69c0*/  STS.U16 [R131+UR4+0x2b80], R24 ;  /* 0x002b801883007988 */ /* 0x000fe20008000404 */
[----:B-1----:R-:W-:-:S03]  /*69d0*/  MOV R9, 0xff800000 ;  /* 0xff80000000097802 */ /* 0x002fc60000000f00 */
[----:B------:R-:W-:Y:S01]  /*69e0*/  STS.U16 [R131+UR4+0x2f80], R26 ;  /* 0x002f801a83007988 */ /* 0x000fe20008000404 */
[----:B------:R-:W-:-:S03]  /*69f0*/  CS2R R58, SRZ ;  /* 0x00000000003a7805 */ /* 0x000fc6000001ff00 */
        /* <DEDUP_REMOVED lines=12> */
[----:B------:R4:W-:Y:S01]  /*6ac0*/  STS.U16 [R131+UR4+0x4b80], R41 ;  /* 0x004b802983007988 */ /* 0x0009e20008000404 */
[----:B------:R-:W-:-:S03]  /*6ad0*/  CS2R R72, SRZ ;  /* 0x0000000000487805 */ /* 0x000fc6000001ff00 */
[----:B------:R2:W-:Y:S01]  /*6ae0*/  STS.U16 [R131+UR4+0x4f80], R27 ;  /* 0x004f801b83007988 */ /* 0x0005e20008000404 */
[----:B0-----:R-:W-:-:S03]  /*6af0*/  CS2R R38, SRZ ;  /* 0x0000000000267805 */ /* 0x001fc6000001ff00 */
[----:B------:R0:W-:Y:S01]  /*6b00*/  STS.U16 [R131+UR4+0x5380], R29 ;  /* 0x0053801d83007988 */ /* 0x0001e20008000404 */
[----:B-1----:R-:W-:-:S03]  /*6b10*/  CS2R R24, SRZ ;  /* 0x0000000000187805 */ /* 0x002fc6000001ff00 */
[----:B------:R1:W-:Y:S01]  /*6b20*/  STS.U16 [R131+UR4+0x5780], R43 ;  /* 0x0057802b83007988 */ /* 0x0003e20008000404 */
[----:B----4-:R-:W-:-:S03]  /*6b30*/  CS2R R40, SRZ ;  /* 0x0000000000287805 */ /* 0x010fc6000001ff00 */
[----:B------:R4:W-:Y:S01]  /*6b40*/  STS.U16 [R131+UR4+0x5b80], R31 ;  /* 0x005b801f83007988 */ /* 0x0009e20008000404 */
[----:B--2---:R-:W-:-:S03]  /*6b50*/  CS2R R26, SRZ ;  /* 0x00000000001a7805 */ /* 0x004fc6000001ff00 */
[----:B------:R2:W-:Y:S01]  /*6b60*/  STS.U16 [R131+UR4+0x5f80], R45 ;  /* 0x005f802d83007988 */ /* 0x0005e20008000404 */
[----:B0-----:R-:W-:-:S03]  /*6b70*/  CS2R R28, SRZ ;  /* 0x00000000001c7805 */ /* 0x001fc6000001ff00 */
[----:B------:R-:W-:Y:S01]  /*6b80*/  STS.U16 [R131+UR4+0x6380], R18 ;  /* 0x0063801283007988 */ /* 0x000fe20008000404 */
[----:B-1----:R-:W-:-:S03]  /*6b90*/  CS2R R42, SRZ ;  /* 0x00000000002a7805 */ /* 0x002fc6000001ff00 */
[----:B-----5:R0:W-:Y:S01]  /*6ba0*/  STS.U16 [R131+UR4+0x6780], R33 ;  /* 0x0067802183007988 */ /* 0x0201e20008000404 */
[----:B----4-:R-:W-:-:S03]  /*6bb0*/  CS2R R30, SRZ ;  /* 0x00000000001e7805 */ /* 0x010fc6000001ff00 */
[----:B------:R1:W-:Y:S01]  /*6bc0*/  STS.U16 [R131+UR4+0x6b80], R35 ;  /* 0x006b802383007988 */ /* 0x0003e20008000404 */
[----:B--2---:R-:W-:-:S03]  /*6bd0*/  CS2R R44, SRZ ;  /* 0x00000000002c7805 */ /* 0x004fc6000001ff00 */
[----:B------:R2:W-:Y:S01]  /*6be0*/  STS.U16 [R131+UR4+0x6f80], R37 ;  /* 0x006f802583007988 */ /* 0x0005e20008000404 */
[----:B------:R-:W-:-:S03]  /*6bf0*/  CS2R R74, SRZ ;  /* 0x00000000004a7805 */ /* 0x000fc6000001ff00 */
[----:B---3--:R-:W-:Y:S01]  /*6c00*/  STS.U16 [R131+UR4+0x7380], R10 ;  /* 0x0073800a83007988 */ /* 0x008fe20008000404 */
[----:B0-----:R-:W-:-:S03]  /*6c10*/  CS2R R32, SRZ ;  /* 0x0000000000207805 */ /* 0x001fc6000001ff00 */
[----:B------:R-:W-:Y:S01]  /*6c20*/  STS.U16 [R131+UR4+0x7780], R12 ;  /* 0x0077800c83007988 */ /* 0x000fe20008000404 */
[----:B-1----:R-:W-:-:S03]  /*6c30*/  CS2R R34, SRZ ;  /* 0x0000000000227805 */ /* 0x002fc6000001ff00 */
[----:B------:R-:W-:Y:S01]  /*6c40*/  STS.U16 [R131+UR4+0x7b80], R14 ;  /* 0x007b800e83007988 */ /* 0x000fe20008000404 */
[----:B--2---:R-:W-:-:S03]  /*6c50*/  CS2R R36, SRZ ;  /* 0x0000000000247805 */ /* 0x004fc6000001ff00 */
[----:B------:R0:W-:Y:S01]  /*6c60*/  STS.U16 [R131+UR4+0x7f80], R16 ;  /* 0x007f801083007988 */ /* 0x0001e20008000404 */
[----:B------:R-:W-:Y:S02]  /*6c70*/  CS2R R76, SRZ ;  /* 0x00000000004c7805 */ /* 0x000fe4000001ff00 */
[----:B------:R-:W-:Y:S02]  /*6c80*/  CS2R R78, SRZ ;  /* 0x00000000004e7805 */ /* 0x000fe4000001ff00 */
[----:B------:R-:W-:Y:S02]  /*6c90*/  CS2R R80, SRZ ;  /* 0x0000000000507805 */ /* 0x000fe4000001ff00 */
[----:B------:R-:W-:Y:S02]  /*6ca0*/  CS2R R82, SRZ ;  /* 0x0000000000527805 */ /* 0x000fe4000001ff00 */
[----:B------:R-:W-:Y:S02]  /*6cb0*/  CS2R R84, SRZ ;  /* 0x0000000000547805 */ /* 0x000fe4000001ff00 */
[----:B------:R-:W-:-:S02]  /*6cc0*/  CS2R R86, SRZ ;  /* 0x0000000000567805 */ /* 0x000fc4000001ff00 */
        /* <DEDUP_REMOVED lines=21> */
[----:B0-----:R-:W-:Y:S02]  /*6e20*/  CS2R R130, SRZ ;  /* 0x0000000000827805 */ /* 0x001fe4000001ff00 */
        /* <DEDUP_REMOVED lines=9> */
[----:B------:R-:W-:Y:S01]  /*6ec0*/  CS2R R150, SRZ ;  /* 0x0000000000967805 */ /* 0x000fe2000001ff00 */
[----:B------:R-:W-:Y:S06]  /*6ed0*/  @!P0 BRA `(.L_x_0) ;  /* 0x0000011c00648947 */ /* 0x000fec0003800000 */
[----:B------:R-:W0:Y:S01]  /*6ee0*/  LDC.64 R4, c[0x0][0x250] ;  /* 0x00009400ff047b82 */ /* 0x000e220000000a00 */
[----:B------:R-:W-:Y:S01]  /*6ef0*/  ULDC UR5, c[0x0][0x258] ;  /* 0x0000960000057ab9 */ /* 0x000fe20000000800 */
[----:B------:R-:W-:Y:S01]  /*6f00*/  LOP3.LUT P0, RZ, R238, 0x80, RZ, 0xc0, !PT ;  /* 0x00000080eeff7812 */ /* 0x000fe2000780c0ff */
[----:B------:R-:W-:Y:S01]  /*6f10*/  IMAD R184, R184, UR5, RZ ;  /* 0x00000005b8b87c24 */ /* 0x000fe2000f8e02ff */
[----:B------:R-:W-:Y:S01]  /*6f20*/  LOP3.LUT R6, R238, 0x7f, RZ, 0xc0, !PT ;  /* 0x0000007fee067812 */ /* 0x000fe200078ec0ff */
[----:B------:R-:W-:Y:S01]  /*6f30*/  ULDC.64 UR8, c[0x0][0x218] ;  /* 0x0000860000087ab9 */ /* 0x000fe20000000a00 */
[----:B------:R-:W-:Y:S01]  /*6f40*/  SEL R7, RZ, 0x90, !P0 ;  /* 0x00000090ff077807 */ /* 0x000fe20004000000 */
[----:B------:R-:W-:Y:S01]  /*6f50*/  UMOV UR5, URZ ;  /* 0x0000003f00057c82 */ /* 0x000fe20008000000 */
[----:B------:R-:W1:Y:S01]  /*6f60*/  S2UR UR10, SR_CTAID.Y ;  /* 0x00000000000a79c3 */ /* 0x000e620000002600 */
[----:B------:R-:W-:Y:S01]  /*6f70*/  SHF.R.U32.HI R0, RZ, 0x5, R238 ;  /* 0x00000005ff007819 */ /* 0x000fe200000116ee */
[----:B------:R-:W-:Y:S01]  /*6f80*/  UMOV UR60, URZ ;  /* 0x0000003f003c7c82 */ /* 0x000fe20008000000 */
[----:B------:R-:W-:Y:S01]  /*6f90*/  LOP3.LUT R11, R7, 0x7e, R192, 0x78, !PT ;  /* 0x0000007e070b7812 */ /* 0x000fe200078e78c0 */
[----:B------:R-:W-:Y:S01]  /*6fa0*/  UMOV UR11, 0x40000040 ;  /* 0x40000040000b7882 */ /* 0x000fe20000000000 */
[----:B------:R-:W-:-:S02]  /*6fb0*/  R2UR UR61, R0 ;  /* 0x00000000003d72ca */ /* 0x000fc400000e0000 */
[----:B------:R-:W-:Y:S01]  /*6fc0*/  SHF.L.U32 R10, R238, 0x9, RZ ;  /* 0x00000009ee0a7819 */ /* 0x000fe200000006ff */
[----:B------:R-:W2:Y:S01]  /*6fd0*/  LDC.64 R2, c[0x0][0x260] ;  /* 0x00009800ff027b82 */ /* 0x000ea20000000a00 */
[----:B------:R-:W-:Y:S02]  /*6fe0*/  SHF.R.U32.HI R130, RZ, 0x7, R238 ;  /* 0x00000007ff827819 */ /* 0x000fe400000116ee */
[----:B------:R-:W-:Y:S02]  /*6ff0*/  LOP3.LUT R10, R11, 0x8000, R10, 0xf8, !PT ;  /* 0x000080000b0a7812 */ /* 0x000fe400078ef80a */
[----:B------:R-:W-:Y:S02]  /*7000*/  SGXT.U32 R130, R130, 0x1 ;  /* 0x000000018282781a */ /* 0x000fe40000000000 */
[----:B------:R-:W-:Y:S01]  /*7010*/  LEA R13, R181, R179, 0x8 ;  /* 0x000000b3b50d7211 */ /* 0x000fe200078e40ff */
[C---:B0-----:R-:W-:Y:S01]  /*7020*/  IMAD R7, R5.reuse, 0x42, RZ ;  /* 0x0000004205077824 */ /* 0x041fe200078e02ff */
[----:B------:R-:W0:Y:S01]  /*7030*/  LDC R96, c[0x0][0x268] ;  /* 0x00009a00ff607b82 */ /* 0x000e220000000800 */
[----:B------:R-:W-:-:S02]  /*7040*/  IMAD R9, R5, 0x44, RZ ;  /* 0x0000004405097824 */ /* 0x000fc400078e02ff */
[C---:B------:R-:W-:Y:S02]  /*7050*/  IMAD R11, R5.reuse, 0x48, RZ ;  /* 0x00000048050b7824 */ /* 0x040fe400078e02ff */
[C---:B------:R-:W-:Y:S02]  /*7060*/  IMAD R21, R5.reuse, 0xa, RZ ;  /* 0x0000000a05157824 */ /* 0x040fe400078e02ff */
[----:B-1----:R-:W-:Y:S01]  /*7070*/  IMAD R4, R4, UR10, RZ ;  /* 0x0000000a04047c24 */ /* 0x002fe2000f8e02ff */
[----:B------:R-:W1:Y:S01]  /*7080*/  LDC R90, c[0x0][0x268] ;  /* 0x00009a00ff5a7b82 */ /* 0x000e620000000800 */
[C---:B------:R-:W-:Y:S02]  /*7090*/  IMAD R29, R5.reuse, 0xe, RZ ;  /* 0x0000000e051d7824 */ /* 0x040fe400078e02ff */
[C---:B------:R-:W-:Y:S02]  /*70a0*/  IMAD R25, R5.reuse, 0xc, RZ ;  /* 0x0000000c05197824 */ /* 0x040fe400078e02ff */
[C---:B------:R-:W-:Y:S01]  /*70b0*/  IMAD R39, R5.reuse, 0x14, RZ ;  /* 0x0000001405277824 */ /* 0x040fe200078e02ff */
[----:B--2---:R2:W-:Y:S01]  /*70c0*/  STL [R1+0x8dc], R3 ;  /* 0x0008dc0301007387 */ /* 0x0045e20000100800 */
[----:B------:R-:W-:Y:S01]  /*70d0*/  MOV R12, R3 ;  /* 0x00000003000c7202 */ /* 0x000fe20000000f00 */
[C---:B------:R-:W-:Y:S01]  /*70e0*/  IMAD R35, R5.reuse, 0x12, RZ ;  /* 0x0000001205237824 */ /* 0x040fe200078e02ff */
[----:B------:R-:W-:Y:S01]  /*70f0*/  MOV R15, R2 ;  /* 0x00000002000f7202 */ /* 0x000fe20000000f00 */
[----:B------:R-:W-:Y:S01]  /*7100*/  IMAD R19, R5, 0x9, RZ ;  /* 0x0000000905137824 */ /* 0x000fe200078e02ff */
[C---:B------:R-:W-:Y:S01]  /*7110*/  SHF.L.U32 R2, R4.reuse, 0x1, RZ ;  /* 0x0000000104027819 */ /* 0x040fe200000006ff */
[----:B------:R-:W-:Y:S01]  /*7120*/  IMAD.HI R4, R4, 0x2, RZ ;  /* 0x0000000204047827 */ /* 0x000fe200078e02ff */
[----:B------:R-:W3:Y:S03]  /*7130*/  LDC R14, c[0x0][0x268] ;  /* 0x00009a00ff0e7b82 */ /* 0x000ee60000000800 */
[----:B--2---:R-:W-:-:S02]  /*7140*/  IMAD.SHL.U32 R3, R184, 0x2, RZ ;  /* 0x00000002b8037824 */ /* 0x004fc400078e00ff */
[----:B------:R-:W-:Y:S02]  /*7150*/  IMAD R6, R6, R12, RZ ;  /* 0x0000000c06067224 */ /* 0x000fe400078e02ff */
[----:B------:R-:W-:Y:S01]  /*7160*/  IMAD R0, R15, UR10, RZ ;  /* 0x0000000a0f007c24 */ /* 0x000fe2000f8e02ff */
[----:B------:R-:W-:Y:S01]  /*7170*/  IADD3 R2, P0, P1, R3, UR8, R2 ;  /* 0x0000000803027c10 */ /* 0x000fe2000f91e002 */
[----:B------:R-:W-:Y:S01]  /*7180*/  IMAD.HI R3, R184, 0x2, RZ ;  /* 0x00000002b8037827 */ /* 0x000fe200078e02ff */
[----:B------:R-:W2:Y:S02]  /*7190*/  LDC R12, c[0x0][0x268] ;  /* 0x00009a00ff0c7b82 */ /* 0x000ea40000000800 */
[-C--:B------:R-:W-:Y:S01]  /*71a0*/  IADD3 RZ, P5, R7, R2.reuse, RZ ;  /* 0x0000000207ff7210 */ /* 0x080fe20007fbe0ff */
[----:B------:R-:W-:Y:S01]  /*71b0*/  IMAD R15, R5, 0x4a, RZ ;  /* 0x0000004a050f7824 */ /* 0x000fe200078e02ff */
[----:B------:R-:W-:Y:S01]  /*71c0*/  IADD3.X R3, R3, UR9, R4, P0, P1 ;  /* 0x0000000903037c10 */ /* 0x000fe200087e2404 */
[----:B------:R-:W-:Y:S01]  /*71d0*/  ULDC.64 UR8, c[0x0][0x220] ;  /* 0x0000880000087ab9 */ /* 0x000fe20000000a00 */
[C---:B------:R-:W-:Y:S01]  /*71e0*/  SHF.L.U32 R4, R6.reuse, 0x1, RZ ;  /* 0x0000000106047819 */ /* 0x040fe200000006ff */
[----:B------:R-:W-:Y:S01]  /*71f0*/  IMAD.HI R17, R6, 0x2, RZ ;  /* 0x0000000206117827 */ /* 0x000fe200078e02ff */
[----:B------:R-:W-:Y:S01]  /*7200*/  SHF.L.U32 R7, R0, 0x1, RZ ;  /* 0x0000000100077819 */ /* 0x000fe200000006ff */
[----:B------:R-:W4:Y:S01]  /*7210*/  LDC R6, c[0x0][0x268] ;  /* 0x00009a00ff067b82 */ /* 0x000f220000000800 */
[-C--:B------:R-:W-:Y:S01]  /*7220*/  IADD3 RZ, P6, R9, R2.reuse, RZ ;  /* 0x0000000209ff7210 */ /* 0x080fe20007fde0ff */
[----:B------:R-:W-:Y:S01]  /*7230*/  IMAD R9, R5, 0x46, RZ ;  /* 0x0000004605097824 */ /* 0x000fe200078e02ff */
[----:B------:R-:W-:Y:S01]  /*7240*/  IADD3 R7, P3, P4, R4, UR8, R7 ;  /* 0x0000000804077c10 */ /* 0x000fe2000fc7e007 */
[----:B------:R-:W-:Y:S01]  /*7250*/  IMAD.HI R0, R0, 0x2, RZ ;  /* 0x0000000200007827 */ /* 0x000fe200078e02ff */
[-C--:B------:R-:W-:Y:S01]  /*7260*/  IADD3 RZ, P2, R15, R2.reuse, RZ ;  /* 0x000000020fff7210 */ /* 0x080fe20007f5e0ff */
[----:B------:R-:W-:Y:S01]  /*7270*/  UIADD3 UR8, UR4, 0x20000, URZ ;  /* 0x0002000004087890 */ /* 0x000fe2000fffe03f */
[-C--:B------:R-:W-:Y:S01]  /*7280*/  IADD3 RZ, P1, R11, R2.reuse, RZ ;  /* 0x000000020bff7210 */ /* 0x080fe20007f3e0ff */
[----:B------:R-:W5:Y:S01]  /*7290*/  LDC R4, c[0x0][0x268] ;  /* 0x00009a00ff047b82 */ /* 0x000f620000000800 */
[----:B------:R-:W-:Y:S01]  /*72a0*/  IMAD R15, R5, 0x6, RZ ;  /* 0x00000006050f7824 */ /* 0x000fe200078e02ff */
[-C--:B------:R-:W-:Y:S01]  /*72b0*/  IADD3 RZ, P0, R9, R2.reuse, RZ ;  /* 0x0000000209ff7210 */ /* 0x080fe20007f1e0ff */
[----:B------:R-:W-:Y:S01]  /*72c0*/  IMAD R11, R5, 0x5, RZ ;  /* 0x00000005050b7824 */ /* 0x000fe200078e02ff */
[----:B------:R-:W-:Y:S01]  /*72d0*/  IADD3.X R0, R17, UR9, R0, P3, P4 ;  /* 0x0000000911007c10 */ /* 0x000fe20009fe8400 */
[----:B------:R-:W-:Y:S01]  /*72e0*/  IMAD R9, R5, 0x3, RZ ;  /* 0x0000000305097824 */ /* 0x000fe200078e02ff */
[-C--:B------:R-:W-:Y:S01]  /*72f0*/  IADD3 RZ, P4, R21, R2.reuse, RZ ;  /* 0x0000000215ff7210 */ /* 0x080fe20007f9e0ff */
[----:B------:R-:W-:Y:S01]  /*7300*/  IMAD R17, R5, 0x7, RZ ;  /* 0x0000000705117824 */ /* 0x000fe200078e02ff */
[-C--:B------:R-:W-:Y:S01]  /*7310*/  IADD3 RZ, P3, R15, R2.reuse, RZ ;  /* 0x000000020fff7210 */ /* 0x080fe20007f7e0ff */
[----:B------:R-:W-:Y:S01]  /*7320*/  IMAD R47, R5, 0x18, RZ ;  /* 0x00000018052f7824 */ /* 0x000fe200078e02ff */
[-C--:B------:R-:W-:Y:S01]  /*7330*/  LEA.HI.X.SX32 R75, R11, R3.reuse, 0x1, P4 ;  /* 0x000000030b4b7211 */ /* 0x080fe200020f0eff */
[----:B------:R-:W-:Y:S01]  /*7340*/  IMAD R43, R5, 0x16, RZ ;  /* 0x00000016052b7824 */ /* 0x000fe200078e02ff */
[-C--:B------:R-:W-:Y:S01]  /*7350*/  LEA.HI.X.SX32 R129, R9, R3.reuse, 0x1, P3 ;  /* 0x0000000309817211 */ /* 0x080fe200018f0eff */
        /* <DEDUP_REMOVED lines=10> */
[----:B------:R0:W-:Y:S01]  /*7400*/  STL [R1+0x4c4], R129 ;  /* 0x0004c48101007387 */ /* 0x0001e20000100800 */
[----:B------:R-:W-:Y:S01]  /*7410*/  IADD3 RZ, P3, R35, R2, RZ ;  /* 0x0000000223ff7210 */ /* 0x000fe20007f7e0ff */
[----:B-----5:R-:W-:Y:S01]  /*7420*/  IMAD R130, R130, R4, RZ ;  /* 0x0000000482827224 */ /* 0x020fe200078e02ff */
[-C--:B------:R-:W-:Y:S01]  /*7430*/  LEA.HI.X.SX32 R121, R21, R3.reuse, 0x1, P4 ;  /* 0x0000000315797211 */ /* 0x080fe200020f0eff */
[----:B------:R-:W-:Y:S01]  /*7440*/  IMAD R55, R5, 0x1e, RZ ;  /* 0x0000001e05377824 */ /* 0x000fe200078e02ff */
[-C--:B------:R-:W-:Y:S01]  /*7450*/  LEA.HI.X.SX32 R123, R19, R3.reuse, 0x1, P3 ;  /* 0x00000003137b7211 */ /* 0x080fe200018f0eff */
[----:B------:R-:W-:Y:S01]  /*7460*/  STL [R1+0x4bc], R75 ;  /* 0x0004bc4b01007387 */ /* 0x000fe20000100800 */
[-C--:B------:R-:W-:Y:S01]  /*7470*/  IADD3 RZ, P4, R47, R2.reuse, RZ ;  /* 0x000000022fff7210 */ /* 0x080fe20007f9e0ff */
[----:B------:R-:W-:Y:S01]  /*7480*/  IMAD R33, R5, 0x11, RZ ;  /* 0x0000001105217824 */ /* 0x000fe200078e02ff */
[-C--:B------:R-:W-:Y:S01]  /*7490*/  IADD3 RZ, P3, R43, R2.reuse, RZ ;  /* 0x000000022bff7210 */ /* 0x080fe20007f7e0ff */
[----:B------:R-:W-:Y:S01]  /*74a0*/  STL [R1+0x4b4], R127 ;  /* 0x0004b47f01007387 */ /* 0x000fe20000100800 */
[-C--:B------:R-:W-:Y:S01]  /*74b0*/  LEA.HI.X.SX32 R19, R25, R3.reuse, 0x1, P4 ;  /* 0x0000000319137211 */ /* 0x080fe200020f0eff */
[----:B------:R-:W-:Y:S01]  /*74c0*/  IMAD R31, R5, 0xf, RZ ;  /* 0x0000000f051f7824 */ /* 0x000fe200078e02ff */
[-C--:B------:R-:W-:Y:S01]  /*74d0*/  LEA.HI.X.SX32 R119, R23, R3.reuse, 0x1, P3 ;  /* 0x0000000317777211 */ /* 0x080fe200018f0eff */
[----:B------:R-:W-:Y:S01]  /*74e0*/  STL [R1+0x4ac], R125 ;  /* 0x0004ac7d01007387 */ /* 0x000fe20000100800 */
[-C--:B------:R-:W-:Y:S01]  /*74f0*/  IADD3 RZ, P4, R53, R2.reuse, RZ ;  /* 0x0000000235ff7210 */ /* 0x080fe20007f9e0ff */
[----:B------:R-:W-:Y:S01]  /*7500*/  IMAD R61, R5, 0x26, RZ ;  /* 0x00000026053d7824 */ /* 0x000fe200078e02ff */
[----:B------:R-:W-:Y:S01]  /*7510*/  IADD3 RZ, P3, R51, R2, RZ ;  /* 0x0000000233ff7210 */ /* 0x000fe20007f7e0ff */
[----:B------:R-:W-:Y:S01]  /*7520*/  STL [R1+0x4a4], R123 ;  /* 0x0004a47b01007387 */ /* 0x000fe20000100800 */
[C---:B0-----:R-:W-:Y:S01]  /*7530*/  LEA R129, R4.reuse, R130, 0x1 ;  /* 0x0000008204817211 */ /* 0x041fe200078e08ff */
[----:B------:R-:W-:Y:S01]  /*7540*/  IMAD R59, R5, 0x24, RZ ;  /* 0x00000024053b7824 */ /* 0x000fe200078e02ff */
[-C--:B------:R-:W-:Y:S01]  /*7550*/  LEA.HI.X.SX32 R115, R29, R3.reuse, 0x1, P4 ;  /* 0x000000031d737211 */ /* 0x080fe200020f0eff */
[----:B------:R0:W-:Y:S01]  /*7560*/  STL [R1+0x49c], R121 ;  /* 0x00049c7901007387 */ /* 0x0001e20000100800 */
[-C--:B------:R-:W-:Y:S01]  /*7570*/  LEA.HI.X.SX32 R117, R27, R3.reuse, 0x1, P3 ;  /* 0x000000031b757211 */ /* 0x080fe200018f0eff */
[----:B------:R-:W-:Y:S01]  /*7580*/  IMAD R37, R5, 0x13, RZ ;  /* 0x0000001305257824 */ /* 0x000fe200078e02ff */
[-C--:B------:R-:W-:Y:S01]  /*7590*/  IADD3 RZ, P4, R57, R2.reuse, RZ ;  /* 0x0000000239ff7210 */ /* 0x080fe20007f9e0ff */
[----:B------:R5:W-:Y:S01]  /*75a0*/  STL [R1+0x494], R119 ;  /* 0x0004947701007387 */ /* 0x000be20000100800 */
[-C--:B------:R-:W-:Y:S01]  /*75b0*/  IADD3 RZ, P3, R55, R2.reuse, RZ ;  /* 0x0000000237ff7210 */ /* 0x080fe20007f7e0ff */
[----:B------:R-:W-:Y:S01]  /*75c0*/  IMAD R65, R5, 0x2a, RZ ;  /* 0x0000002a05417824 */ /* 0x000fe200078e02ff */
[-C--:B------:R-:W-:Y:S01]  /*75d0*/  LEA.HI.X.SX32 R111, R33, R3.reuse, 0x1, P4 ;  /* 0x00000003216f7211 */ /* 0x080fe200020f0eff */
[----:B------:R-:W-:Y:S01]  /*75e0*/  IMAD R63, R5, 0x28, RZ ;  /* 0x00000028053f7824 */ /* 0x000fe200078e02ff */
[----:B------:R-:W-:Y:S01]  /*75f0*/  LEA.HI.X.SX32 R113, R31, R3, 0x1, P3 ;  /* 0x000000031f717211 */ /* 0x000fe200018f0eff */
[C---:B------:R-:W-:Y:S01]  /*7600*/  IMAD R41, R5.reuse, 0x15, RZ ;  /* 0x0000001505297824 */ /* 0x040fe200078e02ff */
[C---:B0-----:R-:W-:Y:S01]  /*7610*/  LEA R121, R4.reuse, R129, 0x1 ;  /* 0x0000008104797211 */ /* 0x041fe200078e08ff */
[----:B------:R-:W-:Y:S01]  /*7620*/  IMAD R69, R5, 0x2e, RZ ;  /* 0x0000002e05457824 */ /* 0x000fe200078e02ff */
[-C--:B------:R-:W-:Y:S01]  /*7630*/  IADD3 RZ, P4, R61, R2.reuse, RZ ;  /* 0x000000023dff7210 */ /* 0x080fe20007f9e0ff */
[----:B------:R-:W-:Y:S01]  /*7640*/  STL [R1+0x48c], R19 ;  /* 0x00048c1301007387 */ /* 0x000fe20000100800 */
[C---:B-----5:R-:W-:Y:S01]  /*7650*/  LEA R119, R4.reuse, R121, 0x1 ;  /* 0x0000007904777211 */ /* 0x060fe200078e08ff */
[----:B------:R-:W-:Y:S01]  /*7660*/  IMAD R67, R5, 0x2c, RZ ;  /* 0x0000002c05437824 */ /* 0x000fe200078e02ff */
[-C--:B------:R-:W-:Y:S01]  /*7670*/  IADD3 RZ, P3, R59, R2.reuse, RZ ;  /* 0x000000023bff7210 */ /* 0x080fe20007f7e0ff */
[----:B------:R-:W-:Y:S01]  /*7680*/  STL [R1+0x484], R117 ;  /* 0x0004847501007387 */ /* 0x000fe20000100800 */
[----:B------:R-:W-:Y:S01]  /*7690*/  LEA.HI.X.SX32 R107, R37, R3, 0x1, P4 ;  /* 0x00000003256b7211 */ /* 0x000fe200020f0eff */
[----:B------:R-:W-:Y:S01]  /*76a0*/  IMAD R45, R5, 0x17, RZ ;  /* 0x00000017052d7824 */ /* 0x000fe200078e02ff */
[C---:B------:R-:W-:Y:S01]  /*76b0*/  LEA R120, R4.reuse, R119, 0x1 ;  /* 0x0000007704787211 */ /* 0x040fe200078e08ff */
[----:B------:R0:W-:Y:S01]  /*76c0*/  STL [R1+0x47c], R115 ;  /* 0x00047c7301007387 */ /* 0x0001e20000100800 */
[-C--:B------:R-:W-:Y:S01]  /*76d0*/  LEA.HI.X.SX32 R109, R35, R3.reuse, 0x1, P3 ;  /* 0x00000003236d7211 */ /* 0x080fe200018f0eff */
[----:B------:R-:W-:Y:S01]  /*76e0*/  IMAD R73, R5, 0x32, RZ ;  /* 0x0000003205497824 */ /* 0x000fe200078e02ff */
[-C--:B------:R-:W-:Y:S01]  /*76f0*/  IADD3 RZ, P4, R65, R2.reuse, RZ ;  /* 0x0000000241ff7210 */ /* 0x080fe20007f9e0ff */
[----:B------:R-:W-:Y:S01]  /*7700*/  IMAD R71, R5, 0x30, RZ ;  /* 0x0000003005477824 */ /* 0x000fe200078e02ff */
[----:B------:R-:W-:Y:S01]  /*7710*/  IADD3 RZ, P3, R63, R2, RZ ;  /* 0x000000023fff7210 */ /* 0x000fe20007f7e0ff */
[----:B------:R5:W-:Y:S01]  /*7720*/  STL [R1+0x474], R113 ;  /* 0x0004747101007387 */ /* 0x000be20000100800 */
        /* <DEDUP_REMOVED lines=8> */
[-C--:B------:R-:W-:Y:S01]  /*77b0*/  IADD3 RZ, P3, R67, R2.reuse, RZ ;  /* 0x0000000243ff7210 */ /* 0x080fe20007f7e0ff */
[----:B------:R-:W-:Y:S01]  /*77c0*/  IMAD R9, R5, 0x1b, RZ ;  /* 0x0000001b05097824 */ /* 0x000fe200078e02ff */
[C---:B-----5:R-:W-:Y:S01]  /*77d0*/  LEA R113, R4.reuse, R115, 0x1 ;  /* 0x0000007304717211 */ /* 0x060fe200078e08ff */
[----:B------:R0:W-:Y:S01]  /*77e0*/  STL [R1+0x464], R109 ;  /* 0x0004646d01007387 */ /* 0x0001e20000100800 */
[-C--:B------:R-:W-:Y:S01]  /*77f0*/  LEA.HI.X.SX32 R99, R45, R3.reuse, 0x1, P4 ;  /* 0x000000032d637211 */ /* 0x080fe200020f0eff */
[----:B------:R-:W-:Y:S01]  /*7800*/  IMAD R147, R5, 0x3a, RZ ;  /* 0x0000003a05937824 */ /* 0x000fe200078e02ff */
[----:B------:R-:W-:Y:S01]  /*7810*/  LEA.HI.X.SX32 R101, R43, R3, 0x1, P3 ;  /* 0x000000032b657211 */ /* 0x000fe200018f0eff */
[----:B------:R5:W-:Y:S01]  /*7820*/  STL [R1+0x45c], R107 ;  /* 0x00045c6b01007387 */ /* 0x000be20000100800 */
[-C--:B------:R-:W-:Y:S01]  /*7830*/  IADD3 RZ, P4, R73, R2.reuse, RZ ;  /* 0x0000000249ff7210 */ /* 0x080fe20007f9e0ff */
[----:B------:R-:W-:Y:S01]  /*7840*/  IMAD R11, R5, 0x1d, RZ ;  /* 0x0000001d050b7824 */ /* 0x000fe200078e02ff */
[-C--:B------:R-:W-:Y:S01]  /*7850*/  IADD3 RZ, P3, R71, R2.reuse, RZ ;  /* 0x0000000247ff7210 */ /* 0x080fe20007f7e0ff */
[----:B------:R-:W-:Y:S01]  /*7860*/  STL [R1+0x454], R105 ;  /* 0x0004546901007387 */ /* 0x000fe20000100800 */
[C---:B------:R-:W-:Y:S01]  /*7870*/  LEA R114, R4.reuse, R113, 0x1 ;  /* 0x0000007104727211 */ /* 0x040fe200078e08ff */
[----:B------:R-:W-:Y:S01]  /*7880*/  IMAD R19, R5, 0x38, RZ ;  /* 0x0000003805137824 */ /* 0x000fe200078e02ff */
[-C--:B------:R-:W-:Y:S01]  /*7890*/  LEA.HI.X.SX32 R95, R49, R3.reuse, 0x1, P4 ;  /* 0x00000003315f7211 */ /* 0x080fe200020f0eff */
[----:B------:R1:W-:Y:S01]  /*78a0*/  STL [R1+0x44c], R103 ;  /* 0x00044c6701007387 */ /* 0x0003e20000100800 */
[-C--:B------:R-:W-:Y:S01]  /*78b0*/  LEA.HI.X.SX32 R97, R47, R3.reuse, 0x1, P3 ;  /* 0x000000032f617211 */ /* 0x080fe200018f0eff */
[----:B------:R-:W-:Y:S01]  /*78c0*/  IMAD R142, R5, 0x3c, RZ ;  /* 0x0000003c058e7824 */ /* 0x000fe200078e02ff */
[----:B------:R-:W-:Y:S01]  /*78d0*/  IADD3 RZ, P4, R17, R2, RZ ;  /* 0x0000000211ff7210 */ /* 0x000fe20007f9e0ff */
[----:B------:R-:W-:Y:S01]  /*78e0*/  STL [R1+0x444], R101 ;  /* 0x0004446501007387 */ /* 0x000fe20000100800 */
[C---:B0-----:R-:W-:Y:S01]  /*78f0*/  LEA R109, R4.reuse, R114, 0x1 ;  /* 0x00000072046d7211 */ /* 0x041fe200078e08ff */
[----:B------:R-:W-:Y:S01]  /*7900*/  IMAD R136, R5, 0x3e, RZ ;  /* 0x0000003e05887824 */ /* 0x000fe200078e02ff */
[-C--:B------:R-:W-:Y:S01]  /*7910*/  IADD3 RZ, P3, R75, R2.reuse, RZ ;  /* 0x000000024bff7210 */ /* 0x080fe20007f7e0ff */
[----:B------:R-:W-:Y:S01]  /*7920*/  STL [R1+0x43c], R99 ;  /* 0x00043c6301007387 */ /* 0x000fe20000100800 */
[----:B------:R-:W-:Y:S01]  /*7930*/  LEA.HI.X.SX32 R91, R9, R3, 0x1, P4 ;  /* 0x00000003095b7211 */ /* 0x000fe200020f0eff */
[----:B------:R-:W-:Y:S01]  /*7940*/  IMAD R9, R5, 0x21, RZ ;  /* 0x0000002105097824 */ /* 0x000fe200078e02ff */
[C---:B-----5:R-:W-:Y:S01]  /*7950*/  LEA R107, R4.reuse, R109, 0x1 ;  /* 0x0000006d046b7211 */ /* 0x060fe200078e08ff */
[----:B------:R-:W-:Y:S01]  /*7960*/  STL [R1+0x434], R97 ;  /* 0x0004346101007387 */ /* 0x000fe20000100800 */
[----:B------:R-:W-:Y:S01]  /*7970*/  LEA.HI.X.SX32 R93, R51, R3, 0x1, P3 ;  /* 0x00000003335d7211 */ /* 0x000fe200018f0eff */
[----:B------:R-:W-:Y:S01]  /*7980*/  IMAD R15, R5, 0x1f, RZ ;  /* 0x0000001f050f7824 */ /* 0x000fe200078e02ff */
[-C--:B------:R-:W-:Y:S01]  /*7990*/  IADD3 RZ, P4, R147, R2.reuse, RZ ;  /* 0x0000000293ff7210 */ /* 0x080fe20007f9e0ff */
[----:B------:R-:W-:Y:S01]  /*79a0*/  STL [R1+0x42c], R95 ;  /* 0x00042c5f01007387 */ /* 0x000fe20000100800 */
[C---:B------:R-:W-:Y:S01]  /*79b0*/  LEA R108, R4.reuse, R107, 0x1 ;  /* 0x0000006b046c7211 */ /* 0x040fe200078e08ff */
[----:B------:R-:W-:Y:S01]  /*79c0*/  IMAD R23, R5, 0x4e, RZ ;  /* 0x0000004e05177824 */ /* 0x000fe200078e02ff */
[-C--:B------:R-:W-:Y:S01]  /*79d0*/  LEA.HI.X.SX32 R87, R11, R3.reuse, 0x1, P4 ;  /* 0x000000030b577211 */ /* 0x080fe200020f0eff */
[----:B------:R-:W-:Y:S01]  /*79e0*/  STL [R1+0x424], R93 ;  /* 0x0004245d01007387 */ /* 0x000fe20000100800 */
[----:B------:R-:W-:Y:S01]  /*79f0*/  IMAD R11, R5, 0x50, RZ ;  /* 0x00000050050b7824 */ /* 0x000fe200078e02ff */
[----:B------:R-:W-:Y:S01]  /*7a00*/  IADD3 RZ, P3, R19, R2, RZ ;  /* 0x0000000213ff7210 */ /* 0x000fe20007f7e0ff */
[----:B------:R-:W0:Y:S01]  /*7a10*/  LDC R84, c[0x0][0x268] ;  /* 0x00009a00ff547b82 */ /* 0x000e220000000800 */
[----:B------:R5:W-:Y:S01]  /*7a20*/  STL [R1+0x41c], R91 ;  /* 0x00041c5b01007387 */ /* 0x000be20000100800 */
[----:B-1----:R-:W-:Y:S01]  /*7a30*/  LEA R103, R4, R108, 0x1 ;  /* 0x0000006c04677211 */ /* 0x002fe200078e08ff */
[----:B------:R-:W-:Y:S01]  /*7a40*/  IMAD R21, R5, 0x4c, RZ ;  /* 0x0000004c05157824 */ /* 0x000fe200078e02ff */
[-C--:B------:R-:W-:Y:S01]  /*7a50*/  LEA.HI.X.SX32 R81, R9, R3.reuse, 0x1, P5 ;  /* 0x0000000309517211 */ /* 0x080fe200028f0eff */
[----:B------:R-:W-:Y:S01]  /*7a60*/  IMAD R9, R5, 0x23, RZ ;  /* 0x0000002305097824 */ /* 0x000fe200078e02ff */
[----:B------:R-:W-:Y:S01]  /*7a70*/  LEA.HI.X.SX32 R89, R53, R3, 0x1, P3 ;  /* 0x0000000335597211 */ /* 0x000fe200018f0eff */
[----:B------:R-:W-:Y:S01]  /*7a80*/  IMAD R144, R5, 0x3b, RZ ;  /* 0x0000003b05907824 */ /* 0x000fe200078e02ff */
[-C--:B------:R-:W-:Y:S01]  /*7a90*/  IADD3 RZ, P5, R11, R2.reuse, RZ ;  /* 0x000000020bff7210 */ /* 0x080fe20007fbe0ff */
[----:B------:R-:W-:Y:S01]  /*7aa0*/  IMAD R11, R5, 0x54, RZ ;  /* 0x00000054050b7824 */ /* 0x000fe200078e02ff */
[-C--:B------:R-:W-:Y:S01]  /*7ab0*/  IADD3 RZ, P3, R142, R2.reuse, RZ ;  /* 0x000000028eff7210 */ /* 0x080fe20007f7e0ff */
[----:B-----5:R-:W1:Y:S01]  /*7ac0*/  LDC R91, c[0x0][0x268] ;  /* 0x00009a00ff5b7b82 */ /* 0x020e620000000800 */
[C---:B------:R-:W-:Y:S01]  /*7ad0*/  LEA R101, R4.reuse, R103, 0x1 ;  /* 0x0000006704657211 */ /* 0x040fe200078e08ff */
[----:B------:R-:W-:Y:S01]  /*7ae0*/  STL [R1+0x414], R89 ;  /* 0x0004145901007387 */ /* 0x000fe20000100800 */
[-C--:B------:R-:W-:Y:S01]  /*7af0*/  LEA.HI.X.SX32 R85, R55, R3.reuse, 0x1, P3 ;  /* 0x0000000337557211 */ /* 0x080fe200018f0eff */
[----:B------:R-:W-:Y:S01]  /*7b00*/  IMAD R126, R5, 0x7c, RZ ;  /* 0x0000007c057e7824 */ /* 0x000fe200078e02ff */
[----:B------:R-:W-:Y:S01]  /*7b10*/  LEA.HI.X.SX32 R77, R9, R3, 0x1, P0 ;  /* 0x00000003094d7211 */ /* 0x000fe200000f0eff */
[----:B------:R-:W-:Y:S01]  /*7b20*/  IMAD R9, R5, 0x25, RZ ;  /* 0x0000002505097824 */ /* 0x000fe200078e02ff */
[----:B------:R-:W-:Y:S01]  /*7b30*/  LEA R102, R4, R101, 0x1 ;  /* 0x0000006504667211 */ /* 0x000fe200078e08ff */
[----:B------:R-:W-:Y:S01]  /*7b40*/  STL [R1+0x40c], R87 ;  /* 0x00040c5701007387 */ /* 0x000fe20000100800 */
[-C--:B------:R-:W-:Y:S01]  /*7b50*/  IADD3 RZ, P0, R11, R2.reuse, RZ ;  /* 0x000000020bff7210 */ /* 0x080fe20007f1e0ff */
[----:B------:R-:W-:Y:S01]  /*7b60*/  IMAD R11, R5, 0x58, RZ ;  /* 0x00000058050b7824 */ /* 0x000fe200078e02ff */
[----:B------:R-:W-:Y:S01]  /*7b70*/  IADD3 RZ, P4, R136, R2, RZ ;  /* 0x0000000288ff7210 */ /* 0x000fe20007f9e0ff */
[----:B------:R5:W-:Y:S01]  /*7b80*/  STL [R1+0x404], R85 ;  /* 0x0004045501007387 */ /* 0x000be20000100800 */
[----:B------:R-:W-:Y:S01]  /*7b90*/  LEA R97, R4, R102, 0x1 ;  /* 0x0000006604617211 */ /* 0x000fe200078e08ff */
[----:B------:R-:W0:Y:S01]  /*7ba0*/  LDC R42, c[0x0][0x268] ;  /* 0x00009a00ff2a7b82 */ /* 0x000e220000000800 */
[-C--:B------:R-:W-:Y:S01]  /*7bb0*/  LEA.HI.X.SX32 R55, R9, R3.reuse, 0x1, P2 ;  /* 0x0000000309377211 */ /* 0x080fe200010f0eff */
[----:B------:R-:W-:Y:S01]  /*7bc0*/  IMAD R9, R5, 0x27, RZ ;  /* 0x0000002705097824 */ /* 0x000fe200078e02ff */
[----:B------:R-:W-:Y:S01]  /*7bd0*/  LEA.HI.X.SX32 R83, R15, R3, 0x1, P4 ;  /* 0x000000030f537211 */ /* 0x000fe200020f0eff */
[----:B------:R-:W-:Y:S01]  /*7be0*/  IMAD R15, R5, 0x52, RZ ;  /* 0x00000052050f7824 */ /* 0x000fe200078e02ff */
[-C--:B------:R-:W-:Y:S01]  /*7bf0*/  IADD3 RZ, P2, R11, R2.reuse, RZ ;  /* 0x000000020bff7210 */ /* 0x080fe20007f5e0ff */
[----:B------:R-:W-:Y:S01]  /*7c00*/  IMAD R11, R5, 0x5c, RZ ;  /* 0x0000005c050b7824 */ /* 0x000fe200078e02ff */
[-C--:B------:R-:W-:Y:S01]  /*7c10*/  IADD3 RZ, P4, R23, R2.reuse, RZ ;  /* 0x0000000217ff7210 */ /* 0x080fe20007f9e0ff */
[----:B-----5:R-:W5:Y:S01]  /*7c20*/  LDC R85, c[0x0][0x268] ;  /* 0x00009a00ff557b82 */ /* 0x020f620000000800 */
[----:B----4-:R-:W-:Y:S01]  /*7c30*/  LEA R95, R6, R97, 0x1 ;  /* 0x00000061065f7211 */ /* 0x010fe200078e08ff */
        /* <DEDUP_REMOVED lines=10> */
[----:B------:R-:W-:Y:S01]  /*7ce0*/  IMAD R15, R5, 0x56, RZ ;  /* 0x00000056050f7824 */ /* 0x000fe200078e02ff */
[----:B-1----:R-:W-:Y:S01]  /*7cf0*/  LEA R91, R91, R96, 0x1 ;  /* 0x000000605b5b7211 */ /* 0x002fe200078e08ff */
[----:B------:R1:W-:Y:S01]  /*7d00*/  STL [R1+0x3ec], R79 ;  /* 0x0003ec4f01007387 */ /* 0x0003e20000100800 */
[-C--:B------:R-:W-:Y:S01]  /*7d10*/  LEA.HI.X.SX32 R47, R9, R3.reuse, 0x1, P6 ;  /* 0x00000003092f7211 */ /* 0x080fe200030f0eff */
[----:B------:R-:W-:Y:S01]  /*7d20*/  IMAD R9, R5, 0x2b, RZ ;  /* 0x0000002b05097824 */ /* 0x000fe200078e02ff */
[----:B------:R-:W-:Y:S01]  /*7d30*/  LEA.HI.X.SX32 R57, R59, R3, 0x1, P1 ;  /* 0x000000033b397211 */ /* 0x000fe200008f0eff */
[----:B--2---:R-:W-:Y:S01]  /*7d40*/  IMAD R89, R12, 0x2, R91 ;  /* 0x000000020c597824 */ /* 0x004fe200078e025b */
[-C--:B------:R-:W-:Y:S01]  /*7d50*/  IADD3 RZ, P6, R11, R2.reuse, RZ ;  /* 0x000000020bff7210 */ /* 0x080fe20007fde0ff */
[----:B------:R-:W-:Y:S01]  /*7d60*/  IMAD R11, R5, 0x64, RZ ;  /* 0x00000064050b7824 */ /* 0x000fe200078e02ff */
[-C--:B------:R-:W-:Y:S01]  /*7d70*/  IADD3 RZ, P1, R15, R2.reuse, RZ ;  /* 0x000000020fff7210 */ /* 0x080fe20007f3e0ff */
[----:B------:R-:W2:Y:S01]  /*7d80*/  LDC R78, c[0x0][0x268] ;  /* 0x00009a00ff4e7b82 */ /* 0x000ea20000000800 */
[----:B------:R-:W-:Y:S01]  /*7d90*/  LEA R90, R90, R89, 0x1 ;  /* 0x000000595a5a7211 */ /* 0x000fe200078e08ff */
[----:B------:R-:W-:Y:S01]  /*7da0*/  IMAD R15, R5, 0x5a, RZ ;  /* 0x0000005a050f7824 */ /* 0x000fe200078e02ff */
[-C--:B------:R-:W-:Y:S01]  /*7db0*/  LEA.HI.X.SX32 R43, R9, R3.reuse, 0x1, P1 ;  /* 0x00000003092b7211 */ /* 0x080fe200008f0eff */
[----:B------:R4:W-:Y:S01]  /*7dc0*/  STL [R1+0x3e4], R77 ;  /* 0x0003e44d01007387 */ /* 0x0009e20000100800 */
[----:B------:R-:W-:Y:S01]  /*7dd0*/  IADD3 RZ, P1, R11, R2, RZ ;  /* 0x000000020bff7210 */ /* 0x000fe20007f3e0ff */
[----:B------:R-:W-:Y:S01]  /*7de0*/  IMAD R9, R5, 0x2d, RZ ;  /* 0x0000002d05097824 */ /* 0x000fe200078e02ff */
[----:B-----5:R-:W-:Y:S01]  /*7df0*/  LEA R85, R85, R90, 0x1 ;  /* 0x0000005a55557211 */ /* 0x020fe200078e08ff */
[----:B-1----:R-:W1:Y:S01]  /*7e00*/  LDC R79, c[0x0][0x268] ;  /* 0x00009a00ff4f7b82 */ /* 0x002e620000000800 */
[----:B------:R-:W-:Y:S01]  /*7e10*/  LEA.HI.X.SX32 R29, R73, R3, 0x1, P1 ;  /* 0x00000003491d7211 */ /* 0x000fe200008f0eff */
[----:B------:R-:W-:Y:S01]  /*7e20*/  IMAD R11, R5, 0x68, RZ ;  /* 0x00000068050b7824 */ /* 0x000fe200078e02ff */
[----:B---3--:R-:W-:Y:S01]  /*7e30*/  LEA R83, R14, R85, 0x1 ;  /* 0x000000550e537211 */ /* 0x008fe200078e08ff */
[----:B------:R-:W-:Y:S01]  /*7e40*/  STL [R1+0x3dc], R57 ;  /* 0x0003dc3901007387 */ /* 0x000fe20000100800 */
[-C--:B------:R-:W-:Y:S01]  /*7e50*/  IADD3 RZ, P3, R21, R2.reuse, RZ ;  /* 0x0000000215ff7210 */ /* 0x080fe20007f7e0ff */
[----:B------:R-:W-:Y:S01]  /*7e60*/  IMAD R127, R5, 0x7e, RZ ;  /* 0x0000007e057f7824 */ /* 0x000fe200078e02ff */
[----:B0-----:R-:W-:Y:S01]  /*7e70*/  LEA R84, R84, R83, 0x1 ;  /* 0x0000005354547211 */ /* 0x001fe200078e08ff */
[----:B------:R-:W0:Y:S01]  /*7e80*/  LDC R73, c[0x0][0x268] ;  /* 0x00009a00ff497b82 */ /* 0x000e220000000800 */
[-C--:B------:R-:W-:Y:S01]  /*7e90*/  LEA.HI.X.SX32 R41, R67, R3.reuse, 0x1, P2 ;  /* 0x0000000343297211 */ /* 0x080fe200010f0eff */
[----:B------:R3:W-:Y:S01]  /*7ea0*/  STL [R1+0x3d4], R55 ;  /* 0x0003d43701007387 */ /* 0x0007e20000100800 */
[-C--:B------:R-:W-:Y:S01]  /*7eb0*/  LEA.HI.X.SX32 R53, R61, R3.reuse, 0x1, P3 ;  /* 0x000000033d357211 */ /* 0x080fe200018f0eff */
[----:B------:R-:W-:Y:S01]  /*7ec0*/  IMAD R132, R5, 0x3f, RZ ;  /* 0x0000003f05847824 */ /* 0x000fe200078e02ff */
[-C--:B------:R-:W-:Y:S01]  /*7ed0*/  IADD3 RZ, P3, R15, R2.reuse, RZ ;  /* 0x000000020fff7210 */ /* 0x080fe20007f7e0ff */
[----:B------:R-:W-:Y:S01]  /*7ee0*/  IMAD R15, R5, 0x5e, RZ ;  /* 0x0000005e050f7824 */ /* 0x000fe200078e02ff */
[-C--:B------:R-:W-:Y:S01]  /*7ef0*/  LEA.HI.X.SX32 R49, R63, R3.reuse, 0x1, P5 ;  /* 0x000000033f317211 */ /* 0x080fe200028f0eff */
[----:B------:R-:W5:Y:S01]  /*7f00*/  LDC R48, c[0x0][0x268] ;  /* 0x00009a00ff307b82 */ /* 0x000f620000000800 */
[-C--:B------:R-:W-:Y:S01]  /*7f10*/  LEA.HI.X.SX32 R45, R65, R3.reuse, 0x1, P0 ;  /* 0x00000003412d7211 */ /* 0x080fe200000f0eff */
[----:B------:R-:W-:Y:S01]  /*7f20*/  STL [R1+0x3cc], R53 ;  /* 0x0003cc3501007387 */ /* 0x000fe20000100800 */
[----:B------:R-:W-:Y:S01]  /*7f30*/  IADD3 RZ, P5, R15, R2, RZ ;  /* 0x000000020fff7210 */ /* 0x000fe20007fbe0ff */
[----:B------:R-:W-:Y:S01]  /*7f40*/  IMAD R15, R5, 0x62, RZ ;  /* 0x00000062050f7824 */ /* 0x000fe200078e02ff */
[-C--:B------:R-:W-:Y:S01]  /*7f50*/  LEA.HI.X.SX32 R33, R71, R3.reuse, 0x1, P6 ;  /* 0x0000000347217211 */ /* 0x080fe200030f0eff */
[----:B------:R-:W-:Y:S01]  /*7f60*/  STL [R1+0x3c4], R51 ;  /* 0x0003c43301007387 */ /* 0x000fe20000100800 */
[----:B------:R-:W-:Y:S01]  /*7f70*/  LEA.HI.X.SX32 R39, R9, R3, 0x1, P3 ;  /* 0x0000000309277211 */ /* 0x000fe200018f0eff */
[----:B------:R-:W3:Y:S01]  /*7f80*/  LDC R72, c[0x0][0x268] ;  /* 0x00009a00ff487b82 */ /* 0x000ee20000000800 */
[----:B-1----:R-:W-:Y:S01]  /*7f90*/  LEA R79, R79, R84, 0x1 ;  /* 0x000000544f4f7211 */ /* 0x002fe200078e08ff */
[----:B------:R-:W-:Y:S01]  /*7fa0*/  IMAD R9, R5, 0x2f, RZ ;  /* 0x0000002f05097824 */ /* 0x000fe200078e02ff */
[-C--:B------:R-:W-:Y:S01]  /*7fb0*/  IADD3 RZ, P0, R15, R2.reuse, RZ ;  /* 0x000000020fff7210 */ /* 0x080fe20007f1e0ff */
[----:B------:R-:W-:Y:S01]  /*7fc0*/  IMAD R15, R5, 0x66, RZ ;  /* 0x00000066050f7824 */ /* 0x000fe200078e02ff */
[----:B----4-:R-:W-:Y:S01]  /*7fd0*/  LEA R77, R42, R79, 0x1 ;  /* 0x0000004f2a4d7211 */ /* 0x010fe200078e08ff */
[----:B------:R-:W-:Y:S01]  /*7fe0*/  STL [R1+0x3bc], R49 ;  /* 0x0003bc3101007387 */ /* 0x000fe20000100800 */
[----:B------:R-:W-:Y:S01]  /*7ff0*/  LEA.HI.X.SX32 R37, R69, R3, 0x1, P4 ;  /* 0x0000000345257211 */ /* 0x000fe200020f0eff */
[----:B------:R-:W1:Y:S01]  /*8000*/  LDC R67, c[0x0][0x268] ;  /* 0x00009a00ff437b82 */ /* 0x000e620000000800 */
[----:B--2---:R-:W-:Y:S01]  /*8010*/  LEA R78, R78, R77, 0x1 ;  /* 0x0000004d4e4e7211 */ /* 0x004fe200078e08ff */
[----:B------:R-:W-:Y:S01]  /*8020*/  STL [R1+0x3b4], R47 ;  /* 0x0003b42f01007387 */ /* 0x000fe20000100800 */
[----:B------:R-:W-:Y:S01]  /*8030*/  IADD3 RZ, P2, R15, R2, RZ ;  /* 0x000000020fff7210 */ /* 0x000fe20007f5e0ff */
[----:B------:R-:W-:Y:S01]  /*8040*/  IMAD R15, R5, 0x6a, RZ ;  /* 0x0000006a050f7824 */ /* 0x000fe200078e02ff */
[----:B0-----:R-:W-:Y:S01]  /*8050*/  LEA R73, R73, R78, 0x1 ;  /* 0x0000004e49497211 */ /* 0x001fe200078e08ff */
[----:B------:R-:W-:Y:S01]  /*8060*/  STL [R1+0x3ac], R45 ;  /* 0x0003ac2d01007387 */ /* 0x000fe20000100800 */
[----:B------:R-:W-:Y:S01]  /*8070*/  LEA.HI.X.SX32 R35, R9, R3, 0x1, P5 ;  /* 0x0000000309237211 */ /* 0x000fe200028f0eff */
[----:B------:R-:W0:Y:S01]  /*8080*/  LDC R54, c[0x0][0x268] ;  /* 0x00009a00ff367b82 */ /* 0x000e220000000800 */
[----:B-----5:R-:W-:Y:S01]  /*8090*/  LEA R71, R48, R73, 0x1 ;  /* 0x0000004930477211 */ /* 0x020fe200078e08ff */
[----:B------:R-:W-:Y:S01]  /*80a0*/  IMAD R9, R5, 0x31, RZ ;  /* 0x0000003105097824 */ /* 0x000fe200078e02ff */
[-C--:B------:R-:W-:Y:S01]  /*80b0*/  IADD3 RZ, P4, R15, R2.reuse, RZ ;  /* 0x000000020fff7210 */ /* 0x080fe20007f9e0ff */
[----:B------:R-:W-:Y:S01]  /*80c0*/  IMAD R15, R5, 0x6e, RZ ;  /* 0x0000006e050f7824 */ /* 0x000fe200078e02ff */
[-C--:B------:R-:W-:Y:S01]  /*80d0*/  IADD3 RZ, P3, R11, R2.reuse, RZ ;  /* 0x000000020bff7210 */ /* 0x080fe20007f7e0ff */
[----:B------:R-:W-:Y:S01]  /*80e0*/  IMAD R11, R5, 0x6c, RZ ;  /* 0x0000006c050b7824 */ /* 0x000fe200078e02ff */
[----:B------:R-:W-:Y:S01]  /*80f0*/  LEA.HI.X.SX32 R31, R9, R3, 0x1, P0 ;  /* 0x00000003091f7211 */ /* 0x000fe200000f0eff */
[----:B------:R-:W2:Y:S01]  /*8100*/  LDC R66, c[0x0][0x268] ;  /* 0x00009a00ff427b82 */ /* 0x000ea20000000800 */
[----:B---3--:R-:W-:Y:S01]  /*8110*/  LEA R72, R72, R71, 0x1 ;  /* 0x0000004748487211 */ /* 0x008fe200078e08ff */
[----:B------:R-:W-:Y:S01]  /*8120*/  IMAD R9, R5, 0x33, RZ ;  /* 0x0000003305097824 */ /* 0x000fe200078e02ff */
[-C--:B------:R-:W-:Y:S01]  /*8130*/  IADD3 RZ, P6, R15, R2.reuse, RZ ;  /* 0x000000020fff7210 */ /* 0x080fe20007fde0ff */
[----:B------:R-:W-:Y:S01]  /*8140*/  IMAD R15, R5, 0x72, RZ ;  /* 0x00000072050f7824 */ /* 0x000fe200078e02ff */
[----:B------:R-:W-:Y:S01]  /*8150*/  IADD3 RZ, P5, R11, R2, RZ ;  /* 0x000000020bff7210 */ /* 0x000fe20007fbe0ff */
[----:B------:R-:W-:Y:S01]  /*8160*/  IMAD R11, R5, 0x70, RZ ;  /* 0x00000070050b7824 */ /* 0x000fe200078e02ff */
[-C--:B------:R-:W-:Y:S01]  /*8170*/  LEA.HI.X.SX32 R27, R9, R3.reuse, 0x1, P2 ;  /* 0x00000003091b7211 */ /* 0x080fe200010f0eff */
[----:B------:R-:W3:Y:S01]  /*8180*/  LDC R61, c[0x0][0x268] ;  /* 0x00009a00ff3d7b82 */ /* 0x000ee20000000800 */
[----:B-1----:R-:W-:Y:S01]  /*8190*/  LEA R67, R67, R72, 0x1 ;  /* 0x0000004843437211 */ /* 0x002fe200078e08ff */
[----:B------:R-:W-:Y:S01]  /*81a0*/  IMAD R9, R5, 0x35, RZ ;  /* 0x0000003505097824 */ /* 0x000fe200078e02ff */
[-C--:B------:R-:W-:Y:S01]  /*81b0*/  IADD3 RZ, P1, R15, R2.reuse, RZ ;  /* 0x000000020fff7210 */ /* 0x080fe20007f3e0ff */
[----:B------:R-:W-:Y:S01]  /*81c0*/  IMAD R15, R5, 0x76, RZ ;  /* 0x00000076050f7824 */ /* 0x000fe200078e02ff */
[----:B------:R-:W-:Y:S01]  /*81d0*/  LEA.HI.X.SX32 R25, R75, R3, 0x1, P3 ;  /* 0x000000034b197211 */ /* 0x000fe200018f0eff */
[----:B------:R-:W-:Y:S01]  /*81e0*/  STL [R1+0x3a4], R43 ;  /* 0x0003a42b01007387 */ /* 0x000fe20000100800 */
[-C--:B------:R-:W-:Y:S01]  /*81f0*/  IADD3 RZ, P0, R11, R2.reuse, RZ ;  /* 0x000000020bff7210 */ /* 0x080fe20007f1e0ff */
[----:B------:R-:W1:Y:S01]  /*8200*/  LDC R56, c[0x0][0x268] ;  /* 0x00009a00ff387b82 */ /* 0x000e620000000800 */
[----:B0-----:R-:W-:Y:S01]  /*8210*/  LEA R65, R54, R67, 0x1 ;  /* 0x0000004336417211 */ /* 0x001fe200078e08ff */
[----:B------:R-:W-:Y:S01]  /*8220*/  IMAD R11, R5, 0x74, RZ ;  /* 0x00000074050b7824 */ /* 0x000fe200078e02ff */
[-C--:B------:R-:W-:Y:S01]  /*8230*/  IADD3 RZ, P3, R15, R2.reuse, RZ ;  /* 0x000000020fff7210 */ /* 0x080fe20007f7e0ff */
[----:B------:R0:W-:Y:S01]  /*8240*/  STL [R1+0x39c], R41 ;  /* 0x00039c2901007387 */ /* 0x0001e20000100800 */
[----:B------:R-:W-:Y:S01]  /*8250*/  LEA.HI.X.SX32 R15, R9, R3, 0x1, P4 ;  /* 0x00000003090f7211 */ /* 0x000fe200020f0eff */
[----:B------:R-:W-:Y:S01]  /*8260*/  IMAD R9, R5, 0x37, RZ ;  /* 0x0000003705097824 */ /* 0x000fe200078e02ff */
[----:B------:R-:W-:Y:S01]  /*8270*/  IADD3 RZ, P2, R11, R2, RZ ;  /* 0x000000020bff7210 */ /* 0x000fe20007f5e0ff */
[----:B------:R-:W4:Y:S01]  /*8280*/  LDC R60, c[0x0][0x268] ;  /* 0x00009a00ff3c7b82 */ /* 0x000f220000000800 */
[----:B--2---:R-:W-:Y:S01]  /*8290*/  LEA R66, R66, R65, 0x1 ;  /* 0x0000004142427211 */ /* 0x004fe200078e08ff */
[----:B------:R-:W-:Y:S01]  /*82a0*/  STL [R1+0x394], R39 ;  /* 0x0003942701007387 */ /* 0x000fe20000100800 */
[----:B------:R-:W-:Y:S01]  /*82b0*/  IMAD R11, R5, 0x78, RZ ;  /* 0x00000078050b7824 */ /* 0x000fe200078e02ff */
[-C--:B------:R-:W-:Y:S01]  /*82c0*/  LEA.HI.X.SX32 R21, R9, R3.reuse, 0x1, P6 ;  /* 0x0000000309157211 */ /* 0x080fe200030f0eff */
[----:B------:R-:W-:Y:S01]  /*82d0*/  IMAD R9, R5, 0x39, RZ ;  /* 0x0000003905097824 */ /* 0x000fe200078e02ff */
[----:B------:R-:W-:Y:S01]  /*82e0*/  STL [R1+0x38c], R37 ;  /* 0x00038c2501007387 */ /* 0x000fe20000100800 */
[-C--:B------:R-:W-:Y:S01]  /*82f0*/  LEA.HI.X.SX32 R23, R17, R3.reuse, 0x1, P5 ;  /* 0x0000000311177211 */ /* 0x080fe200028f0eff */
[----:B------:R-:W2:Y:S01]  /*8300*/  LDC R123, c[0x0][0x268] ;  /* 0x00009a00ff7b7b82 */ /* 0x000ea20000000800 */
[----:B---3--:R-:W-:Y:S01]  /*8310*/  LEA R61, R61, R66, 0x1 ;  /* 0x000000423d3d7211 */ /* 0x008fe200078e08ff */
[----:B------:R-:W-:Y:S01]  /*8320*/  STL [R1+0x384], R35 ;  /* 0x0003842301007387 */ /* 0x000fe20000100800 */
[-C--:B------:R-:W-:Y:S01]  /*8330*/  IADD3 RZ, P4, R11, R2.reuse, RZ ;  /* 0x000000020bff7210 */ /* 0x080fe20007f9e0ff */
[----:B------:R-:W-:Y:S01]  /*8340*/  IMAD R11, R5, 0xf4, RZ ;  /* 0x000000f4050b7824 */ /* 0x000fe200078e02ff */
[-C--:B------:R-:W-:Y:S01]  /*8350*/  LEA.HI.X.SX32 R17, R19, R3.reuse, 0x1, P0 ;  /* 0x0000000313117211 */ /* 0x080fe200000f0eff */
[----:B------:R-:W-:Y:S01]  /*8360*/  STL [R1+0x37c], R33 ;  /* 0x00037c2101007387 */ /* 0x000fe20000100800 */
[----:B------:R-:W-:Y:S01]  /*8370*/  LEA.HI.X.SX32 R157, R147, R3, 0x1, P2 ;  /* 0x00000003939d7211 */ /* 0x000fe200010f0eff */
[----:B------:R-:W3:Y:S01]  /*8380*/  LDC R125, c[0x0][0x268] ;  /* 0x00009a00ff7d7b82 */ /* 0x000ee20000000800 */
[----:B-1----:R-:W-:Y:S01]  /*8390*/  LEA R59, R56, R61, 0x1 ;  /* 0x0000003d383b7211 */ /* 0x002fe200078e08ff */
[----:B------:R-:W-:Y:S01]  /*83a0*/  STL [R1+0x374], R31 ;  /* 0x0003741f01007387 */ /* 0x000fe20000100800 */
[-C--:B------:R-:W-:Y:S01]  /*83b0*/  LEA.HI.X.SX32 R9, R9, R3.reuse, 0x1, P1 ;  /* 0x0000000309097211 */ /* 0x080fe200008f0eff */
[----:B------:R-:W-:Y:S01]  /*83c0*/  USHF.R.U32.HI UR8, URZ, 0x4, UR8 ;  /* 0x000000043f087899 */ /* 0x000fe20008011608 */
[----:B------:R-:W-:Y:S01]  /*83d0*/  LEA.HI.X.SX32 R155, R144, R3, 0x1, P3 ;  /* 0x00000003909b7211 */ /* 0x000fe200018f0eff */
[----:B------:R-:W-:Y:S01]  /*83e0*/  STL [R1+0x36c], R29 ;  /* 0x00036c1d01007387 */ /* 0x000fe20000100800 */
[-C--:B------:R-:W-:Y:S01]  /*83f0*/  IADD3 RZ, P3, R126, R2.reuse, RZ ;  /* 0x000000027eff7210 */ /* 0x080fe20007f7e0ff */
[----:B------:R-:W1:Y:S01]  /*8400*/  LDC R55, c[0x0][0x268] ;  /* 0x00009a00ff377b82 */ /* 0x000e620000000800 */
[----:B----4-:R-:W-:Y:S01]  /*8410*/  LEA R60, R60, R59, 0x1 ;  /* 0x0000003b3c3c7211 */ /* 0x010fe200078e08ff */
[----:B------:R-:W-:Y:S01]  /*8420*/  STL [R1+0x364], R27 ;  /* 0x0003641b01007387 */ /* 0x000fe20000100800 */
[-C--:B------:R-:W-:Y:S01]  /*8430*/  LEA.HI.X.SX32 R149, R142, R3.reuse, 0x1, P4 ;  /* 0x000000038e957211 */ /* 0x080fe200020f0eff */
[----:B------:R-:W-:Y:S01]  /*8440*/  USGXT.U32 UR10, UR8, 0xe ;  /* 0x0000000e080a789a */ /* 0x000fe20008000000 */
[----:B------:R-:W-:Y:S01]  /*8450*/  IADD3 RZ, P4, R127, R2, RZ ;  /* 0x000000027fff7210 */ /* 0x000fe20007f9e0ff */
[----:B------:R-:W-:Y:S01]  /*8460*/  STL [R1+0x35c], R25 ;  /* 0x00035c1901007387 */ /* 0x000fe20000100800 */
[----:B------:R-:W-:Y:S01]  /*8470*/  LEA.HI.X.SX32 R153, R136, R3, 0x1, P3 ;  /* 0x0000000388997211 */ /* 0x000fe200018f0eff */
[----:B------:R-:W4:Y:S01]  /*8480*/  LDC R50, c[0x0][0x268] ;  /* 0x00009a00ff327b82 */ /* 0x000f220000000800 */
[----:B--2---:R-:W-:Y:S01]  /*8490*/  LEA R56, R123, R60, 0x1 ;  /* 0x0000003c7b387211 */ /* 0x004fe200078e08ff */
[----:B------:R2:W-:Y:S01]  /*84a0*/  STL [R1+0x354], R15 ;  /* 0x0003540f01007387 */ /* 0x0005e20000100800 */
[----:B------:R-:W-:Y:S01]  /*84b0*/  LEA R146, P3, R129, R7, 0x1 ;  /* 0x0000000781927211 */ /* 0x000fe200078608ff */
[----:B------:R-:W-:Y:S01]  /*84c0*/  UIADD3 UR46, UP0, UR10, 0x2, URZ ;  /* 0x000000020a2e7890 */ /* 0x000fe2000ff1e03f */
[-C--:B------:R-:W-:Y:S01]  /*84d0*/  LEA.HI.X.SX32 R151, R132, R3.reuse, 0x1, P4 ;  /* 0x0000000384977211 */ /* 0x080fe200020f0eff */
[----:B------:R-:W-:Y:S01]  /*84e0*/  STL [R1+0x34c], R23 ;  /* 0x00034c1701007387 */ /* 0x000fe20000100800 */
[----:B------:R-:W-:Y:S01]  /*84f0*/  IADD3 RZ, P5, R11, R2, RZ ;  /* 0x000000020bff7210 */ /* 0x000fe20007fbe0ff */
[----:B0-----:R-:W0:Y:S01]  /*8500*/  LDC R41, c[0x0][0x268] ;  /* 0x00009a00ff297b82 */ /* 0x001e220000000800 */
[----:B---3--:R-:W-:Y:S01]  /*8510*/  LEA R54, R125, R56, 0x1 ;  /* 0x000000387d367211 */ /* 0x008fe200078e08ff */
[C---:B------:R-:W-:Y:S01]  /*8520*/  IMAD R125, R5.reuse, 0x7a, RZ ;  /* 0x0000007a057d7824 */ /* 0x040fe200078e02ff */
[----:B------:R-:W-:Y:S01]  /*8530*/  STL [R1+0x344], R21 ;  /* 0x0003441501007387 */ /* 0x000fe20000100800 */
[C---:B------:R-:W-:Y:S01]  /*8540*/  IMAD R11, R5.reuse, 0xf8, RZ ;  /* 0x000000f8050b7824 */ /* 0x040fe200078e02ff */
[----:B------:R-:W-:Y:S01]  /*8550*/  UIADD3.X UR47, UR5, 0x40000040, URZ, UP0, !UPT ;  /* 0x40000040052f7890 */ /* 0x000fe200087fe43f */
[----:B--2---:R-:W-:Y:S01]  /*8560*/  IMAD R15, R5, 0xf6, RZ ;  /* 0x000000f6050f7824 */ /* 0x004fe200078e02ff */
[----:B------:R-:W-:Y:S01]  /*8570*/  IADD3 RZ, P2, R125, R2, RZ ;  /* 0x000000027dff7210 */ /* 0x000fe20007f5e0ff */
[----:B------:R-:W-:Y:S01]  /*8580*/  STL [R1+0x33c], R17 ;  /* 0x00033c1101007387 */ /* 0x000fe20000100800 */
[----:B------:R-:W2:Y:S01]  /*8590*/  LDC R49, c[0x0][0x268] ;  /* 0x00009a00ff317b82 */ /* 0x000ea20000000800 */
[----:B-1----:R-:W-:Y:S01]  /*85a0*/  LEA R55, R55, R54, 0x1 ;  /* 0x0000003637377211 */ /* 0x002fe200078e08ff */
[----:B------:R-:W-:Y:S01]  /*85b0*/  UIADD3.64 UR12, UR46, 0x3fe, URZ ;  /* 0x000003fe2e0c7897 */ /* 0x000fe2000fffe03f */
[----:B------:R-:W-:Y:S01]  /*85c0*/  LEA.HI.X.SX32 R147, R140, R3, 0x1, P2 ;  /* 0x000000038c937211 */ /* 0x000fe200010f0eff */
[----:B------:R-:W-:Y:S01]  /*85d0*/  STL [R1+0x334], R9 ;  /* 0x0003340901007387 */ /* 0x000fe20000100800 */
[----:B------:R-:W-:Y:S01]  /*85e0*/  LEA R148, P2, R130, R7, 0x1 ;  /* 0x0000000782947211 */ /* 0x000fe200078408ff */
[----:B------:R-:W-:Y:S01]  /*85f0*/  UIADD3.64 UR8, UR46, 0x400, URZ ;  /* 0x000004002e087897 */ /* 0x000fe2000fffe03f */
[----:B----4-:R-:W-:Y:S01]  /*8600*/  LEA R50, R50, R55, 0x1 ;  /* 0x0000003732327211 */ /* 0x010fe200078e08ff */
[----:B------:R-:W-:Y:S01]  /*8610*/  STL [R1+0x32c], R157 ;  /* 0x00032c9d01007387 */ /* 0x000fe20000100800 */
[----:B------:R-:W1:Y:S01]  /*8620*/  LDC R44, c[0x0][0x268] ;  /* 0x00009a00ff2c7b82 */ /* 0x000e620000000800 */
[-C--:B------:R-:W-:Y:S01]  /*8630*/  IADD3 RZ, P0, R11, R2.reuse, RZ ;  /* 0x000000020bff7210 */ /* 0x080fe20007f1e0ff */
[----:B------:R-:W-:Y:S01]  /*8640*/  UIADD3.64 UR14, UR46, 0x2, URZ ;  /* 0x000000022e0e7897 */ /* 0x000fe2000fffe03f */
[----:B------:R-:W-:Y:S01]  /*8650*/  STL [R1+0x324], R155 ;  /* 0x0003249b01007387 */ /* 0x000fe20000100800 */
[----:B------:R-:W-:Y:S01]  /*8660*/  IADD3 RZ, P6, R15, R2, RZ ;  /* 0x000000020fff7210 */ /* 0x000fe20007fde0ff */
[----:B------:R-:W-:Y:S01]  /*8670*/  IMAD R15, R5, 0xfa, RZ ;  /* 0x000000fa050f7824 */ /* 0x000fe200078e02ff */
[----:B0-----:R-:W-:Y:S01]  /*8680*/  LEA R48, R41, R50, 0x1 ;  /* 0x0000003229307211 */ /* 0x001fe200078e08ff */
[----:B------:R0:W-:Y:S01]  /*8690*/  STL [R1+0x31c], R149 ;  /* 0x00031c9501007387 */ /* 0x0001e20000100800 */
[----:B------:R-:W3:Y:S01]  /*86a0*/  LDC R39, c[0x0][0x268] ;  /* 0x00009a00ff277b82 */ /* 0x000ee20000000800 */
[----:B------:R-:W-:Y:S01]  /*86b0*/  IMAD R41, R5, 0xfc, RZ ;  /* 0x000000fc05297824 */ /* 0x000fe200078e02ff */
[----:B------:R-:W-:Y:S01]  /*86c0*/  IADD3 RZ, P1, R15, R2, RZ ;  /* 0x000000020fff7210 */ /* 0x000fe20007f3e0ff */
[----:B------:R4:W-:Y:S01]  /*86d0*/  STL [R1+0x314], R147 ;  /* 0x0003149301007387 */ /* 0x0009e20000100800 */
[----:B------:R-:W-:-:S02]  /*86e0*/  UIADD3.64 UR18, UR46, 0x4, URZ ;  /* 0x000000042e127897 */ /* 0x000fc4000fffe03f */
[----:B------:R-:W-:Y:S01]  /*86f0*/  UIADD3.64 UR12, UR46, 0x402, URZ ;  /* 0x000004022e0c7897 */ /* 0x000fe2000fffe03f */
[----:B------:R-:W-:Y:S01]  /*8700*/  STL [R1+0x30c], R153 ;  /* 0x00030c9901007387 */ /* 0x000fe20000100800 */
[----:B------:R-:W5:Y:S01]  /*8710*/  LDC R43, c[0x0][0x268] ;  /* 0x00009a00ff2b7b82 */ /* 0x000f620000000800 */
[-C--:B0-----:R-:W-:Y:S01]  /*8720*/  LEA.HI.X.SX32 R149, R130, R0.reuse, 0x1, P2 ;  /* 0x0000000082957211 */ /* 0x081fe200010f0eff */
[----:B--2---:R-:W-:Y:S01]  /*8730*/  IMAD R49, R49, 0x2, R48 ;  /* 0x0000000231317824 */ /* 0x004fe200078e0230 */
[----:B------:R0:W-:Y:S01]  /*8740*/  STL [R1+0x304], R151 ;  /* 0x0003049701007387 */ /* 0x0001e20000100800 */
[----:B------:R-:W-:Y:S01]  /*8750*/  LEA R150, P2, R121, R7, 0x1 ;  /* 0x0000000779967211 */ /* 0x000fe200078408ff */
[----:B------:R-:W-:Y:S01]  /*8760*/  UIADD3.64 UR8, UR46, 0x404, URZ ;  /* 0x000004042e087897 */ /* 0x000fe2000fffe03f */
[-C--:B----4-:R-:W-:Y:S01]  /*8770*/  LEA.HI.X.SX32 R147, R129, R0.reuse, 0x1, P3 ;  /* 0x0000000081937211 */ /* 0x090fe200018f0eff */
[----:B------:R2:W-:Y:S01]  /*8780*/  STL.64 [R1+0x8d0], R148 ;  /* 0x0008d09401007387 */ /* 0x0005e20000100a00 */
[----:B------:R-:W4:Y:S01]  /*8790*/  LDC R29, c[0x0][0x268] ;  /* 0x00009a00ff1d7b82 */ /* 0x000f220000000800 */
[----:B-1----:R-:W-:Y:S01]  /*87a0*/  LEA R44, R44, R49, 0x1 ;  /* 0x000000312c2c7211 */ /* 0x002fe200078e08ff */
[----:B------:R-:W-:Y:S01]  /*87b0*/  UIADD3.64 UR22, UR46, 0x7fe, URZ ;  /* 0x000007fe2e167897 */ /* 0x000fe2000fffe03f */
[----:B------:R1:W-:Y:S01]  /*87c0*/  STL.64 [R1+0x8c8], R146 ;  /* 0x0008c89201007387 */ /* 0x0003e20000100a00 */
[----:B------:R-:W-:Y:S01]  /*87d0*/  UIADD3.64 UR26, UR46, 0x800, URZ ;  /* 0x000008002e1a7897 */ /* 0x000fe2000fffe03f */
[----:B0-----:R-:W-:Y:S01]  /*87e0*/  LEA.HI.X.SX32 R151, R121, R0, 0x1, P2 ;  /* 0x0000000079977211 */ /* 0x001fe200010f0eff */
[----:B------:R-:W-:-:S02]  /*87f0*/  UIADD3.64 UR30, UR46, 0x802, URZ ;  /* 0x000008022e1e7897 */ /* 0x000fc4000fffe03f */
[----:B------:R-:W0:Y:S01]  /*8800*/  LDC R17, c[0x0][0x268] ;  /* 0x00009a00ff117b82 */ /* 0x000e220000000800 */
[----:B---3--:R-:W-:Y:S01]  /*8810*/  LEA R42, R39, R44, 0x1 ;  /* 0x0000002c272a7211 */ /* 0x008fe200078e08ff */
[----:B------:R3:W-:Y:S01]  /*8820*/  STL.64 [R1+0x8c0], R150 ;  /* 0x0008c09601007387 */ /* 0x0007e20000100a00 */
[-C--:B--2---:R-:W-:Y:S01]  /*8830*/  LEA R148, P3, R119, R7.reuse, 0x1 ;  /* 0x0000000777947211 */ /* 0x084fe200078608ff */
[----:B------:R-:W-:Y:S01]  /*8840*/  IMAD R39, R5, 0xfe, RZ ;  /* 0x000000fe05277824 */ /* 0x000fe200078e02ff */
[----:B------:R-:W-:Y:S01]  /*8850*/  UIADD3.64 UR34, UR46, 0x804, URZ ;  /* 0x000008042e227897 */ /* 0x000fe2000fffe03f */
[CC--:B-1----:R-:W-:Y:S02]  /*8860*/  LEA R146, P4, R120.reuse, R7.reuse, 0x1 ;  /* 0x0000000778927211 */ /* 0x0c2fe400078808ff */
[----:B------:R-:W1:Y:S01]  /*8870*/  LDC R40, c[0x0][0x268] ;  /* 0x00009a00ff287b82 */ /* 0x000e620000000800 */
[-C--:B------:R-:W-:Y:S01]  /*8880*/  LEA.HI.X.SX32 R149, R119, R0.reuse, 0x1, P3 ;  /* 0x0000000077957211 */ /* 0x080fe200018f0eff */
[----:B------:R-:W-:Y:S01]  /*8890*/  UIADD3.64 UR58, UR46, 0xbfe, URZ ;  /* 0x00000bfe2e3a7897 */ /* 0x000fe2000fffe03f */
[----:B------:R-:W-:Y:S01]  /*88a0*/  LEA.HI.X.SX32 R147, R120, R0, 0x1, P4 ;  /* 0x0000000078937211 */ /* 0x000fe200020f0eff */
[----:B------:R-:W-:Y:S01]  /*88b0*/  UIADD3.64 UR54, UR46, 0xc00, URZ ;  /* 0x00000c002e367897 */ /* 0x000fe2000fffe03f */
[----:B-----5:R-:W-:Y:S01]  /*88c0*/  LEA R43, R43, R42, 0x1 ;  /* 0x0000002a2b2b7211 */ /* 0x020fe200078e08ff */
[----:B------:R2:W-:Y:S01]  /*88d0*/  STL.64 [R1+0x8b8], R148 ;  /* 0x0008b89401007387 */ /* 0x0005e20000100a00 */
[----:B---3--:R-:W-:Y:S01]  /*88e0*/  LEA R150, P2, R115, R7, 0x1 ;  /* 0x0000000773967211 */ /* 0x008fe200078408ff */
[----:B------:R-:W3:Y:S01]  /*88f0*/  LDC R11, c[0x0][0x268] ;  /* 0x00009a00ff0b7b82 */ /* 0x000ee20000000800 */
[----:B----4-:R-:W-:Y:S01]  /*8900*/  LEA R29, R29, R43, 0x1 ;  /* 0x0000002b1d1d7211 */ /* 0x010fe200078e08ff */
[----:B------:R4:W-:Y:S01]  /*8910*/  STL.64 [R1+0x8b0], R146 ;  /* 0x0008b09201007387 */ /* 0x0009e20000100a00 */
[----:B------:R-:W-:Y:S01]  /*8920*/  LEA.HI.X.SX32 R151, R115, R0, 0x1, P2 ;  /* 0x0000000073977211 */ /* 0x000fe200010f0eff */
[----:B------:R-:W-:-:S02]  /*8930*/  UIADD3.64 UR38, UR46, 0xc02, URZ ;  /* 0x00000c022e267897 */ /* 0x000fc4000fffe03f */
[----:B------:R-:W-:Y:S02]  /*8940*/  UIADD3.64 UR42, UR46, 0xc04, URZ ;  /* 0x00000c042e2a7897 */ /* 0x000fe4000fffe03f */
[----:B------:R5:W-:Y:S01]  /*8950*/  STL.64 [R1+0x8a8], R150 ;  /* 0x0008a89601007387 */ /* 0x000be20000100a00 */
[----:B------:R-:W3:Y:S01]  /*8960*/  LDC R28, c[0x0][0x268] ;  /* 0x00009a00ff1c7b82 */ /* 0x000ee20000000800 */
[----:B--2---:R-:W-:Y:S01]  /*8970*/  LEA R148, P3, R113, R7, 0x1 ;  /* 0x0000000771947211 */ /* 0x004fe200078608ff */
[----:B------:R-:W-:Y:S01]  /*8980*/  ULDC UR5, c[0x0][0x238] ;  /* 0x00008e0000057ab9 */ /* 0x000fe20000000800 */
[----:B0-----:R-:W-:Y:S02]  /*8990*/  LEA R17, R17, R29, 0x1 ;  /* 0x0000001d11117211 */ /* 0x001fe400078e08ff */
[C---:B----4-:R-:W-:Y:S02]  /*89a0*/  LEA R146, P4, R114.reuse, R7, 0x1 ;  /* 0x0000000772927211 */ /* 0x050fe400078808ff */
[-C--:B------:R-:W-:Y:S01]  /*89b0*/  LEA.HI.X.SX32 R149, R113, R0.reuse, 0x1, P3 ;  /* 0x0000000071957211 */ /* 0x080fe200018f0eff */
[----:B------:R-:W0:Y:S01]  /*89c0*/  LDC R38, c[0x0][0x268] ;  /* 0x00009a00ff267b82 */ /* 0x000e220000000800 */
[----:B------:R-:W-:-:S02]  /*89d0*/  LEA.HI.X.SX32 R147, R114, R0, 0x1, P4 ;  /* 0x0000000072937211 */ /* 0x000fc400020f0eff */
[----:B------:R-:W-:Y:S01]  /*89e0*/  LEA R120, P4, R108, R7, 0x1 ;  /* 0x000000076c787211 */ /* 0x000fe200078808ff */
[----:B------:R2:W-:Y:S01]  /*89f0*/  STL.64 [R1+0x8a0], R148 ;  /* 0x0008a09401007387 */ /* 0x0005e20000100a00 */
[----:B-1----:R-:W-:Y:S02]  /*8a00*/  LEA R40, R40, R17, 0x1 ;  /* 0x0000001128287211 */ /* 0x002fe400078e08ff */
[----:B-----5:R-:W-:Y:S02]  /*8a10*/  CS2R R150, SRZ ;  /* 0x0000000000967805 */ /* 0x020fe4000001ff00 */
[----:B------:R-:W-:Y:S01]  /*8a20*/  LEA.HI.X.SX32 R121, R108, R0, 0x1, P4 ;  /* 0x000000006c797211 */ /* 0x000fe200020f0eff */
[----:B------:R1:W-:Y:S01]  /*8a30*/  STL.64 [R1+0x898], R146 ;  /* 0x0008989201007387 */ /* 0x0003e20000100a00 */
[----:B------:R-:W-:Y:S01]  /*8a40*/  LEA R114, P4, R102, R7, 0x1 ;  /* 0x0000000766727211 */ /* 0x000fe200078808ff */
[----:B------:R-:W4:Y:S01]  /*8a50*/  LDC R21, c[0x0][0x268] ;  /* 0x00009a00ff157b82 */ /* 0x000f220000000800 */
[----:B---3--:R-:W-:-:S02]  /*8a60*/  LEA R11, R11, R40, 0x1 ;  /* 0x000000280b0b7211 */ /* 0x008fc400078e08ff */
[-C--:B------:R-:W-:Y:S02]  /*8a70*/  LEA.HI.X.SX32 R115, R102, R0.reuse, 0x1, P4 ;  /* 0x0000000066737211 */ /* 0x080fe400020f0eff */
[-C--:B------:R-:W-:Y:S02]  /*8a80*/  LEA R108, P4, R96, R7.reuse, 0x1 ;  /* 0x00000007606c7211 */ /* 0x080fe400078808ff */
[----:B--2---:R-:W-:Y:S01]  /*8a90*/  LEA R148, P2, R109, R7, 0x1 ;  /* 0x000000076d947211 */ /* 0x004fe200078408ff */
[----:B------:R-:W2:Y:S01]  /*8aa0*/  LDC R8, c[0x0][0x268] ;  /* 0x00009a00ff087b82 */ /* 0x000ea20000000800 */
[----:B------:R-:W-:Y:S02]  /*8ab0*/  LEA R28, R28, R11, 0x1 ;  /* 0x0000000b1c1c7211 */ /* 0x000fe400078e08ff */
[----:B-1----:R-:W-:Y:S02]  /*8ac0*/  LEA R146, P3, R107, R7, 0x1 ;  /* 0x000000076b927211 */ /* 0x002fe400078608ff */
[----:B------:R-:W-:-:S02]  /*8ad0*/  LEA.HI.X.SX32 R149, R109, R0, 0x1, P2 ;  /* 0x000000006d957211 */ /* 0x000fc400010f0eff */
[-C--:B------:R-:W-:Y:S01]  /*8ae0*/  LEA.HI.X.SX32 R147, R107, R0.reuse, 0x1, P3 ;  /* 0x000000006b937211 */ /* 0x080fe200018f0eff */
[----:B------:R-:W1:Y:S01]  /*8af0*/  LDC R37, c[0x0][0x268] ;  /* 0x00009a00ff257b82 */ /* 0x000e620000000800 */
[----:B------:R-:W-:Y:S01]  /*8b00*/  LEA.HI.X.SX32 R109, R96, R0, 0x1, P4 ;  /* 0x00000000606d7211 */ /* 0x000fe200020f0eff */
[----:B------:R3:W-:Y:S01]  /*8b10*/  STL.64 [R1+0x890], R148 ;  /* 0x0008909401007387 */ /* 0x0007e20000100a00 */
[----:B------:R-:W-:Y:S02]  /*8b20*/  LEA R102, P4, R90, R7, 0x1 ;  /* 0x000000075a667211 */ /* 0x000fe400078808ff */
[----:B0-----:R-:W-:Y:S01]  /*8b30*/  LEA R38, R38, R28, 0x1 ;  /* 0x0000001c26267211 */ /* 0x001fe200078e08ff */
[----:B------:R0:W-:Y:S02]  /*8b40*/  STL.64 [R1+0x888], R146 ;  /* 0x0008889201007387 */ /* 0x0001e40000100a00 */
[----:B------:R-:W5:Y:S01]  /*8b50*/  LDC R27, c[0x0][0x268] ;  /* 0x00009a00ff1b7b82 */ /* 0x000f620000000800 */
[----:B----4-:R-:W-:Y:S01]  /*8b60*/  LEA R21, R21, R38, 0x1 ;  /* 0x0000002615157211 */ /* 0x010fe200078e08ff */
[----:B------:R4:W-:Y:S01]  /*8b70*/  STL.64 [R1+0x880], R120 ;  /* 0x0008807801007387 */ /* 0x0009e20000100a00 */
[----:B---3--:R-:W-:-:S05]  /*8b80*/  CS2R R148, SRZ ;  /* 0x0000000000947805 */ /* 0x008fca000001ff00 */
[----:B------:R-:W3:Y:S01]  /*8b90*/  LDC R16, c[0x0][0x268] ;  /* 0x00009a00ff107b82 */ /* 0x000ee20000000800 */
[----:B--2---:R-:W-:Y:S02]  /*8ba0*/  LEA R8, R8, R21, 0x1 ;  /* 0x0000001508087211 */ /* 0x004fe400078e08ff */
[-C--:B0-----:R-:W-:Y:S02]  /*8bb0*/  LEA R146, P2, R103, R7.reuse, 0x1 ;  /* 0x0000000767927211 */ /* 0x081fe400078408ff */
[-C--:B----4-:R-:W-:Y:S02]  /*8bc0*/  LEA R120, P3, R101, R7.reuse, 0x1 ;  /* 0x0000000765787211 */ /* 0x090fe400078608ff */
[-C--:B------:R-:W-:Y:S01]  /*8bd0*/  LEA.HI.X.SX32 R147, R103, R0.reuse, 0x1, P2 ;  /* 0x0000000067937211 */ /* 0x080fe200010f0eff */
[----:B------:R-:W0:Y:S01]  /*8be0*/  LDC R36, c[0x0][0x268] ;  /* 0x00009a00ff247b82 */ /* 0x000e220000000800 */
[-C--:B------:R-:W-:Y:S02]  /*8bf0*/  LEA.HI.X.SX32 R121, R101, R0.reuse, 0x1, P3 ;  /* 0x0000000065797211 */ /* 0x080fe400018f0eff */
[----:B------:R-:W-:Y:S01]  /*8c00*/  LEA.HI.X.SX32 R103, R90, R0, 0x1, P4 ;  /* 0x000000005a677211 */ /* 0x000fe200020f0eff */
[----:B------:R2:W-:Y:S01]  /*8c10*/  STL.64 [R1+0x878], R146 ;  /* 0x0008789201007387 */ /* 0x0005e20000100a00 */
[----:B------:R-:W-:-:S02]  /*8c20*/  LEA R96, P4, R84, R7, 0x1 ;  /* 0x0000000754607211 */ /* 0x000fc400078808ff */
[----:B-1----:R-:W-:Y:S01]  /*8c30*/  LEA R37, R37, R8, 0x1 ;  /* 0x0000000825257211 */ /* 0x002fe200078e08ff */
[----:B------:R1:W-:Y:S01]  /*8c40*/  STL.64 [R1+0x870], R120 ;  /* 0x0008707801007387 */ /* 0x0003e20000100a00 */
[----:B------:R-:W4:Y:S02]  /*8c50*/  LDC R20, c[0x0][0x268] ;  /* 0x00009a00ff147b82 */ /* 0x000f240000000800 */
[----:B-----5:R-:W-:Y:S01]  /*8c60*/  LEA R27, R27, R37, 0x1 ;  /* 0x000000251b1b7211 */ /* 0x020fe200078e08ff */
[----:B------:R5:W-:Y:S03]  /*8c70*/  STL.64 [R1+0x868], R114 ;  /* 0x0008687201007387 */ /* 0x000be60000100a00 */
[----:B---3--:R-:W-:Y:S02]  /*8c80*/  LEA R16, R16, R27, 0x1 ;  /* 0x0000001b10107211 */ /* 0x008fe400078e08ff */
[----:B--2---:R-:W-:Y:S01]  /*8c90*/  CS2R R146, SRZ ;  /* 0x0000000000927805 */ /* 0x004fe2000001ff00 */
[----:B------:R-:W2:Y:S01]  /*8ca0*/  LDC R26, c[0x0][0x268] ;  /* 0x00009a00ff1a7b82 */ /* 0x000ea20000000800 */
[----:B-1----:R-:W-:-:S02]  /*8cb0*/  LEA R120, P2, R97, R7, 0x1 ;  /* 0x0000000761787211 */ /* 0x002fc400078408ff */
[----:B-----5:R-:W-:-:S05]  /*8cc0*/  LEA R114, P3, R95, R7, 0x1 ;  /* 0x000000075f727211 */ /* 0x020fca00078608ff */
[----:B------:R-:W1:Y:S01]  /*8cd0*/  LDC R35, c[0x0][0x268] ;  /* 0x00009a00ff237b82 */ /* 0x000e620000000800 */
[-C--:B------:R-:W-:Y:S02]  /*8ce0*/  LEA.HI.X.SX32 R121, R97, R0.reuse, 0x1, P2 ;  /* 0x0000000061797211 */ /* 0x080fe400010f0eff */
[-C--:B------:R-:W-:Y:S02]  /*8cf0*/  LEA.HI.X.SX32 R115, R95, R0.reuse, 0x1, P3 ;  /* 0x000000005f737211 */ /* 0x080fe400018f0eff */
[----:B------:R-:W-:Y:S01]  /*8d00*/  LEA.HI.X.SX32 R97, R84, R0, 0x1, P4 ;  /* 0x0000000054617211 */ /* 0x000fe200020f0eff */
[----:B------:R3:W-:Y:S01]  /*8d10*/  STL.64 [R1+0x860], R120 ;  /* 0x0008607801007387 */ /* 0x0007e20000100a00 */
[----:B------:R-:W-:Y:S01]  /*8d20*/  LEA R90, P4, R78, R7, 0x1 ;  /* 0x000000074e5a7211 */ /* 0x000fe200078808ff */
[----:B------:R-:W5:Y:S01]  /*8d30*/  LDC R9, c[0x0][0x268] ;  /* 0x00009a00ff097b82 */ /* 0x000f620000000800 */
[----:B0-----:R-:W-:Y:S01]  /*8d40*/  LEA R36, R36, R16, 0x1 ;  /* 0x0000001024247211 */ /* 0x001fe200078e08ff */
[----:B------:R0:W-:Y:S03]  /*8d50*/  STL.64 [R1+0x858], R114 ;  /* 0x0008587201007387 */ /* 0x0001e60000100a00 */
[----:B----4-:R-:W-:Y:S01]  /*8d60*/  LEA R20, R20, R36, 0x1 ;  /* 0x0000002414147211 */ /* 0x010fe200078e08ff */
[----:B------:R4:W-:Y:S02]  /*8d70*/  STL.64 [R1+0x850], R108 ;  /* 0x0008506c01007387 */ /* 0x0009e40000100a00 */
[----:B------:R-:W5:Y:S01]  /*8d80*/  LDC R4, c[0x0][0x268] ;  /* 0x00009a00ff047b82 */ /* 0x000f620000000800 */
[----:B--2---:R-:W-:-:S02]  /*8d90*/  LEA R26, R26, R20, 0x1 ;  /* 0x000000141a1a7211 */ /* 0x004fc400078e08ff */
[----:B---3--:R-:W-:Y:S02]  /*8da0*/  CS2R R120, SRZ ;  /* 0x0000000000787805 */ /* 0x008fe4000001ff00 */
[----:B0-----:R-:W-:-:S03]  /*8db0*/  LEA R114, P2, R91, R7, 0x1 ;  /* 0x000000075b727211 */ /* 0x001fc600078408ff */
[----:B------:R-:W0:Y:S01]  /*8dc0*/  LDC R34, c[0x0][0x268] ;  /* 0x00009a00ff227b82 */ /* 0x000e220000000800 */
[----:B-1----:R-:W-:Y:S02]  /*8dd0*/  LEA R35, R35, R26, 0x1 ;  /* 0x0000001a23237211 */ /* 0x002fe400078e08ff */
[-C--:B----4-:R-:W-:Y:S02]  /*8de0*/  LEA R108, P3, R89, R7.reuse, 0x1 ;  /* 0x00000007596c7211 */ /* 0x090fe400078608ff */
[-C--:B------:R-:W-:Y:S02]  /*8df0*/  LEA.HI.X.SX32 R115, R91, R0.reuse, 0x1, P2 ;  /* 0x000000005b737211 */ /* 0x080fe400010f0eff */
[-C--:B------:R-:W-:Y:S01]  /*8e00*/  LEA.HI.X.SX32 R109, R89, R0.reuse, 0x1, P3 ;  /* 0x00000000596d7211 */ /* 0x080fe200018f0eff */
[----:B------:R-:W1:Y:S01]  /*8e10*/  LDC R25, c[0x0][0x268] ;  /* 0x00009a00ff197b82 */ /* 0x000e620000000800 */
[----:B------:R-:W-:Y:S01]  /*8e20*/  LEA.HI.X.SX32 R91, R78, R0, 0x1, P4 ;  /* 0x000000004e5b7211 */ /* 0x000fe200020f0eff */
[----:B------:R2:W-:Y:S01]  /*8e30*/  STL.64 [R1+0x848], R114 ;  /* 0x0008487201007387 */ /* 0x0005e20000100a00 */
[----:B------:R-:W-:-:S02]  /*8e40*/  LEA R84, P4, R72, R7, 0x1 ;  /* 0x0000000748547211 */ /* 0x000fc400078808ff */
[----:B-----5:R-:W-:Y:S01]  /*8e50*/  LEA R9, R9, R35, 0x1 ;  /* 0x0000002309097211 */ /* 0x020fe200078e08ff */
[----:B------:R3:W-:Y:S02]  /*8e60*/  STL.64 [R1+0x840], R108 ;  /* 0x0008406c01007387 */ /* 0x0007e40000100a00 */
[----:B------:R-:W4:Y:S01]  /*8e70*/  LDC R19, c[0x0][0x268] ;  /* 0x00009a00ff137b82 */ /* 0x000f220000000800 */
[----:B------:R-:W-:Y:S01]  /*8e80*/  LEA R4, R4, R9, 0x1 ;  /* 0x0000000904047211 */ /* 0x000fe200078e08ff */
[----:B------:R5:W-:Y:S01]  /*8e90*/  STL.64 [R1+0x838], R102 ;  /* 0x0008386601007387 */ /* 0x000be20000100a00 */
[----:B--2---:R-:W-:-:S05]  /*8ea0*/  CS2R R114, SRZ ;  /* 0x0000000000727805 */ /* 0x004fca000001ff00 */
[----:B------:R-:W2:Y:S01]  /*8eb0*/  LDC R33, c[0x0][0x268] ;  /* 0x00009a00ff217b82 */ /* 0x000ea20000000800 */
[----:B0-----:R-:W-:Y:S02]  /*8ec0*/  LEA R34, R34, R4, 0x1 ;  /* 0x0000000422227211 */ /* 0x001fe400078e08ff */
[-C--:B---3--:R-:W-:Y:S02]  /*8ed0*/  LEA R108, P2, R85, R7.reuse, 0x1 ;  /* 0x00000007556c7211 */ /* 0x088fe400078408ff */
[-C--:B-----5:R-:W-:Y:S02]  /*8ee0*/  LEA R102, P3, R83, R7.reuse, 0x1 ;  /* 0x0000000753667211 */ /* 0x0a0fe400078608ff */
[-C--:B------:R-:W-:Y:S01]  /*8ef0*/  LEA.HI.X.SX32 R109, R85, R0.reuse, 0x1, P2 ;  /* 0x00000000556d7211 */ /* 0x080fe200010f0eff */
[----:B------:R-:W0:Y:S01]  /*8f00*/  LDC R15, c[0x0][0x268] ;  /* 0x00009a00ff0f7b82 */ /* 0x000e220000000800 */
[-C--:B------:R-:W-:Y:S01]  /*8f10*/  LEA.HI.X.SX32 R103, R83, R0.reuse, 0x1, P3 ;  /* 0x0000000053677211 */ /* 0x080fe200018f0eff */
[----:B-1----:R-:W-:Y:S01]  /*8f20*/  IMAD R25, R25, 0x2, R34 ;  /* 0x0000000219197824 */ /* 0x002fe200078e0222 */
[----:B------:R-:W-:Y:S01]  /*8f30*/  LEA.HI.X.SX32 R85, R72, R0, 0x1, P4 ;  /* 0x0000000048557211 */ /* 0x000fe200020f0eff */
[----:B------:R1:W-:Y:S01]  /*8f40*/  STL.64 [R1+0x830], R108 ;  /* 0x0008306c01007387 */ /* 0x0003e20000100a00 */
[----:B------:R-:W-:-:S02]  /*8f50*/  LEA R78, P4, R66, R7, 0x1 ;  /* 0x00000007424e7211 */ /* 0x000fc400078808ff */
[----:B----4-:R-:W-:Y:S01]  /*8f60*/  LEA R19, R19, R25, 0x1 ;  /* 0x0000001913137211 */ /* 0x010fe200078e08ff */
[----:B------:R3:W-:Y:S01]  /*8f70*/  STL.64 [R1+0x828], R102 ;  /* 0x0008286601007387 */ /* 0x0007e20000100a00 */
[----:B------:R-:W4:Y:S03]  /*8f80*/  LDC R24, c[0x0][0x268] ;  /* 0x00009a00ff187b82 */ /* 0x000f260000000800 */
[----:B------:R5:W-:Y:S01]  /*8f90*/  STL.64 [R1+0x820], R96 ;  /* 0x0008206001007387 */ /* 0x000be20000100a00 */
[----:B--2---:R-:W-:Y:S02]  /*8fa0*/  LEA R33, R33, R19, 0x1 ;  /* 0x0000001321217211 */ /* 0x004fe400078e08ff */
[----:B-1----:R-:W-:Y:S02]  /*8fb0*/  CS2R R108, SRZ ;  /* 0x00000000006c7805 */ /* 0x002fe4000001ff00 */
[----:B------:R-:W1:Y:S01]  /*8fc0*/  LDC R32, c[0x0][0x268] ;  /* 0x00009a00ff207b82 */ /* 0x000e620000000800 */
[----:B---3--:R-:W-:-:S02]  /*8fd0*/  LEA R102, P2, R79, R7, 0x1 ;  /* 0x000000074f667211 */ /* 0x008fc400078408ff */
[----:B-----5:R-:W-:-:S05]  /*8fe0*/  LEA R96, P3, R77, R7, 0x1 ;  /* 0x000000074d607211 */ /* 0x020fca00078608ff */
[----:B------:R-:W2:Y:S01]  /*8ff0*/  LDC R6, c[0x0][0x268] ;  /* 0x00009a00ff067b82 */ /* 0x000ea20000000800 */
        /* <DEDUP_REMOVED lines=11> */
[----:B-1----:R-:W-:-:S02]  /*90b0*/  LEA R32, R32, R24, 0x1 ;  /* 0x0000001820207211 */ /* 0x002fc400078e08ff */
[----:B---3--:R-:W-:Y:S02]  /*90c0*/  CS2R R102, SRZ ;  /* 0x0000000000667805 */ /* 0x008fe4000001ff00 */
[----:B0-----:R-:W-:-:S03]  /*90d0*/  LEA R96, P2, R73, R7, 0x1 ;  /* 0x0000000749607211 */ /* 0x001fc600078408ff */
[----:B------:R-:W0:Y:S01]  /*90e0*/  LDC R23, c[0x0][0x268] ;  /* 0x00009a00ff177b82 */ /* 0x000e220000000800 */
[----:B--2---:R-:W-:Y:S02]  /*90f0*/  LEA R6, R6, R32, 0x1 ;  /* 0x0000002006067211 */ /* 0x004fe400078e08ff */
        /* <DEDUP_REMOVED lines=25> */
[----:B------:R-:W5:Y:S02]  /*9290*/  LDC R45, c[0x0][0x268] ;  /* 0x00009a00ff2d7b82 */ /* 0x000f640000000800 */
[----:B----4-:R-:W-:Y:S01]  /*92a0*/  LEA R30, R30, R12, 0x1 ;  /* 0x0000000c1e1e7211 */ /* 0x010fe200078e08ff */
[----:B------:R4:W-:Y:S03]  /*92b0*/  STL.64 [R1+0x7d8], R78 ;  /* 0x0007d84e01007387 */ /* 0x0009e60000100a00 */
[----:B--2---:R-:W-:Y:S02]  /*92c0*/  LEA R14, R14, R30, 0x1 ;  /* 0x0000001e0e0e7211 */ /* 0x004fe400078e08ff */
[----:B---3--:R-:W-:Y:S01]  /*92d0*/  CS2R R90, SRZ ;  /* 0x00000000005a7805 */ /* 0x008fe2000001ff00 */
[----:B------:R-:W2:Y:S01]  /*92e0*/  LDC R46, c[0x0][0x268] ;  /* 0x00009a00ff2e7b82 */ /* 0x000ea20000000800 */
[----:B-1----:R-:W-:-:S02]  /*92f0*/  LEA R84, P2, R61, R7, 0x1 ;  /* 0x000000073d547211 */ /* 0x002fc400078408ff */
[----:B----4-:R-:W-:-:S05]  /*9300*/  LEA R78, P3, R59, R7, 0x1 ;  /* 0x000000073b4e7211 */ /* 0x010fca00078608ff */
[----:B------:R-:W1:Y:S01]  /*9310*/  LDC R47, c[0x0][0x268] ;  /* 0x00009a00ff2f7b82 */ /* 0x000e620000000800 */
[-C--:B------:R-:W-:Y:S02]  /*9320*/  LEA.HI.X.SX32 R85, R61, R0.reuse, 0x1, P2 ;  /* 0x000000003d557211 */ /* 0x080fe400010f0eff */
[-C--:B------:R-:W-:Y:S02]  /*9330*/  LEA.HI.X.SX32 R79, R59, R0.reuse, 0x1, P3 ;  /* 0x000000003b4f7211 */ /* 0x080fe400018f0eff */
[----:B------:R-:W-:Y:S01]  /*9340*/  LEA.HI.X.SX32 R61, R49, R0, 0x1, P4 ;  /* 0x00000000313d7211 */ /* 0x000fe200020f0eff */
[----:B------:R3:W-:Y:S01]  /*9350*/  STL.64 [R1+0x7d0], R84 ;  /* 0x0007d05401007387 */ /* 0x0007e20000100a00 */
[----:B0-----:R-:W-:Y:S01]  /*9360*/  LEA R22, R22, R14, 0x1 ;  /* 0x0000000e16167211 */ /* 0x001fe200078e08ff */
[----:B------:R-:W0:Y:S02]  /*9370*/  LDC R51, c[0x0][0x268] ;  /* 0x00009a00ff337b82 */ /* 0x000e240000000800 */
[----:B------:R4:W-:Y:S04]  /*9380*/  STL.64 [R1+0x7c8], R78 ;  /* 0x0007c84e01007387 */ /* 0x0009e80000100a00 */
[----:B------:R5:W-:Y:S02]  /*9390*/  STL.64 [R1+0x7c0], R72 ;  /* 0x0007c04801007387 */ /* 0x000be40000100a00 */
[----:B------:R-:W0:Y:S01]  /*93a0*/  LDC R52, c[0x0][0x268] ;  /* 0x00009a00ff347b82 */ /* 0x000e220000000800 */
[----:B---3--:R-:W-:-:S02]  /*93b0*/  CS2R R84, SRZ ;  /* 0x0000000000547805 */ /* 0x008fc4000001ff00 */
[----:B----4-:R-:W-:-:S05]  /*93c0*/  LEA R78, P2, R56, R7, 0x1 ;  /* 0x00000007384e7211 */ /* 0x010fca00078408ff */
[----:B------:R-:W3:Y:S01]  /*93d0*/  LDC R53, c[0x0][0x268] ;  /* 0x00009a00ff357b82 */ /* 0x000ee20000000800 */
[-C--:B-----5:R-:W-:Y:S02]  /*93e0*/  LEA R72, P3, R54, R7.reuse, 0x1 ;  /* 0x0000000736487211 */ /* 0x0a0fe400078608ff */
[-C--:B------:R-:W-:Y:S02]  /*93f0*/  LEA.HI.X.SX32 R79, R56, R0.reuse, 0x1, P2 ;  /* 0x00000000384f7211 */ /* 0x080fe400010f0eff */
[-C--:B------:R-:W-:Y:S02]  /*9400*/  LEA.HI.X.SX32 R73, R54, R0.reuse, 0x1, P3 ;  /* 0x0000000036497211 */ /* 0x080fe400018f0eff */
[C---:B------:R-:W-:Y:S01]  /*9410*/  LEA R54, P4, R43.reuse, R7, 0x1 ;  /* 0x000000072b367211 */ /* 0x040fe200078808ff */
[----:B------:R4:W-:Y:S01]  /*9420*/  STL.64 [R1+0x7b8], R78 ;  /* 0x0007b84e01007387 */ /* 0x0009e20000100a00 */
[----:B------:R-:W5:Y:S02]  /*9430*/  LDC R57, c[0x0][0x268] ;  /* 0x00009a00ff397b82 */ /* 0x000f640000000800 */
[----:B------:R-:W-:Y:S01]  /*9440*/  LEA.HI.X.SX32 R55, R43, R0, 0x1, P4 ;  /* 0x000000002b377211 */ /* 0x000fe200020f0eff */
[----:B------:R2:W-:Y:S04]  /*9450*/  STL.64 [R1+0x7b0], R72 ;  /* 0x0007b04801007387 */ /* 0x0005e80000100a00 */
[----:B------:R1:W-:Y:S01]  /*9460*/  STL.64 [R1+0x7a8], R66 ;  /* 0x0007a84201007387 */ /* 0x0003e20000100a00 */
[----:B------:R-:W5:Y:S01]  /*9470*/  LDC R58, c[0x0][0x268] ;  /* 0x00009a00ff3a7b82 */ /* 0x000f620000000800 */
[----:B----4-:R-:W-:-:S02]  /*9480*/  CS2R R78, SRZ ;  /* 0x00000000004e7805 */ /* 0x010fc4000001ff00 */
[----:B--2---:R-:W-:-:S05]  /*9490*/  LEA R72, P2, R50, R7, 0x1 ;  /* 0x0000000732487211 */ /* 0x004fca00078408ff */
[----:B------:R-:W2:Y:S01]  /*94a0*/  LDC R62, c[0x0][0x268] ;  /* 0x00009a00ff3e7b82 */ /* 0x000ea20000000800 */
[----:B-1----:R-:W-:Y:S02]  /*94b0*/  LEA R66, P3, R48, R7, 0x1 ;  /* 0x0000000730427211 */ /* 0x002fe400078608ff */
[-C--:B------:R-:W-:Y:S02]  /*94c0*/  LEA.HI.X.SX32 R73, R50, R0.reuse, 0x1, P2 ;  /* 0x0000000032497211 */ /* 0x080fe400010f0eff */
[----:B------:R-:W-:-:S03]  /*94d0*/  LEA.HI.X.SX32 R67, R48, R0, 0x1, P3 ;  /* 0x0000000030437211 */ /* 0x000fc600018f0eff */
[----:B------:R-:W1:Y:S01]  /*94e0*/  LDC R63, c[0x0][0x268] ;  /* 0x00009a00ff3f7b82 */ /* 0x000e620000000800 */
[C---:B------:R-:W-:Y:S01]  /*94f0*/  LEA R48, P4, R40.reuse, R7, 0x1 ;  /* 0x0000000728307211 */ /* 0x040fe200078808ff */
[----:B------:R4:W-:Y:S03]  /*9500*/  STL.64 [R1+0x7a0], R72 ;  /* 0x0007a04801007387 */ /* 0x0009e60000100a00 */
[----:B------:R-:W-:Y:S01]  /*9510*/  LEA.HI.X.SX32 R49, R40, R0, 0x1, P4 ;  /* 0x0000000028317211 */ /* 0x000fe200020f0eff */
[----:B------:R0:W-:Y:S02]  /*9520*/  STL.64 [R1+0x798], R66 ;  /* 0x0007984201007387 */ /* 0x0001e40000100a00 */
[----:B------:R-:W1:Y:S02]  /*9530*/  LDC R64, c[0x0][0x268] ;  /* 0x00009a00ff407b82 */ /* 0x000e640000000800 */
[----:B------:R3:W-:Y:S01]  /*9540*/  STL.64 [R1+0x790], R60 ;  /* 0x0007903c01007387 */ /* 0x0007e20000100a00 */
[----:B----4-:R-:W-:-:S05]  /*9550*/  CS2R R72, SRZ ;  /* 0x0000000000487805 */ /* 0x010fca000001ff00 */
[----:B------:R-:W4:Y:S01]  /*9560*/  LDC R68, c[0x0][0x268] ;  /* 0x00009a00ff447b82 */ /* 0x000f220000000800 */
[-C--:B0-----:R-:W-:Y:S02]  /*9570*/  LEA R66, P2, R44, R7.reuse, 0x1 ;  /* 0x000000072c427211 */ /* 0x081fe400078408ff */
[----:B---3--:R-:W-:Y:S02]  /*9580*/  LEA R60, P3, R42, R7, 0x1 ;  /* 0x000000072a3c7211 */ /* 0x008fe400078608ff */
[----:B------:R-:W-:-:S03]  /*9590*/  LEA.HI.X.SX32 R67, R44, R0, 0x1, P2 ;  /* 0x000000002c437211 */ /* 0x000fc600010f0eff */
[----:B------:R-:W0:Y:S01]  /*95a0*/  LDC R69, c[0x0][0x268] ;  /* 0x00009a00ff457b82 */ /* 0x000e220000000800 */
[-C--:B------:R-:W-:Y:S02]  /*95b0*/  LEA.HI.X.SX32 R61, R42, R0.reuse, 0x1, P3 ;  /* 0x000000002a3d7211 */ /* 0x080fe400018f0eff */
[C---:B------:R-:W-:Y:S01]  /*95c0*/  LEA R42, P4, R38.reuse, R7, 0x1 ;  /* 0x00000007262a7211 */ /* 0x040fe200078808ff */
[----:B------:R3:W-:Y:S03]  /*95d0*/  STL.64 [R1+0x788], R66 ;  /* 0x0007884201007387 */ /* 0x0007e60000100a00 */
[----:B------:R-:W-:Y:S01]  /*95e0*/  LEA.HI.X.SX32 R43, R38, R0, 0x1, P4 ;  /* 0x00000000262b7211 */ /* 0x000fe200020f0eff */
[----:B------:R5:W-:Y:S01]  /*95f0*/  STL.64 [R1+0x780], R60 ;  /* 0x0007803c01007387 */ /* 0x000be20000100a00 */
[----:B------:R-:W0:Y:S03]  /*9600*/  LDC R70, c[0x0][0x268] ;  /* 0x00009a00ff467b82 */ /* 0x000e260000000800 */
[----:B------:R2:W-:Y:S01]  /*9610*/  STL.64 [R1+0x778], R54 ;  /* 0x0007783601007387 */ /* 0x0005e20000100a00 */
[----:B---3--:R-:W-:-:S04]  /*9620*/  CS2R R66, SRZ ;  /* 0x0000000000427805 */ /* 0x008fc8000001ff00 */
[----:B------:R-:W3:Y:S01]  /*9630*/  LDC R74, c[0x0][0x268] ;  /* 0x00009a00ff4a7b82 */ /* 0x000ee20000000800 */
[----:B-----5:R-:W-:-:S04]  /*9640*/  LEA R60, P2, R29, R7, 0x1 ;  /* 0x000000071d3c7211 */ /* 0x020fc800078408ff */
[----:B------:R-:W-:-:S03]  /*9650*/  LEA.HI.X.SX32 R61, R29, R0, 0x1, P2 ;  /* 0x000000001d3d7211 */ /* 0x000fc600010f0eff */
[----:B------:R-:W5:Y:S01]  /*9660*/  LDC R75, c[0x0][0x268] ;  /* 0x00009a00ff4b7b82 */ /* 0x000f620000000800 */
[-C--:B--2---:R-:W-:Y:S02]  /*9670*/  LEA R54, P3, R17, R7.reuse, 0x1 ;  /* 0x0000000711367211 */ /* 0x084fe400078608ff */
[----:B------:R-:W-:Y:S01]  /*9680*/  LEA R29, R45, R22, 0x1 ;  /* 0x000000162d1d7211 */ /* 0x000fe200078e08ff */
[----:B------:R2:W-:Y:S01]  /*9690*/  STL.64 [R1+0x770], R60 ;  /* 0x0007703c01007387 */ /* 0x0005e20000100a00 */
[-C--:B------:R-:W-:Y:S02]  /*96a0*/  LEA.HI.X.SX32 R55, R17, R0.reuse, 0x1, P3 ;  /* 0x0000000011377211 */ /* 0x080fe400018f0eff */
[----:B------:R-:W-:Y:S01]  /*96b0*/  LEA R44, P3, R28, R7, 0x1 ;  /* 0x000000071c2c7211 */ /* 0x000fe200078608ff */
[----:B------:R1:W-:Y:S01]  /*96c0*/  STL.64 [R1+0x760], R48 ;  /* 0x0007603001007387 */ /* 0x0003e20000100a00 */
[----:B------:R-:W-:Y:S01]  /*96d0*/  LEA R17, R46, R29, 0x1 ;  /* 0x0000001d2e117211 */ /* 0x000fe200078e08ff */
[----:B------:R-:W5:Y:S01]  /*96e0*/  LDC R76, c[0x0][0x268] ;  /* 0x00009a00ff4c7b82 */ /* 0x000f620000000800 */
[----:B------:R-:W-:Y:S01]  /*96f0*/  LEA.HI.X.SX32 R45, R28, R0, 0x1, P3 ;  /* 0x000000001c2d7211 */ /* 0x000fe200018f0eff */
[----:B------:R4:W-:Y:S01]  /*9700*/  STL.64 [R1+0x768], R54 ;  /* 0x0007683601007387 */ /* 0x0009e20000100a00 */
[----:B--2---:R-:W-:-:S05]  /*9710*/  CS2R R60, SRZ ;  /* 0x00000000003c7805 */ /* 0x004fca000001ff00 */
[----:B------:R-:W2:Y:S01]  /*9720*/  LDC R80, c[0x0][0x268] ;  /* 0x00009a00ff507b82 */ /* 0x000ea20000000800 */
[----:B-1----:R-:W-:-:S04]  /*9730*/  LEA R48, P2, R11, R7, 0x1 ;  /* 0x000000070b307211 */ /* 0x002fc800078408ff */
[-C--:B------:R-:W-:Y:S02]  /*9740*/  LEA.HI.X.SX32 R49, R11, R0.reuse, 0x1, P2 ;  /* 0x000000000b317211 */ /* 0x080fe400010f0eff */
[----:B----4-:R-:W-:Y:S02]  /*9750*/  CS2R R54, SRZ ;  /* 0x0000000000367805 */ /* 0x010fe4000001ff00 */
[----:B------:R-:W-:Y:S01]  /*9760*/  LEA R46, P2, R21, R7, 0x1 ;  /* 0x00000007152e7211 */ /* 0x000fe200078408ff */
[----:B------:R-:W1:Y:S01]  /*9770*/  LDC R81, c[0x0][0x268] ;  /* 0x00009a00ff517b82 */ /* 0x000e620000000800 */
[----:B------:R-:W-:Y:S01]  /*9780*/  LEA R11, R47, R17, 0x1 ;  /* 0x000000112f0b7211 */ /* 0x000fe200078e08ff */
[----:B------:R4:W-:Y:S01]  /*9790*/  STL.64 [R1+0x758], R48 ;  /* 0x0007583001007387 */ /* 0x0009e20000100a00 */
[----:B------:R-:W-:Y:S02]  /*97a0*/  LEA.HI.X.SX32 R47, R21, R0, 0x1, P2 ;  /* 0x00000000152f7211 */ /* 0x000fe400010f0eff */
[----:B------:R-:W-:Y:S01]  /*97b0*/  LEA R28, R51, R11, 0x1 ;  /* 0x0000000b331c7211 */ /* 0x000fe200078e08ff */
[----:B------:R0:W-:Y:S01]  /*97c0*/  STL.64 [R1+0x750], R44 ;  /* 0x0007502c01007387 */ /* 0x0001e20000100a00 */
[----:B------:R-:W-:Y:S01]  /*97d0*/  CS2R R50, SRZ ;  /* 0x0000000000327805 */ /* 0x000fe2000001ff00 */
[----:B------:R-:W1:Y:S01]  /*97e0*/  LDC R82, c[0x0][0x268] ;  /* 0x00009a00ff527b82 */ /* 0x000e620000000800 */
[----:B------:R-:W-:Y:S01]  /*97f0*/  LEA R21, R52, R28, 0x1 ;  /* 0x0000001c34157211 */ /* 0x000fe200078e08ff */
[----:B------:R3:W-:Y:S04]  /*9800*/  STL.64 [R1+0x748], R42 ;  /* 0x0007482a01007387 */ /* 0x0007e80000100a00 */
[----:B------:R5:W-:Y:S01]  /*9810*/  STL.64 [R1+0x740], R46 ;  /* 0x0007402e01007387 */ /* 0x000be20000100a00 */
[----:B----4-:R-:W-:Y:S01]  /*9820*/  CS2R R48, SRZ ;  /* 0x0000000000307805 */ /* 0x010fe2000001ff00 */
[----:B------:R-:W4:Y:S01]  /*9830*/  LDC R86, c[0x0][0x268] ;  /* 0x00009a00ff567b82 */ /* 0x000f220000000800 */
[----:B0-----:R-:W-:-:S02]  /*9840*/  LEA R44, P3, R8, R7, 0x1 ;  /* 0x00000007082c7211 */ /* 0x001fc400078608ff */
[----:B---3--:R-:W-:Y:S02]  /*9850*/  LEA R42, P4, R37, R7, 0x1 ;  /* 0x00000007252a7211 */ /* 0x008fe400078808ff */
[----:B------:R-:W-:-:S03]  /*9860*/  LEA.HI.X.SX32 R45, R8, R0, 0x1, P3 ;  /* 0x00000000082d7211 */ /* 0x000fc600018f0eff */
[----:B------:R-:W0:Y:S01]  /*9870*/  LDC R87, c[0x0][0x268] ;  /* 0x00009a00ff577b82 */ /* 0x000e220000000800 */
[-C--:B------:R-:W-:Y:S02]  /*9880*/  LEA.HI.X.SX32 R43, R37, R0.reuse, 0x1, P4 ;  /* 0x00000000252b7211 */ /* 0x080fe400020f0eff */
[----:B-----5:R-:W-:Y:S01]  /*9890*/  LEA R46, P2, R27, R7, 0x1 ;  /* 0x000000071b2e7211 */ /* 0x020fe200078408ff */
[----:B------:R3:W-:Y:S01]  /*98a0*/  STL.64 [R1+0x738], R44 ;  /* 0x0007382c01007387 */ /* 0x0007e20000100a00 */
[----:B------:R-:W-:Y:S02]  /*98b0*/  LEA R8, R53, R21, 0x1 ;  /* 0x0000001535087211 */ /* 0x000fe400078e08ff */
[----:B------:R-:W-:Y:S02]  /*98c0*/  CS2R R52, SRZ ;  /* 0x0000000000347805 */ /* 0x000fe4000001ff00 */
[----:B------:R-:W-:Y:S01]  /*98d0*/  LEA.HI.X.SX32 R47, R27, R0, 0x1, P2 ;  /* 0x000000001b2f7211 */ /* 0x000fe200010f0eff */
[----:B------:R5:W-:Y:S01]  /*98e0*/  STL.64 [R1+0x730], R42 ;  /* 0x0007302a01007387 */ /* 0x000be20000100a00 */
[----:B------:R-:W-:Y:S01]  /*98f0*/  LEA R27, R57, R8, 0x1 ;  /* 0x00000008391b7211 */ /* 0x000fe200078e08ff */
[----:B------:R-:W0:Y:S01]  /*9900*/  LDC R88, c[0x0][0x268] ;  /* 0x00009a00ff587b82 */ /* 0x000e220000000800 */
[----:B------:R-:W-:Y:S01]  /*9910*/  CS2R R56, SRZ ;  /* 0x0000000000387805 */ /* 0x000fe2000001ff00 */
[----:B------:R2:W-:Y:S01]  /*9920*/  STL.64 [R1+0x728], R46 ;  /* 0x0007282e01007387 */ /* 0x0005e20000100a00 */
[----:B---3--:R-:W-:-:S05]  /*9930*/  LEA R44, P3, R16, R7, 0x1 ;  /* 0x00000007102c7211 */ /* 0x008fca00078608ff */
[----:B------:R-:W3:Y:S01]  /*9940*/  LDC R92, c[0x0][0x268] ;  /* 0x00009a00ff5c7b82 */ /* 0x000ee20000000800 */
[-C--:B-----5:R-:W-:Y:S02]  /*9950*/  LEA R42, P4, R36, R7.reuse, 0x1 ;  /* 0x00000007242a7211 */ /* 0x0a0fe400078808ff */
[-C--:B------:R-:W-:Y:S02]  /*9960*/  LEA.HI.X.SX32 R45, R16, R0.reuse, 0x1, P3 ;  /* 0x00000000102d7211 */ /* 0x080fe400018f0eff */
[-C--:B------:R-:W-:Y:S02]  /*9970*/  LEA.HI.X.SX32 R43, R36, R0.reuse, 0x1, P4 ;  /* 0x00000000242b7211 */ /* 0x080fe400020f0eff */
[----:B--2---:R-:W-:Y:S01]  /*9980*/  LEA R46, P2, R20, R7, 0x1 ;  /* 0x00000007142e7211 */ /* 0x004fe200078408ff */
[----:B------:R2:W-:Y:S01]  /*9990*/  STL.64 [R1+0x720], R44 ;  /* 0x0007202c01007387 */ /* 0x0005e20000100a00 */
[----:B------:R-:W-:Y:S01]  /*99a0*/  LEA R16, R58, R27, 0x1 ;  /* 0x0000001b3a107211 */ /* 0x000fe200078e08ff */
[----:B------:R-:W5:Y:S01]  /*99b0*/  LDC R93, c[0x0][0x268] ;  /* 0x00009a00ff5d7b82 */ /* 0x000f620000000800 */
[----:B------:R-:W-:Y:S01]  /*99c0*/  LEA.HI.X.SX32 R47, R20, R0, 0x1, P2 ;  /* 0x00000000142f7211 */ /* 0x000fe200010f0eff */
[----:B------:R1:W-:Y:S01]  /*99d0*/  STL.64 [R1+0x718], R42 ;  /* 0x0007182a01007387 */ /* 0x0003e20000100a00 */
[----:B------:R-:W-:Y:S01]  /*99e0*/  CS2R R58, SRZ ;  /* 0x00000000003a7805 */ /* 0x000fe2000001ff00 */
[----:B------:R-:W-:-:S02]  /*99f0*/  IMAD R20, R62, 0x2, R16 ;  /* 0x000000023e147824 */ /* 0x000fc400078e0210 */
[----:B------:R4:W-:Y:S02]  /*9a00*/  STL.64 [R1+0x710], R46 ;  /* 0x0007102e01007387 */ /* 0x0009e40000100a00 */
[----:B------:R-:W5:Y:S01]  /*9a10*/  LDC R94, c[0x0][0x268] ;  /* 0x00009a00ff5e7b82 */ /* 0x000f620000000800 */
[CC--:B--2---:R-:W-:Y:S02]  /*9a20*/  LEA R44, P3, R26.reuse, R7.reuse, 0x1 ;  /* 0x000000071a2c7211 */ /* 0x0c4fe400078608ff */
[----:B-1----:R-:W-:Y:S02]  /*9a30*/  LEA R42, P4, R35, R7, 0x1 ;  /* 0x00000007232a7211 */ /* 0x002fe400078808ff */
[----:B------:R-:W-:-:S03]  /*9a40*/  LEA.HI.X.SX32 R45, R26, R0, 0x1, P3 ;  /* 0x000000001a2d7211 */ /* 0x000fc600018f0eff */
[----:B------:R-:W1:Y:S01]  /*9a50*/  LDC R98, c[0x0][0x268] ;  /* 0x00009a00ff627b82 */ /* 0x000e620000000800 */
[----:B------:R-:W-:Y:S02]  /*9a60*/  LEA.HI.X.SX32 R43, R35, R0, 0x1, P4 ;  /* 0x00000000232b7211 */ /* 0x000fe400020f0eff */
[----:B----4-:R-:W-:Y:S02]  /*9a70*/  CS2R R46, SRZ ;  /* 0x00000000002e7805 */ /* 0x010fe4000001ff00 */
[CC--:B------:R-:W-:Y:S01]  /*9a80*/  LEA R36, P4, R34.reuse, R7.reuse, 0x1 ;  /* 0x0000000722247211 */ /* 0x0c0fe200078808ff */
[----:B------:R2:W-:Y:S01]  /*9a90*/  STL.64 [R1+0x708], R44 ;  /* 0x0007082c01007387 */ /* 0x0005e20000100a00 */
[----:B------:R-:W-:Y:S02]  /*9aa0*/  LEA R26, R63, R20, 0x1 ;  /* 0x000000143f1a7211 */ /* 0x000fe400078e08ff */
[----:B------:R-:W-:Y:S02]  /*9ab0*/  CS2R R62, SRZ ;  /* 0x00000000003e7805 */ /* 0x000fe4000001ff00 */
[----:B------:R-:W-:Y:S01]  /*9ac0*/  LEA.HI.X.SX32 R37, R34, R0, 0x1, P4 ;  /* 0x0000000022257211 */ /* 0x000fe200020f0eff */
[----:B------:R4:W-:Y:S01]  /*9ad0*/  STL.64 [R1+0x700], R42 ;  /* 0x0007002a01007387 */ /* 0x0009e20000100a00 */
[----:B------:R-:W1:Y:S01]  /*9ae0*/  LDC R99, c[0x0][0x268] ;  /* 0x00009a00ff637b82 */ /* 0x000e620000000800 */
[----:B--2---:R-:W-:-:S07]  /*9af0*/  LEA R44, P2, R9, R7, 0x1 ;  /* 0x00000007092c7211 */ /* 0x004fce00078408ff */
[----:B------:R-:W2:Y:S01]  /*9b00*/  LDC R100, c[0x0][0x268] ;  /* 0x00009a00ff647b82 */ /* 0x000ea20000000800 */
[C---:B----4-:R-:W-:Y:S02]  /*9b10*/  LEA R42, P3, R4.reuse, R7, 0x1 ;  /* 0x00000007042a7211 */ /* 0x050fe400078608ff */
[-C--:B------:R-:W-:Y:S02]  /*9b20*/  LEA.HI.X.SX32 R45, R9, R0.reuse, 0x1, P2 ;  /* 0x00000000092d7211 */ /* 0x080fe400010f0eff */
[----:B------:R-:W-:-:S03]  /*9b30*/  LEA.HI.X.SX32 R43, R4, R0, 0x1, P3 ;  /* 0x00000000042b7211 */ /* 0x000fc600018f0eff */
[----:B------:R-:W4:Y:S01]  /*9b40*/  LDC R104, c[0x0][0x268] ;  /* 0x00009a00ff687b82 */ /* 0x000f220000000800 */
[----:B------:R-:W-:Y:S01]  /*9b50*/  LEA R9, R64, R26, 0x1 ;  /* 0x0000001a40097211 */ /* 0x000fe200078e08ff */
[----:B------:R0:W-:Y:S01]  /*9b60*/  STL.64 [R1+0x6f8], R44 ;  /* 0x0006f82c01007387 */ /* 0x0001e20000100a00 */
[----:B------:R-:W-:Y:S02]  /*9b70*/  CS2R R64, SRZ ;  /* 0x0000000000407805 */ /* 0x000fe4000001ff00 */
[----:B------:R-:W-:Y:S01]  /*9b80*/  LEA R4, R68, R9, 0x1 ;  /* 0x0000000944047211 */ /* 0x000fe200078e08ff */
[----:B------:R3:W-:Y:S02]  /*9b90*/  STL.64 [R1+0x6f0], R42 ;  /* 0x0006f02a01007387 */ /* 0x0007e40000100a00 */
[----:B------:R-:W4:Y:S02]  /*9ba0*/  LDC R105, c[0x0][0x268] ;  /* 0x00009a00ff697b82 */ /* 0x000f240000000800 */
[----:B------:R5:W-:Y:S01]  /*9bb0*/  STL.64 [R1+0x6e8], R36 ;  /* 0x0006e82401007387 */ /* 0x000be20000100a00 */
[----:B0-----:R-:W-:-:S05]  /*9bc0*/  LEA R44, P2, R25, R7, 0x1 ;  /* 0x00000007192c7211 */ /* 0x001fca00078408ff */
[----:B------:R-:W0:Y:S01]  /*9bd0*/  LDC R106, c[0x0][0x268] ;  /* 0x00009a00ff6a7b82 */ /* 0x000e220000000800 */
[-C--:B---3--:R-:W-:Y:S02]  /*9be0*/  LEA R42, P3, R19, R7.reuse, 0x1 ;  /* 0x00000007132a7211 */ /* 0x088fe400078608ff */
[-C--:B------:R-:W-:Y:S02]  /*9bf0*/  LEA.HI.X.SX32 R45, R25, R0.reuse, 0x1, P2 ;  /* 0x00000000192d7211 */ /* 0x080fe400010f0eff */
[-C--:B-----5:R-:W-:Y:S02]  /*9c00*/  LEA R36, P4, R33, R7.reuse, 0x1 ;  /* 0x0000000721247211 */ /* 0x0a0fe400078808ff */
[-C--:B------:R-:W-:Y:S01]  /*9c10*/  LEA.HI.X.SX32 R43, R19, R0.reuse, 0x1, P3 ;  /* 0x00000000132b7211 */ /* 0x080fe200018f0eff */
[----:B------:R3:W-:Y:S01]  /*9c20*/  STL.64 [R1+0x6e0], R44 ;  /* 0x0006e02c01007387 */ /* 0x0007e20000100a00 */
[----:B------:R-:W-:Y:S01]  /*9c30*/  LEA.HI.X.SX32 R37, R33, R0, 0x1, P4 ;  /* 0x0000000021257211 */ /* 0x000fe200020f0eff */
[----:B------:R-:W5:Y:S01]  /*9c40*/  LDC R110, c[0x0][0x268] ;  /* 0x00009a00ff6e7b82 */ /* 0x000f620000000800 */
[----:B------:R-:W-:Y:S01]  /*9c50*/  LEA R34, P4, R32, R7, 0x1 ;  /* 0x0000000720227211 */ /* 0x000fe200078808ff */
[----:B------:R1:W-:Y:S01]  /*9c60*/  STL.64 [R1+0x6d8], R42 ;  /* 0x0006d82a01007387 */ /* 0x0003e20000100a00 */
[----:B------:R-:W-:-:S02]  /*9c70*/  LEA R25, R69, R4, 0x1 ;  /* 0x0000000445197211 */ /* 0x000fc400078e08ff */
[----:B------:R-:W-:Y:S02]  /*9c80*/  CS2R R68, SRZ ;  /* 0x0000000000447805 */ /* 0x000fe4000001ff00 */
[----:B------:R-:W-:Y:S01]  /*9c90*/  LEA.HI.X.SX32 R35, R32, R0, 0x1, P4 ;  /* 0x0000000020237211 */ /* 0x000fe200020f0eff */
[----:B------:R2:W-:Y:S01]  /*9ca0*/  STL.64 [R1+0x6d0], R36 ;  /* 0x0006d02401007387 */ /* 0x0005e20000100a00 */
[----:B------:R-:W-:Y:S01]  /*9cb0*/  LEA R19, R70, R25, 0x1 ;  /* 0x0000001946137211 */ /* 0x000fe200078e08ff */
[----:B------:R-:W5:Y:S01]  /*9cc0*/  LDC R111, c[0x0][0x268] ;  /* 0x00009a00ff6f7b82 */ /* 0x000f620000000800 */
[----:B------:R-:W-:Y:S02]  /*9cd0*/  CS2R R70, SRZ ;  /* 0x0000000000467805 */ /* 0x000fe4000001ff00 */
[----:B---3--:R-:W-:Y:S02]  /*9ce0*/  CS2R R44, SRZ ;  /* 0x00000000002c7805 */ /* 0x008fe4000001ff00 */
[----:B-1----:R-:W-:-:S03]  /*9cf0*/  LEA R42, P2, R15, R7, 0x1 ;  /* 0x000000070f2a7211 */ /* 0x002fc600078408ff */
[----:B------:R-:W1:Y:S01]  /*9d00*/  LDC R112, c[0x0][0x268] ;  /* 0x00009a00ff707b82 */ /* 0x000e620000000800 */
[C---:B--2---:R-:W-:Y:S02]  /*9d10*/  LEA R36, P3, R24.reuse, R7, 0x1 ;  /* 0x0000000718247211 */ /* 0x044fe400078608ff */
[-C--:B------:R-:W-:Y:S02]  /*9d20*/  LEA.HI.X.SX32 R43, R15, R0.reuse, 0x1, P2 ;  /* 0x000000000f2b7211 */ /* 0x080fe400010f0eff */
[----:B------:R-:W-:Y:S02]  /*9d30*/  LEA.HI.X.SX32 R37, R24, R0, 0x1, P3 ;  /* 0x0000000018257211 */ /* 0x000fe400018f0eff */
[----:B------:R-:W-:Y:S01]  /*9d40*/  LEA R15, R74, R19, 0x1 ;  /* 0x000000134a0f7211 */ /* 0x000fe200078e08ff */
[----:B------:R2:W-:Y:S01]  /*9d50*/  STL.64 [R1+0x6c8], R42 ;  /* 0x0006c82a01007387 */ /* 0x0005e20000100a00 */
[----:B------:R-:W3:Y:S02]  /*9d60*/  LDC R116, c[0x0][0x268] ;  /* 0x00009a00ff747b82 */ /* 0x000ee40000000800 */
[----:B------:R-:W-:Y:S01]  /*9d70*/  LEA R24, R75, R15, 0x1 ;  /* 0x0000000f4b187211 */ /* 0x000fe200078e08ff */
[----:B------:R4:W-:Y:S01]  /*9d80*/  STL.64 [R1+0x6c0], R36 ;  /* 0x0006c02401007387 */ /* 0x0009e20000100a00 */
[----:B------:R-:W-:-:S03]  /*9d90*/  CS2R R74, SRZ ;  /* 0x00000000004a7805 */ /* 0x000fc6000001ff00 */
[----:B------:R0:W-:Y:S01]  /*9da0*/  STL.64 [R1+0x6b8], R34 ;  /* 0x0006b82201007387 */ /* 0x0001e20000100a00 */
[----:B------:R-:W3:Y:S01]  /*9db0*/  LDC R117, c[0x0][0x268] ;  /* 0x00009a00ff757b82 */ /* 0x000ee20000000800 */
[-C--:B--2---:R-:W-:Y:S02]  /*9dc0*/  LEA R42, P2, R6, R7.reuse, 0x1 ;  /* 0x00000007062a7211 */ /* 0x084fe400078408ff */
[----:B----4-:R-:W-:-:S05]  /*9dd0*/  LEA R36, P3, R18, R7, 0x1 ;  /* 0x0000000712247211 */ /* 0x010fca00078608ff */
[----:B------:R-:W2:Y:S01]  /*9de0*/  LDC R118, c[0x0][0x268] ;  /* 0x00009a00ff767b82 */ /* 0x000ea20000000800 */
[-C--:B------:R-:W-:Y:S02]  /*9df0*/  LEA.HI.X.SX32 R43, R6, R0.reuse, 0x1, P2 ;  /* 0x00000000062b7211 */ /* 0x080fe400010f0eff */
[CC--:B0-----:R-:W-:Y:S02]  /*9e00*/  LEA R34, P4, R31.reuse, R7.reuse, 0x1 ;  /* 0x000000071f227211 */ /* 0x0c1fe400078808ff */
[-C--:B------:R-:W-:Y:S01]  /*9e10*/  LEA.HI.X.SX32 R37, R18, R0.reuse, 0x1, P3 ;  /* 0x0000000012257211 */ /* 0x080fe200018f0eff */
[----:B------:R0:W-:Y:S01]  /*9e20*/  STL.64 [R1+0x6b0], R42 ;  /* 0x0006b02a01007387 */ /* 0x0001e20000100a00 */
[----:B------:R-:W-:Y:S01]  /*9e30*/  LEA.HI.X.SX32 R35, R31, R0, 0x1, P4 ;  /* 0x000000001f237211 */ /* 0x000fe200020f0eff */
[----:B------:R-:W4:Y:S01]  /*9e40*/  LDC R122, c[0x0][0x268] ;  /* 0x00009a00ff7a7b82 */ /* 0x000f220000000800 */
[----:B------:R-:W-:Y:S01]  /*9e50*/  LEA R32, P4, R30, R7, 0x1 ;  /* 0x000000071e207211 */ /* 0x000fe200078808ff */
[----:B------:R5:W-:Y:S01]  /*9e60*/  STL.64 [R1+0x6a8], R36 ;  /* 0x0006a82401007387 */ /* 0x000be20000100a00 */
[----:B------:R-:W-:-:S02]  /*9e70*/  LEA R6, R76, R24, 0x1 ;  /* 0x000000184c067211 */ /* 0x000fc400078e08ff */
[----:B------:R-:W-:Y:S02]  /*9e80*/  CS2R R76, SRZ ;  /* 0x00000000004c7805 */ /* 0x000fe4000001ff00 */
[----:B------:R-:W-:Y:S01]  /*9e90*/  LEA.HI.X.SX32 R33, R30, R0, 0x1, P4 ;  /* 0x000000001e217211 */ /* 0x000fe200020f0eff */
[----:B------:R1:W-:Y:S01]  /*9ea0*/  STL.64 [R1+0x6a0], R34 ;  /* 0x0006a02201007387 */ /* 0x0003e20000100a00 */
[----:B------:R-:W-:Y:S01]  /*9eb0*/  LEA R18, R80, R6, 0x1 ;  /* 0x0000000650127211 */ /* 0x000fe200078e08ff */
[----:B------:R-:W4:Y:S01]  /*9ec0*/  LDC R123, c[0x0][0x268] ;  /* 0x00009a00ff7b7b82 */ /* 0x000f220000000800 */
[----:B0-----:R-:W-:Y:S02]  /*9ed0*/  CS2R R42, SRZ ;  /* 0x00000000002a7805 */ /* 0x001fe4000001ff00 */
[----:B-----5:R-:W-:-:S05]  /*9ee0*/  LEA R36, P2, R23, R7, 0x1 ;  /* 0x0000000717247211 */ /* 0x020fca00078408ff */
[----:B------:R-:W0:Y:S01]  /*9ef0*/  LDC R124, c[0x0][0x268] ;  /* 0x00009a00ff7c7b82 */ /* 0x000e220000000800 */
[C---:B-1----:R-:W-:Y:S02]  /*9f00*/  LEA R34, P3, R12.reuse, R7, 0x1 ;  /* 0x000000070c227211 */ /* 0x042fe400078608ff */
[-C--:B------:R-:W-:Y:S02]  /*9f10*/  LEA.HI.X.SX32 R37, R23, R0.reuse, 0x1, P2 ;  /* 0x0000000017257211 */ /* 0x080fe400010f0eff */
[----:B------:R-:W-:Y:S02]  /*9f20*/  LEA.HI.X.SX32 R35, R12, R0, 0x1, P3 ;  /* 0x000000000c237211 */ /* 0x000fe400018f0eff */
[----:B------:R-:W-:Y:S01]  /*9f30*/  LEA R23, R81, R18, 0x1 ;  /* 0x0000001251177211 */ /* 0x000fe200078e08ff */
[----:B------:R1:W-:Y:S01]  /*9f40*/  STL.64 [R1+0x698], R36 ;  /* 0x0006982401007387 */ /* 0x0003e20000100a00 */
[----:B------:R-:W5:Y:S01]  /*9f50*/  LDC R128, c[0x0][0x268] ;  /* 0x00009a00ff807b82 */ /* 0x000f620000000800 */
[----:B------:R-:W-:-:S02]  /*9f60*/  CS2R R80, SRZ ;  /* 0x0000000000507805 */ /* 0x000fc4000001ff00 */
[----:B------:R-:W-:Y:S01]  /*9f70*/  LEA R12, R82, R23, 0x1 ;  /* 0x00000017520c7211 */ /* 0x000fe200078e08ff */
[----:B------:R3:W-:Y:S01]  /*9f80*/  STL.64 [R1+0x690], R34 ;  /* 0x0006902201007387 */ /* 0x0007e20000100a00 */
[----:B------:R-:W-:-:S03]  /*9f90*/  CS2R R82, SRZ ;  /* 0x0000000000527805 */ /* 0x000fc6000001ff00 */
[----:B------:R2:W-:Y:S01]  /*9fa0*/  STL.64 [R1+0x688], R32 ;  /* 0x0006882001007387 */ /* 0x0005e20000100a00 */
[----:B------:R-:W5:Y:S01]  /*9fb0*/  LDC R131, c[0x0][0x268] ;  /* 0x00009a00ff837b82 */ /* 0x000f620000000800 */
[-C--:B-1----:R-:W-:Y:S02]  /*9fc0*/  LEA R36, P2, R14, R7.reuse, 0x1 ;  /* 0x000000070e247211 */ /* 0x082fe400078408ff */
[----:B---3--:R-:W-:-:S05]  /*9fd0*/  LEA R34, P3, R22, R7, 0x1 ;  /* 0x0000000716227211 */ /* 0x008fca00078608ff */
[----:B------:R-:W1:Y:S01]  /*9fe0*/  LDC R133, c[0x0][0x268] ;  /* 0x00009a00ff857b82 */ /* 0x000e620000000800 */
[-C--:B------:R-:W-:Y:S02]  /*9ff0*/  LEA.HI.X.SX32 R37, R14, R0.reuse, 0x1, P2 ;  /* 0x000000000e257211 */ /* 0x080fe400010f0eff */
[CC--:B--2---:R-:W-:Y:S02]  /*a000*/  LEA R32, P4, R29.reuse, R7.reuse, 0x1 ;  /* 0x000000071d207211 */ /* 0x0c4fe400078808ff */
[-C--:B------:R-:W-:Y:S01]  /*a010*/  LEA.HI.X.SX32 R35, R22, R0.reuse, 0x1, P3 ;  /* 0x0000000016237211 */ /* 0x080fe200018f0eff */
[----:B------:R2:W-:Y:S01]  /*a020*/  STL.64 [R1+0x680], R36 ;  /* 0x0006802401007387 */ /* 0x0005e20000100a00 */
[----:B------:R-:W-:Y:S01]  /*a030*/  LEA.HI.X.SX32 R33, R29, R0, 0x1, P4 ;  /* 0x000000001d217211 */ /* 0x000fe200020f0eff */
[----:B------:R-:W3:Y:S01]  /*a040*/  LDC R134, c[0x0][0x268] ;  /* 0x00009a00ff867b82 */ /* 0x000ee20000000800 */
[----:B------:R-:W-:Y:S01]  /*a050*/  LEA R30, P4, R28, R7, 0x1 ;  /* 0x000000071c1e7211 */ /* 0x000fe200078808ff */
[----:B------:R4:W-:Y:S01]  /*a060*/  STL.64 [R1+0x678], R34 ;  /* 0x0006782201007387 */ /* 0x0009e20000100a00 */
[----:B------:R-:W-:-:S02]  /*a070*/  LEA R14, R86, R12, 0x1 ;  /* 0x0000000c560e7211 */ /* 0x000fc400078e08ff */
[----:B------:R-:W-:Y:S01]  /*a080*/  LEA.HI.X.SX32 R31, R28, R0, 0x1, P4 ;  /* 0x000000001c1f7211 */ /* 0x000fe200020f0eff */
[----:B------:R0:W-:Y:S01]  /*a090*/  STL.64 [R1+0x670], R32 ;  /* 0x0006702001007387 */ /* 0x0001e20000100a00 */
[----:B------:R-:W-:Y:S01]  /*a0a0*/  LEA R22, R87, R14, 0x1 ;  /* 0x0000000e57167211 */ /* 0x000fe200078e08ff */
[----:B------:R-:W3:Y:S01]  /*a0b0*/  LDC R135, c[0x0][0x268] ;  /* 0x00009a00ff877b82 */ /* 0x000ee20000000800 */
[----:B------:R-:W-:Y:S02]  /*a0c0*/  CS2R R86, SRZ ;  /* 0x0000000000567805 */ /* 0x000fe4000001ff00 */
[----:B--2---:R-:W-:Y:S02]  /*a0d0*/  CS2R R36, SRZ ;  /* 0x0000000000247805 */ /* 0x004fe4000001ff00 */
[----:B----4-:R-:W-:-:S03]  /*a0e0*/  LEA R34, P2, R17, R7, 0x1 ;  /* 0x0000000711227211 */ /* 0x010fc600078408ff */
[----:B------:R-:W2:Y:S01]  /*a0f0*/  LDC R137, c[0x0][0x268] ;  /* 0x00009a00ff897b82 */ /* 0x000ea20000000800 */
[----:B0-----:R-:W-:Y:S02]  /*a100*/  LEA R32, P3, R11, R7, 0x1 ;  /* 0x000000070b207211 */ /* 0x001fe400078608ff */
[-C--:B------:R-:W-:Y:S02]  /*a110*/  LEA.HI.X.SX32 R35, R17, R0.reuse, 0x1, P2 ;  /* 0x0000000011237211 */ /* 0x080fe400010f0eff */
[----:B------:R-:W-:Y:S02]  /*a120*/  LEA.HI.X.SX32 R33, R11, R0, 0x1, P3 ;  /* 0x000000000b217211 */ /* 0x000fe400018f0eff */
[----:B------:R-:W-:Y:S01]  /*a130*/  LEA R17, R88, R22, 0x1 ;  /* 0x0000001658117211 */ /* 0x000fe200078e08ff */
[----:B------:R0:W-:Y:S01]  /*a140*/  STL.64 [R1+0x668], R34 ;  /* 0x0006682201007387 */ /* 0x0001e20000100a00 */
[----:B------:R-:W4:Y:S01]  /*a150*/  LDC R138, c[0x0][0x268] ;  /* 0x00009a00ff8a7b82 */ /* 0x000f220000000800 */
[----:B------:R-:W-:-:S02]  /*a160*/  CS2R R88, SRZ ;  /* 0x0000000000587805 */ /* 0x000fc4000001ff00 */
[----:B------:R-:W-:Y:S01]  /*a170*/  LEA R11, R92, R17, 0x1 ;  /* 0x000000115c0b7211 */ /* 0x000fe200078e08ff */
[----:B------:R5:W-:Y:S04]  /*a180*/  STL.64 [R1+0x660], R32 ;  /* 0x0006602001007387 */ /* 0x000be80000100a00 */
[----:B------:R1:W-:Y:S01]  /*a190*/  STL.64 [R1+0x658], R30 ;  /* 0x0006581e01007387 */ /* 0x0003e20000100a00 */
[----:B------:R-:W4:Y:S01]  /*a1a0*/  LDC R139, c[0x0][0x268] ;  /* 0x00009a00ff8b7b82 */ /* 0x000f220000000800 */
[-C--:B0-----:R-:W-:Y:S02]  /*a1b0*/  LEA R34, P2, R21, R7.reuse, 0x1 ;  /* 0x0000000715227211 */ /* 0x081fe400078408ff */
[----:B-----5:R-:W-:-:S05]  /*a1c0*/  LEA R32, P3, R8, R7, 0x1 ;  /* 0x0000000708207211 */ /* 0x020fca00078608ff */
[----:B------:R-:W0:Y:S01]  /*a1d0*/  LDC R141, c[0x0][0x268] ;  /* 0x00009a00ff8d7b82 */ /* 0x000e220000000800 */
[-C--:B------:R-:W-:Y:S02]  /*a1e0*/  LEA.HI.X.SX32 R35, R21, R0.reuse, 0x1, P2 ;  /* 0x0000000015237211 */ /* 0x080fe400010f0eff */
[CC--:B-1----:R-:W-:Y:S02]  /*a1f0*/  LEA R30, P4, R27.reuse, R7.reuse, 0x1 ;  /* 0x000000071b1e7211 */ /* 0x0c2fe400078808ff */
        /* <DEDUP_REMOVED lines=13> */
[----:B-1----:R-:W-:Y:S02]  /*a2d0*/  CS2R R34, SRZ ;  /* 0x0000000000227805 */ /* 0x002fe4000001ff00 */
[----:B---3--:R-:W-:-:S02]  /*a2e0*/  LEA R32, P2, R16, R7, 0x1 ;  /* 0x0000000710207211 */ /* 0x008fc400078408ff */
[----:B--2---:R-:W-:Y:S02]  /*a2f0*/  LEA R30, P3, R20, R7, 0x1 ;  /* 0x00000007141e7211 */ /* 0x004fe400078608ff */
[-C--:B------:R-:W-:Y:S02]  /*a300*/  LEA.HI.X.SX32 R33, R16, R0.reuse, 0x1, P2 ;  /* 0x0000000010217211 */ /* 0x080fe400010f0eff */
[----:B------:R-:W-:Y:S02]  /*a310*/  LEA.HI.X.SX32 R31, R20, R0, 0x1, P3 ;  /* 0x00000000141f7211 */ /* 0x000fe400018f0eff */
[----:B------:R-:W-:Y:S01]  /*a320*/  LEA R16, R98, R8, 0x1 ;  /* 0x0000000862107211 */ /* 0x000fe200078e08ff */
[----:B------:R1:W-:Y:S03]  /*a330*/  STL.64 [R1+0x638], R32 ;  /* 0x0006382001007387 */ /* 0x0003e60000100a00 */
[----:B------:R-:W-:Y:S01]  /*a340*/  LEA R20, R99, R16, 0x1 ;  /* 0x0000001063147211 */ /* 0x000fe200078e08ff */
[----:B------:R2:W-:Y:S01]  /*a350*/  STL.64 [R1+0x630], R30 ;  /* 0x0006301e01007387 */ /* 0x0005e20000100a00 */
[----:B------:R-:W-:-:S03]  /*a360*/  CS2R R98, SRZ ;  /* 0x0000000000627805 */ /* 0x000fc6000001ff00 */
[----:B------:R3:W-:Y:S01]  /*a370*/  STL.64 [R1+0x628], R28 ;  /* 0x0006281c01007387 */ /* 0x0007e20000100a00 */
[CC--:B-1----:R-:W-:Y:S02]  /*a380*/  LEA R32, P2, R9.reuse, R7.reuse, 0x1 ;  /* 0x0000000709207211 */ /* 0x0c2fe400078408ff */
[CC--:B--2---:R-:W-:Y:S02]  /*a390*/  LEA R30, P3, R4.reuse, R7.reuse, 0x1 ;  /* 0x00000007041e7211 */ /* 0x0c4fe400078608ff */
[-C--:B------:R-:W-:Y:S02]  /*a3a0*/  LEA.HI.X.SX32 R33, R9, R0.reuse, 0x1, P2 ;  /* 0x0000000009217211 */ /* 0x080fe400010f0eff */
[C---:B---3--:R-:W-:Y:S02]  /*a3b0*/  LEA R28, P4, R25.reuse, R7, 0x1 ;  /* 0x00000007191c7211 */ /* 0x048fe400078808ff */
[-C--:B------:R-:W-:Y:S01]  /*a3c0*/  LEA.HI.X.SX32 R31, R4, R0.reuse, 0x1, P3 ;  /* 0x00000000041f7211 */ /* 0x080fe200018f0eff */
[----:B------:R1:W-:Y:S01]  /*a3d0*/  STL.64 [R1+0x620], R32 ;  /* 0x0006202001007387 */ /* 0x0003e20000100a00 */
[----:B------:R-:W-:-:S02]  /*a3e0*/  LEA.HI.X.SX32 R29, R25, R0, 0x1, P4 ;  /* 0x00000000191d7211 */ /* 0x000fc400020f0eff */
[----:B------:R-:W-:Y:S01]  /*a3f0*/  LEA R26, P4, R24, R7, 0x1 ;  /* 0x00000007181a7211 */ /* 0x000fe200078808ff */
[----:B------:R2:W-:Y:S01]  /*a400*/  STL.64 [R1+0x618], R30 ;  /* 0x0006181e01007387 */ /* 0x0005e20000100a00 */
[----:B------:R-:W-:Y:S02]  /*a410*/  LEA R9, R100, R20, 0x1 ;  /* 0x0000001464097211 */ /* 0x000fe400078e08ff */
[----:B------:R-:W-:Y:S02]  /*a420*/  CS2R R100, SRZ ;  /* 0x0000000000647805 */ /* 0x000fe4000001ff00 */
[----:B------:R-:W-:Y:S01]  /*a430*/  LEA.HI.X.SX32 R27, R24, R0, 0x1, P4 ;  /* 0x00000000181b7211 */ /* 0x000fe200020f0eff */
[----:B------:R3:W-:Y:S01]  /*a440*/  STL.64 [R1+0x610], R28 ;  /* 0x0006101c01007387 */ /* 0x0007e20000100a00 */
[----:B------:R-:W-:Y:S02]  /*a450*/  LEA R4, R104, R9, 0x1 ;  /* 0x0000000968047211 */ /* 0x000fe400078e08ff */
[----:B-1----:R-:W-:-:S02]  /*a460*/  CS2R R32, SRZ ;  /* 0x0000000000207805 */ /* 0x002fc4000001ff00 */
[-C--:B--2---:R-:W-:Y:S02]  /*a470*/  LEA R30, P2, R19, R7.reuse, 0x1 ;  /* 0x00000007131e7211 */ /* 0x084fe400078408ff */
[----:B---3--:R-:W-:Y:S02]  /*a480*/  LEA R28, P3, R15, R7, 0x1 ;  /* 0x000000070f1c7211 */ /* 0x008fe400078608ff */
[-C--:B------:R-:W-:Y:S01]  /*a490*/  LEA.HI.X.SX32 R31, R19, R0.reuse, 0x1, P2 ;  /* 0x00000000131f7211 */ /* 0x080fe200010f0eff */
[----:B------:R-:W-:Y:S01]  /*a4a0*/  IMAD R19, R105, 0x2, R4 ;  /* 0x0000000269137824 */ /* 0x000fe200078e0204 */
[----:B------:R-:W-:Y:S02]  /*a4b0*/  LEA.HI.X.SX32 R29, R15, R0, 0x1, P3 ;  /* 0x000000000f1d7211 */ /* 0x000fe400018f0eff */
[----:B------:R-:W-:Y:S01]  /*a4c0*/  CS2R R104, SRZ ;  /* 0x0000000000687805 */ /* 0x000fe2000001ff00 */
[----:B------:R1:W-:Y:S01]  /*a4d0*/  STL.64 [R1+0x608], R30 ;  /* 0x0006081e01007387 */ /* 0x0003e20000100a00 */
[----:B------:R-:W-:-:S02]  /*a4e0*/  LEA R15, R106, R19, 0x1 ;  /* 0x000000136a0f7211 */ /* 0x000fc400078e08ff */
[----:B------:R-:W-:Y:S01]  /*a4f0*/  CS2R R106, SRZ ;  /* 0x00000000006a7805 */ /* 0x000fe2000001ff00 */
[----:B------:R2:W-:Y:S04]  /*a500*/  STL.64 [R1+0x600], R28 ;  /* 0x0006001c01007387 */ /* 0x0005e80000100a00 */
[----:B------:R3:W-:Y:S01]  /*a510*/  STL.64 [R1+0x5f8], R26 ;  /* 0x0005f81a01007387 */ /* 0x0007e20000100a00 */
[-C--:B-1----:R-:W-:Y:S02]  /*a520*/  LEA R30, P2, R6, R7.reuse, 0x1 ;  /* 0x00000007061e7211 */ /* 0x082fe400078408ff */
[----:B--2---:R-:W-:Y:S02]  /*a530*/  LEA R28, P3, R18, R7, 0x1 ;  /* 0x00000007121c7211 */ /* 0x004fe400078608ff */
[----:B------:R-:W-:-:S02]  /*a540*/  LEA.HI.X.SX32 R31, R6, R0, 0x1, P2 ;  /* 0x00000000061f7211 */ /* 0x000fc400010f0eff */
[CC--:B---3--:R-:W-:Y:S02]  /*a550*/  LEA R26, P4, R23.reuse, R7.reuse, 0x1 ;  /* 0x00000007171a7211 */ /* 0x0c8fe400078808ff */
[-C--:B------:R-:W-:Y:S01]  /*a560*/  LEA.HI.X.SX32 R29, R18, R0.reuse, 0x1, P3 ;  /* 0x00000000121d7211 */ /* 0x080fe200018f0eff */
[----:B------:R1:W-:Y:S01]  /*a570*/  STL.64 [R1+0x5f0], R30 ;  /* 0x0005f01e01007387 */ /* 0x0003e20000100a00 */
[-C--:B------:R-:W-:Y:S02]  /*a580*/  LEA.HI.X.SX32 R27, R23, R0.reuse, 0x1, P4 ;  /* 0x00000000171b7211 */ /* 0x080fe400020f0eff */
[----:B------:R-:W-:Y:S01]  /*a590*/  LEA R24, P4, R22, R7, 0x1 ;  /* 0x0000000716187211 */ /* 0x000fe200078808ff */
[----:B------:R2:W-:Y:S01]  /*a5a0*/  STL.64 [R1+0x5e8], R28 ;  /* 0x0005e81c01007387 */ /* 0x0005e20000100a00 */
[----:B------:R-:W-:Y:S02]  /*a5b0*/  LEA R6, R110, R15, 0x1 ;  /* 0x0000000f6e067211 */ /* 0x000fe400078e08ff */
[----:B------:R-:W-:Y:S01]  /*a5c0*/  LEA.HI.X.SX32 R25, R22, R0, 0x1, P4 ;  /* 0x0000000016197211 */ /* 0x000fe200020f0eff */
[----:B------:R3:W-:Y:S01]  /*a5d0*/  STL.64 [R1+0x5e0], R26 ;  /* 0x0005e01a01007387 */ /* 0x0007e20000100a00 */
[----:B------:R-:W-:-:S02]  /*a5e0*/  LEA R18, R111, R6, 0x1 ;  /* 0x000000066f127211 */ /* 0x000fc400078e08ff */
[----:B------:R-:W-:Y:S02]  /*a5f0*/  CS2R R110, SRZ ;  /* 0x00000000006e7805 */ /* 0x000fe4000001ff00 */
[----:B------:R-:W-:Y:S02]  /*a600*/  LEA.HI.X.SX32 R23, R125, R3, 0x1, P5 ;  /* 0x000000037d177211 */ /* 0x000fe400028f0eff */
[----:B-1----:R-:W-:Y:S02]  /*a610*/  CS2R R30, SRZ ;  /* 0x00000000001e7805 */ /* 0x002fe4000001ff00 */
[-C--:B--2---:R-:W-:Y:S02]  /*a620*/  LEA R28, P2, R12, R7.reuse, 0x1 ;  /* 0x000000070c1c7211 */ /* 0x084fe400078408ff */
[----:B---3--:R-:W-:Y:S02]  /*a630*/  LEA R26, P3, R14, R7, 0x1 ;  /* 0x000000070e1a7211 */ /* 0x008fe400078608ff */
[----:B------:R-:W-:-:S02]  /*a640*/  LEA.HI.X.SX32 R29, R12, R0, 0x1, P2 ;  /* 0x000000000c1d7211 */ /* 0x000fc400010f0eff */
[----:B------:R-:W-:Y:S02]  /*a650*/  LEA.HI.X.SX32 R27, R14, R0, 0x1, P3 ;  /* 0x000000000e1b7211 */ /* 0x000fe400018f0eff */
[----:B------:R-:W-:Y:S01]  /*a660*/  LEA R12, R112, R18, 0x1 ;  /* 0x00000012700c7211 */ /* 0x000fe200078e08ff */
[----:B------:R1:W-:Y:S01]  /*a670*/  STL.64 [R1+0x5d8], R28 ;  /* 0x0005d81c01007387 */ /* 0x0003e20000100a00 */
[----:B------:R-:W-:Y:S02]  /*a680*/  CS2R R112, SRZ ;  /* 0x0000000000707805 */ /* 0x000fe4000001ff00 */
[----:B------:R-:W-:Y:S01]  /*a690*/  LEA R14, R116, R12, 0x1 ;  /* 0x0000000c740e7211 */ /* 0x000fe200078e08ff */
[----:B------:R2:W-:Y:S04]  /*a6a0*/  STL.64 [R1+0x5d0], R26 ;  /* 0x0005d01a01007387 */ /* 0x0005e80000100a00 */
[----:B------:R3:W-:Y:S01]  /*a6b0*/  STL.64 [R1+0x5c8], R24 ;  /* 0x0005c81801007387 */ /* 0x0007e20000100a00 */
[----:B-1----:R-:W-:-:S02]  /*a6c0*/  LEA R28, P2, R17, R7, 0x1 ;  /* 0x00000007111c7211 */ /* 0x002fc400078408ff */
[-C--:B--2---:R-:W-:Y:S02]  /*a6d0*/  LEA R26, P3, R11, R7.reuse, 0x1 ;  /* 0x000000070b1a7211 */ /* 0x084fe400078608ff */
[-C--:B------:R-:W-:Y:S02]  /*a6e0*/  LEA.HI.X.SX32 R29, R17, R0.reuse, 0x1, P2 ;  /* 0x00000000111d7211 */ /* 0x080fe400010f0eff */
[----:B---3--:R-:W-:Y:S02]  /*a6f0*/  LEA R24, P4, R21, R7, 0x1 ;  /* 0x0000000715187211 */ /* 0x008fe400078808ff */
[-C--:B------:R-:W-:Y:S01]  /*a700*/  LEA.HI.X.SX32 R27, R11, R0.reuse, 0x1, P3 ;  /* 0x000000000b1b7211 */ /* 0x080fe200018f0eff */
[----:B------:R1:W-:Y:S01]  /*a710*/  STL.64 [R1+0x5c0], R28 ;  /* 0x0005c01c01007387 */ /* 0x0003e20000100a00 */
[----:B------:R-:W-:Y:S02]  /*a720*/  LEA.HI.X.SX32 R25, R21, R0, 0x1, P4 ;  /* 0x0000000015197211 */ /* 0x000fe400020f0eff */
[----:B------:R-:W-:Y:S01]  /*a730*/  LEA R17, R117, R14, 0x1 ;  /* 0x0000000e75117211 */ /* 0x000fe200078e08ff */
[----:B------:R2:W-:Y:S01]  /*a740*/  STL.64 [R1+0x5b8], R26 ;  /* 0x0005b81a01007387 */ /* 0x0005e20000100a00 */
[----:B------:R-:W-:-:S02]  /*a750*/  CS2R R116, SRZ ;  /* 0x0000000000747805 */ /* 0x000fc4000001ff00 */
[----:B------:R-:W-:Y:S01]  /*a760*/  LEA R11, R118, R17, 0x1 ;  /* 0x00000011760b7211 */ /* 0x000fe200078e08ff */
[----:B------:R3:W-:Y:S01]  /*a770*/  STL.64 [R1+0x5b0], R24 ;  /* 0x0005b01801007387 */ /* 0x0007e20000100a00 */
[----:B------:R-:W-:Y:S02]  /*a780*/  CS2R R118, SRZ ;  /* 0x0000000000767805 */ /* 0x000fe4000001ff00 */
[-C--:B-1----:R-:W-:Y:S02]  /*a790*/  LEA R28, P2, R8, R7.reuse, 0x1 ;  /* 0x00000007081c7211 */ /* 0x082fe400078408ff */
[-C--:B--2---:R-:W-:Y:S02]  /*a7a0*/  LEA R26, P3, R16, R7.reuse, 0x1 ;  /* 0x00000007101a7211 */ /* 0x084fe400078608ff */
[----:B------:R-:W-:Y:S02]  /*a7b0*/  LEA.HI.X.SX32 R29, R8, R0, 0x1, P2 ;  /* 0x00000000081d7211 */ /* 0x000fe400010f0eff */
[----:B---3--:R-:W-:-:S02]  /*a7c0*/  LEA R24, P4, R20, R7, 0x1 ;  /* 0x0000000714187211 */ /* 0x008fc400078808ff */
[-C--:B------:R-:W-:Y:S01]  /*a7d0*/  LEA.HI.X.SX32 R27, R16, R0.reuse, 0x1, P3 ;  /* 0x00000000101b7211 */ /* 0x080fe200018f0eff */
[----:B------:R1:W-:Y:S01]  /*a7e0*/  STL.64 [R1+0x5a8], R28 ;  /* 0x0005a81c01007387 */ /* 0x0003e20000100a00 */
[----:B------:R-:W-:Y:S02]  /*a7f0*/  LEA.HI.X.SX32 R25, R20, R0, 0x1, P4 ;  /* 0x0000000014197211 */ /* 0x000fe400020f0eff */
[----:B------:R-:W-:Y:S01]  /*a800*/  LEA R8, R122, R11, 0x1 ;  /* 0x0000000b7a087211 */ /* 0x000fe200078e08ff */
[----:B------:R2:W-:Y:S03]  /*a810*/  STL.64 [R1+0x5a0], R26 ;  /* 0x0005a01a01007387 */ /* 0x0005e60000100a00 */
[----:B------:R-:W-:Y:S01]  /*a820*/  LEA R16, R123, R8, 0x1 ;  /* 0x000000087b107211 */ /* 0x000fe200078e08ff */
[----:B------:R3:W-:Y:S01]  /*a830*/  STL.64 [R1+0x598], R24 ;  /* 0x0005981801007387 */ /* 0x0007e20000100a00 */
[----:B------:R-:W-:-:S02]  /*a840*/  CS2R R122, SRZ ;  /* 0x00000000007a7805 */ /* 0x000fc4000001ff00 */
[CC--:B-1----:R-:W-:Y:S02]  /*a850*/  LEA R28, P2, R9.reuse, R7.reuse, 0x1 ;  /* 0x00000007091c7211 */ /* 0x0c2fe400078408ff */
[CC--:B--2---:R-:W-:Y:S02]  /*a860*/  LEA R26, P3, R4.reuse, R7.reuse, 0x1 ;  /* 0x00000007041a7211 */ /* 0x0c4fe400078608ff */
[-C--:B------:R-:W-:Y:S02]  /*a870*/  LEA.HI.X.SX32 R29, R9, R0.reuse, 0x1, P2 ;  /* 0x00000000091d7211 */ /* 0x080fe400010f0eff */
[C---:B---3--:R-:W-:Y:S02]  /*a880*/  LEA R24, P4, R19.reuse, R7, 0x1 ;  /* 0x0000000713187211 */ /* 0x048fe400078808ff */
[-C--:B------:R-:W-:Y:S01]  /*a890*/  LEA.HI.X.SX32 R27, R4, R0.reuse, 0x1, P3 ;  /* 0x00000000041b7211 */ /* 0x080fe200018f0eff */
[----:B------:R1:W-:Y:S01]  /*a8a0*/  STL.64 [R1+0x590], R28 ;  /* 0x0005901c01007387 */ /* 0x0003e20000100a00 */
[----:B------:R-:W-:-:S02]  /*a8b0*/  LEA.HI.X.SX32 R25, R19, R0, 0x1, P4 ;  /* 0x0000000013197211 */ /* 0x000fc400020f0eff */
[----:B------:R-:W-:Y:S01]  /*a8c0*/  LEA R9, R124, R16, 0x1 ;  /* 0x000000107c097211 */ /* 0x000fe200078e08ff */
[----:B------:R2:W-:Y:S01]  /*a8d0*/  STL.64 [R1+0x588], R26 ;  /* 0x0005881a01007387 */ /* 0x0005e20000100a00 */
[----:B------:R-:W-:Y:S02]  /*a8e0*/  LEA.HI.X.SX32 R19, R126, R3, 0x1, P0 ;  /* 0x000000037e137211 */ /* 0x000fe400000f0eff */
[----:B------:R-:W-:Y:S02]  /*a8f0*/  CS2R R124, SRZ ;  /* 0x00000000007c7805 */ /* 0x000fe4000001ff00 */
[----:B------:R-:W-:Y:S01]  /*a900*/  LEA R4, R128, R9, 0x1 ;  /* 0x0000000980047211 */ /* 0x000fe200078e08ff */
[----:B------:R3:W-:Y:S01]  /*a910*/  STL.64 [R1+0x580], R24 ;  /* 0x0005801801007387 */ /* 0x0007e20000100a00 */
[----:B------:R-:W-:Y:S02]  /*a920*/  CS2R R128, SRZ ;  /* 0x0000000000807805 */ /* 0x000fe4000001ff00 */
        /* <DEDUP_REMOVED lines=26> */
[-C--:B--2---:R-:W-:Y:S02]  /*aad0*/  LEA R26, P3, R8, R7.reuse, 0x1 ;  /* 0x00000007081a7211 */ /* 0x084fe400078608ff */
[-C--:B------:R-:W-:Y:S02]  /*aae0*/  LEA.HI.X.SX32 R29, R11, R0.reuse, 0x1, P2 ;  /* 0x000000000b1d7211 */ /* 0x080fe400010f0eff */
[----:B---3--:R-:W-:Y:S02]  /*aaf0*/  LEA R24, P4, R16, R7, 0x1 ;  /* 0x0000000710187211 */ /* 0x008fe400078808ff */
[-C--:B------:R-:W-:Y:S01]  /*ab00*/  LEA.HI.X.SX32 R27, R8, R0.reuse, 0x1, P3 ;  /* 0x00000000081b7211 */ /* 0x080fe200018f0eff */
[----:B------:R1:W-:Y:S01]  /*ab10*/  STL.64 [R1+0x548], R28 ;  /* 0x0005481c01007387 */ /* 0x0003e20000100a00 */
[----:B------:R-:W-:-:S02]  /*ab20*/  LEA.HI.X.SX32 R25, R16, R0, 0x1, P4 ;  /* 0x0000000010197211 */ /* 0x000fc400020f0eff */
[----:B------:R-:W-:Y:S01]  /*ab30*/  LEA R11, R137, R14, 0x1 ;  /* 0x0000000e890b7211 */ /* 0x000fe200078e08ff */
[----:B------:R2:W-:Y:S01]  /*ab40*/  STL.64 [R1+0x540], R26 ;  /* 0x0005401a01007387 */ /* 0x0005e20000100a00 */
[----:B------:R-:W-:Y:S02]  /*ab50*/  CS2R R136, SRZ ;  /* 0x0000000000887805 */ /* 0x000fe4000001ff00 */
[----:B----4-:R-:W-:Y:S01]  /*ab60*/  LEA R8, R138, R11, 0x1 ;  /* 0x0000000b8a087211 */ /* 0x010fe200078e08ff */
[----:B------:R3:W-:Y:S01]  /*ab70*/  STL.64 [R1+0x538], R24 ;  /* 0x0005381801007387 */ /* 0x0007e20000100a00 */
[CC--:B-1----:R-:W-:Y:S02]  /*ab80*/  LEA R28, P2, R9.reuse, R7.reuse, 0x1 ;  /* 0x00000007091c7211 */ /* 0x0c2fe400078408ff */
[----:B--2---:R-:W-:Y:S02]  /*ab90*/  LEA R26, P3, R4, R7, 0x1 ;  /* 0x00000007041a7211 */ /* 0x004fe400078608ff */
[----:B------:R-:W-:-:S02]  /*aba0*/  LEA.HI.X.SX32 R29, R9, R0, 0x1, P2 ;  /* 0x00000000091d7211 */ /* 0x000fc400010f0eff */
[C---:B---3--:R-:W-:Y:S02]  /*abb0*/  LEA R24, P4, R15.reuse, R7, 0x1 ;  /* 0x000000070f187211 */ /* 0x048fe400078808ff */
[-C--:B------:R-:W-:Y:S01]  /*abc0*/  LEA.HI.X.SX32 R27, R4, R0.reuse, 0x1, P3 ;  /* 0x00000000041b7211 */ /* 0x080fe200018f0eff */
[----:B------:R1:W-:Y:S01]  /*abd0*/  STL.64 [R1+0x530], R28 ;  /* 0x0005301c01007387 */ /* 0x0003e20000100a00 */
[----:B------:R-:W-:Y:S02]  /*abe0*/  LEA.HI.X.SX32 R25, R15, R0, 0x1, P4 ;  /* 0x000000000f197211 */ /* 0x000fe400020f0eff */
[----:B------:R-:W-:Y:S01]  /*abf0*/  LEA R9, R139, R8, 0x1 ;  /* 0x000000088b097211 */ /* 0x000fe200078e08ff */
[----:B------:R2:W-:Y:S01]  /*ac00*/  STL.64 [R1+0x528], R26 ;  /* 0x0005281a01007387 */ /* 0x0005e20000100a00 */
[----:B------:R-:W-:Y:S02]  /*ac10*/  CS2R R138, SRZ ;  /* 0x00000000008a7805 */ /* 0x000fe4000001ff00 */
[----:B0-----:R-:W-:Y:S01]  /*ac20*/  LEA R4, R141, R9, 0x1 ;  /* 0x000000098d047211 */ /* 0x001fe200078e08ff */
[----:B------:R0:W-:Y:S01]  /*ac30*/  STL.64 [R1+0x520], R24 ;  /* 0x0005201801007387 */ /* 0x0001e20000100a00 */
[----:B------:R-:W-:-:S02]  /*ac40*/  CS2R R140, SRZ ;  /* 0x00000000008c7805 */ /* 0x000fc4000001ff00 */
[-C--:B-1----:R-:W-:Y:S02]  /*ac50*/  LEA R28, P2, R6, R7.reuse, 0x1 ;  /* 0x00000007061c7211 */ /* 0x082fe400078408ff */
[-C--:B--2---:R-:W-:Y:S02]  /*ac60*/  LEA R26, P3, R12, R7.reuse, 0x1 ;  /* 0x000000070c1a7211 */ /* 0x084fe400078608ff */
[-C--:B------:R-:W-:Y:S02]  /*ac70*/  LEA.HI.X.SX32 R29, R6, R0.reuse, 0x1, P2 ;  /* 0x00000000061d7211 */ /* 0x080fe400010f0eff */
[----:B0-----:R-:W-:Y:S02]  /*ac80*/  LEA R24, P4, R14, R7, 0x1 ;  /* 0x000000070e187211 */ /* 0x001fe400078808ff */
[-C--:B------:R-:W-:Y:S01]  /*ac90*/  LEA.HI.X.SX32 R27, R12, R0.reuse, 0x1, P3 ;  /* 0x000000000c1b7211 */ /* 0x080fe200018f0eff */
[----:B------:R0:W-:Y:S01]  /*aca0*/  STL.64 [R1+0x518], R28 ;  /* 0x0005181c01007387 */ /* 0x0001e20000100a00 */
[----:B------:R-:W-:-:S02]  /*acb0*/  LEA.HI.X.SX32 R25, R14, R0, 0x1, P4 ;  /* 0x000000000e197211 */ /* 0x000fc400020f0eff */
[----:B-----5:R-:W-:Y:S01]  /*acc0*/  LEA R6, R143, R4, 0x1 ;  /* 0x000000048f067211 */ /* 0x020fe200078e08ff */
[----:B------:R1:W-:Y:S01]  /*acd0*/  STL.64 [R1+0x510], R26 ;  /* 0x0005101a01007387 */ /* 0x0003e20000100a00 */
[----:B------:R-:W-:Y:S02]  /*ace0*/  CS2R R142, SRZ ;  /* 0x00000000008e7805 */ /* 0x000fe4000001ff00 */
[----:B------:R-:W-:Y:S01]  /*acf0*/  LEA R12, R145, R6, 0x1 ;  /* 0x00000006910c7211 */ /* 0x000fe200078e08ff */
[----:B------:R2:W-:Y:S01]  /*ad00*/  STL.64 [R1+0x508], R24 ;  /* 0x0005081801007387 */ /* 0x0005e20000100a00 */
[----:B------:R-:W-:Y:S02]  /*ad10*/  CS2R R144, SRZ ;  /* 0x0000000000907805 */ /* 0x000fe4000001ff00 */
[-C--:B0-----:R-:W-:Y:S02]  /*ad20*/  LEA R28, P2, R8, R7.reuse, 0x1 ;  /* 0x00000007081c7211 */ /* 0x081fe400078408ff */
[----:B-1----:R-:W-:-:S02]  /*ad30*/  LEA R26, P3, R11, R7, 0x1 ;  /* 0x000000070b1a7211 */ /* 0x002fc400078608ff */
[-C--:B------:R-:W-:Y:S02]  /*ad40*/  LEA.HI.X.SX32 R29, R8, R0.reuse, 0x1, P2 ;  /* 0x00000000081d7211 */ /* 0x080fe400010f0eff */
[-C--:B--2---:R-:W-:Y:S02]  /*ad50*/  LEA R24, P4, R9, R7.reuse, 0x1 ;  /* 0x0000000709187211 */ /* 0x084fe400078808ff */
[-C--:B------:R-:W-:Y:S02]  /*ad60*/  LEA.HI.X.SX32 R27, R11, R0.reuse, 0x1, P3 ;  /* 0x000000000b1b7211 */ /* 0x080fe400018f0eff */
[-C--:B------:R-:W-:Y:S02]  /*ad70*/  LEA.HI.X.SX32 R25, R9, R0.reuse, 0x1, P4 ;  /* 0x0000000009197211 */ /* 0x080fe400020f0eff */
[C---:B------:R-:W-:Y:S01]  /*ad80*/  LEA R8, P4, R6.reuse, R7, 0x1 ;  /* 0x0000000706087211 */ /* 0x040fe200078808ff */
[----:B------:R0:W-:Y:S03]  /*ad90*/  STL.64 [R1+0x500], R26 ;  /* 0x0005001a01007387 */ /* 0x0001e60000100a00 */
[----:B------:R-:W-:Y:S01]  /*ada0*/  LEA.HI.X.SX32 R9, R6, R0, 0x1, P4 ;  /* 0x0000000006097211 */ /* 0x000fe200020f0eff */
[----:B------:R1:W-:Y:S01]  /*adb0*/  STL.64 [R1+0x4f0], R24 ;  /* 0x0004f01801007387 */ /* 0x0003e20000100a00 */
[----:B------:R-:W-:-:S03]  /*adc0*/  MOV R6, 0x3f800000 ;  /* 0x3f80000000067802 */ /* 0x000fc60000000f00 */
[----:B------:R2:W-:Y:S01]  /*add0*/  STL.64 [R1+0x4f8], R28 ;  /* 0x0004f81c01007387 */ /* 0x0005e20000100a00 */
[-C--:B0-----:R-:W-:Y:S02]  /*ade0*/  LEA R26, P3, R12, R7.reuse, 0x1 ;  /* 0x000000070c1a7211 */ /* 0x081fe400078608ff */
[----:B-1----:R-:W-:Y:S02]  /*adf0*/  LEA R24, P2, R4, R7, 0x1 ;  /* 0x0000000704187211 */ /* 0x002fe400078408ff */
[-C--:B------:R-:W-:Y:S02]  /*ae00*/  LEA.HI.X.SX32 R27, R12, R0.reuse, 0x1, P3 ;  /* 0x000000000c1b7211 */ /* 0x080fe400018f0eff */
[----:B------:R-:W-:Y:S01]  /*ae10*/  LEA.HI.X.SX32 R25, R4, R0, 0x1, P2 ;  /* 0x0000000004197211 */ /* 0x000fe200010f0eff */
[----:B------:R-:W-:Y:S01]  /*ae20*/  IMAD.MOV.U32 R0, RZ, RZ, -0x800000 ;  /* 0xff800000ff007424 */ /* 0x000fe200078e00ff */
[----:B------:R-:W-:Y:S01]  /*ae30*/  MOV R7, 0x3f800000 ;  /* 0x3f80000000077802 */ /* 0x000fe20000000f00 */
[----:B------:R0:W-:Y:S01]  /*ae40*/  STL.64 [R1+0x4d8], R26 ;  /* 0x0004d81a01007387 */ /* 0x0001e20000100a00 */
[----:B------:R-:W-:-:S02]  /*ae50*/  IADD3 RZ, P3, R41, R2, RZ ;  /* 0x0000000229ff7210 */ /* 0x000fc40007f7e0ff */
[----:B--2---:R-:W-:Y:S02]  /*ae60*/  CS2R R28, SRZ ;  /* 0x00000000001c7805 */ /* 0x004fe4000001ff00 */
[----:B------:R-:W-:Y:S01]  /*ae70*/  IADD3 RZ, P2, R39, R2, RZ ;  /* 0x0000000227ff7210 */ /* 0x000fe20007f5e0ff */
[----:B------:R1:W-:Y:S01]  /*ae80*/  STL.64 [R1+0x4e8], R24 ;  /* 0x0004e81801007387 */ /* 0x0003e20000100a00 */
[----:B------:R-:W-:Y:S02]  /*ae90*/  LEA.HI.X.SX32 R15, R127, R3, 0x1, P3 ;  /* 0x000000037f0f7211 */ /* 0x000fe400018f0eff */
[----:B------:R-:W-:Y:S02]  /*aea0*/  CS2R R38, SRZ ;  /* 0x0000000000267805 */ /* 0x000fe4000001ff00 */
[----:B------:R-:W-:Y:S01]  /*aeb0*/  MOV R4, RZ ;  /* 0x000000ff00047202 */ /* 0x000fe20000000f00 */
[----:B------:R2:W-:Y:S01]  /*aec0*/  STL.64 [R1+0x4e0], R8 ;  /* 0x0004e00801007387 */ /* 0x0005e20000100a00 */
[----:B------:R-:W-:-:S02]  /*aed0*/  CS2R R40, SRZ ;  /* 0x0000000000287805 */ /* 0x000fc4000001ff00 */
[----:B------:R-:W-:Y:S01]  /*aee0*/  CS2R R126, SRZ ;  /* 0x00000000007e7805 */ /* 0x000fe2000001ff00 */
[----:B------:R3:W-:Y:S01]  /*aef0*/  STL [R1+0x2c0], R0 ;  /* 0x0002c00001007387 */ /* 0x0007e20000100800 */
[----:B0-----:R-:W-:-:S03]  /*af00*/  CS2R R26, SRZ ;  /* 0x00000000001a7805 */ /* 0x001fc6000001ff00 */
[----:B------:R-:W-:Y:S01]  /*af10*/  STL [R1+0x4c8], R6 ;  /* 0x0004c80601007387 */ /* 0x000fe20000100800 */
[----:B-1----:R-:W-:Y:S02]  /*af20*/  CS2R R24, SRZ ;  /* 0x0000000000187805 */ /* 0x002fe4000001ff00 */
[----:B--2---:R-:W-:Y:S02]  /*af30*/  MOV R8, 0x3f800000 ;  /* 0x3f80000000087802 */ /* 0x004fe40000000f00 */
[----:B---3--:R-:W-:-:S03]  /*af40*/  MOV R0, RZ ;  /* 0x000000ff00007202 */ /* 0x008fc60000000f00 */
[----:B------:R0:W-:Y:S04]  /*af50*/  STL [R1+0x4d0], R8 ;  /* 0x0004d00801007387 */ /* 0x0001e80000100800 */
[----:B------:R1:W-:Y:S04]  /*af60*/  STL [R1+0x4d4], R7 ;  /* 0x0004d40701007387 */ /* 0x0003e80000100800 */
[----:B------:R2:W-:Y:S01]  /*af70*/  STL [R1+0x4cc], R6 ;  /* 0x0004cc0601007387 */ /* 0x0005e20000100800 */
[----:B0-----:R-:W-:Y:S02]  /*af80*/  MOV R8, 0xff800000 ;  /* 0xff80000000087802 */ /* 0x001fe40000000f00 */
[----:B-1----:R-:W-:-:S03]  /*af90*/  MOV R7, 0xff800000 ;  /* 0xff80000000077802 */ /* 0x002fc60000000f00 */
[----:B------:R0:W-:Y:S01]  /*afa0*/  STL [R1+0x2c4], R8 ;  /* 0x0002c40801007387 */ /* 0x0001e20000100800 */
[----:B--2---:R-:W-:-:S03]  /*afb0*/  MOV R6, 0xff800000 ;  /* 0xff80000000067802 */ /* 0x004fc60000000f00 */
[----:B------:R1:W-:Y:S04]  /*afc0*/  STL [R1+0x2c8], R7 ;  /* 0x0002c80701007387 */ /* 0x0003e80000100800 */
[----:B------:R-:W-:Y:S01]  /*afd0*/  STL [R1], RZ ;  /* 0x000000ff01007387 */ /* 0x000fe20000100800 */
[----:B0-----:R-:W-:-:S03]  /*afe0*/  IMAD R8, R5, 0x7f, RZ ;  /* 0x0000007f05087824 */ /* 0x001fc600078e02ff */
[----:B------:R0:W-:Y:S01]  /*aff0*/  STL [R1+0x2cc], R6 ;  /* 0x0002cc0601007387 */ /* 0x0001e20000100800 */
[----:B-1----:R-:W-:-:S03]  /*b000*/  IMAD R7, R5, 0x7d, RZ ;  /* 0x0000007d05077824 */ /* 0x002fc600078e02ff */
[----:B------:R-:W-:Y:S02]  /*b010*/  STL [R1+0x4], RZ ;  /* 0x000004ff01007387 */ /* 0x000fe40000100800 */
[-C--:B------:R-:W-:Y:S02]  /*b020*/  LEA.HI.X.SX32 R17, R7, R3.reuse, 0x1, P1 ;  /* 0x0000000307117211 */ /* 0x080fe400008f0eff */
[----:B------:R-:W-:Y:S01]  /*b030*/  STL [R1+0x8], RZ ;  /* 0x000008ff01007387 */ /* 0x000fe20000100800 */
[-C--:B------:R-:W-:Y:S01]  /*b040*/  LEA.HI.X.SX32 R7, R8, R3.reuse, 0x1, P2 ;  /* 0x0000000308077211 */ /* 0x080fe200010f0eff */
[----:B0-----:R-:W-:Y:S01]  /*b050*/  IMAD R6, R5, 0x7b, RZ ;  /* 0x0000007b05067824 */ /* 0x001fe200078e02ff */
[C---:B------:R-:W-:Y:S01]  /*b060*/  LOP3.LUT R8, R13.reuse, 0x20, RZ, 0x3c, !PT ;  /* 0x000000200d087812 */ /* 0x040fe200078e3cff */
[----:B------:R-:W-:Y:S01]  /*b070*/  STL [R1+0xc], RZ ;  /* 0x00000cff01007387 */ /* 0x000fe20000100800 */
[C---:B------:R-:W-:Y:S02]  /*b080*/  LOP3.LUT R8, R13.reuse, 0x50, RZ, 0x3c, !PT ;  /* 0x000000500d087812 */ /* 0x040fe400078e3cff */
[----:B------:R-:W-:Y:S01]  /*b090*/  LEA.HI.X.SX32 R21, R6, R3, 0x1, P6 ;  /* 0x0000000306157211 */ /* 0x000fe200030f0eff */
[----:B------:R-:W-:Y:S01]  /*b0a0*/  STL [R1+0x10], RZ ;  /* 0x000010ff01007387 */ /* 0x000fe20000100800 */
[----:B------:R-:W-:-:S02]  /*b0b0*/  LOP3.LUT R6, R13, 0x10, RZ, 0x3c, !PT ;  /* 0x000000100d067812 */ /* 0x000fc400078e3cff */
[C---:B------:R-:W-:Y:S01]  /*b0c0*/  LOP3.LUT R6, R13.reuse, 0x40, RZ, 0x3c, !PT ;  /* 0x000000400d067812 */ /* 0x040fe200078e3cff */
[----:B------:R-:W-:Y:S01]  /*b0d0*/  STL [R1+0x14], RZ ;  /* 0x000014ff01007387 */ /* 0x000fe20000100800 */
[----:B------:R-:W-:Y:S02]  /*b0e0*/  LOP3.LUT R6, R13, 0x70, RZ, 0x3c, !PT ;  /* 0x000000700d067812 */ /* 0x000fe400078e3cff */
[C---:B------:R-:W-:Y:S01]  /*b0f0*/  LOP3.LUT R6, R10.reuse, 0x60, RZ, 0x3c, !PT ;  /* 0x000000600a067812 */ /* 0x040fe200078e3cff */
[----:B------:R-:W-:Y:S01]  /*b100*/  STL [R1+0x18], RZ ;  /* 0x000018ff01007387 */ /* 0x000fe20000100800 */
[----:B------:R-:W-:-:S03]  /*b110*/  LOP3.LUT R8, R10, 0x20, RZ, 0x3c, !PT ;  /* 0x000000200a087812 */ /* 0x000fc600078e3cff */
        /* <DEDUP_REMOVED lines=121> */
[----:B------:R-:W-:Y:S04]  /*b8b0*/  STL [R1+0x2fc], R23 ;  /* 0x0002fc1701007387 */ /* 0x000fe80000100800 */
[----:B------:R-:W-:Y:S04]  /*b8c0*/  STL [R1+0x2f4], R21 ;  /* 0x0002f41501007387 */ /* 0x000fe80000100800 */
[----:B------:R-:W-:Y:S04]  /*b8d0*/  STL [R1+0x2ec], R19 ;  /* 0x0002ec1301007387 */ /* 0x000fe80000100800 */
[----:B------:R-:W-:Y:S04]  /*b8e0*/  STL [R1+0x2e4], R17 ;  /* 0x0002e41101007387 */ /* 0x000fe80000100800 */
[----:B------:R-:W-:Y:S04]  /*b8f0*/  STL [R1+0x2dc], R15 ;  /* 0x0002dc0f01007387 */ /* 0x000fe80000100800 */
[----:B------:R0:W-:Y:S02]  /*b900*/  STL [R1+0x2d4], R7 ;  /* 0x0002d40701007387 */ /* 0x0001e40000100800 */
[----:B0-----:R-:W-:-:S02]  /*b910*/  LOP3.LUT R7, R13, 0x30, RZ, 0x3c, !PT ;  /* 0x000000300d077812 */ /* 0x001fc400078e3cff */
[----:B------:R-:W-:Y:S02]  /*b920*/  LOP3.LUT R7, R13, 0x60, RZ, 0x3c, !PT ;  /* 0x000000600d077812 */ /* 0x000fe400078e3cff */
[----:B------:R-:W-:-:S05]  /*b930*/  LOP3.LUT R7, R10, 0x40, RZ, 0x3c, !PT ;  /* 0x000000400a077812 */ /* 0x000fca00078e3cff */
[----:B------:R0:W-:Y:S04]  /*b940*/  STL [R1+0x8e0], R7 ;  /* 0x0008e00701007387 */ /* 0x0001e80000100800 */
[----:B------:R0:W-:Y:S02]  /*b950*/  STL [R1+0x8d8], R6 ;  /* 0x0008d80601007387 */ /* 0x0001e40000100800 */
.L_x_1:
[----:B------:R-:W2:Y:S04]  /*b960*/  LDL.64 R8, [R1+0x2f8] ;  /* 0x0002f80001087983 */ /* 0x000ea80000100a00 */
[----:B0-----:R-:W3:Y:S04]  /*b970*/  LDL.64 R6, [R1+0x2f0] ;  /* 0x0002f00001067983 */ /* 0x001ee80000100a00 */
[----:B------:R-:W4:Y:S04]  /*b980*/  LDL.64 R18, [R1+0x2e8] ;  /* 0x0002e80001127983 */ /* 0x000f280000100a00 */
[----:B------:R-:W4:Y:S04]  /*b990*/  LDL.64 R16, [R1+0x2e0] ;  /* 0x0002e00001107983 */ /* 0x000f280000100a00 */
[----:B------:R-:W4:Y:S04]  /*b9a0*/  LDL.64 R22, [R1+0x2d8] ;  /* 0x0002d80001167983 */ /* 0x000f280000100a00 */
[----:B------:R-:W4:Y:S04]  /*b9b0*/  LDL.64 R20, [R1+0x2f8] ;  /* 0x0002f80001147983 */ /* 0x000f280000100a00 */
[----:B------:R-:W4:Y:S04]  /*b9c0*/  LDL.64 R14, [R1+0x2f0] ;  /* 0x0002f000010e7983 */ /* 0x000f280000100a00 */
[----:B------:R-:W4:Y:S04]  /*b9d0*/  LDL.64 R156, [R1+0x2e8] ;  /* 0x0002e800019c7983 */ /* 0x000f280000100a00 */
[----:B------:R-:W4:Y:S04]  /*b9e0*/  LDL.64 R154, [R1+0x2e0] ;  /* 0x0002e000019a7983 */ /* 0x000f280000100a00 */
[----:B------:R-:W4:Y:S04]  /*b9f0*/  LDL.64 R152, [R1+0x2d8] ;  /* 0x0002d80001987983 */ /* 0x000f280000100a00 */
[----:B------:R-:W-:Y:S04]  /*ba00*/  STL.64 [R1+0xb38], R150 ;  /* 0x000b389601007387 */ /* 0x000fe80000100a00 */
        /* <DEDUP_REMOVED lines=56> */
[----:B------:R0:W-:Y:S04]  /*bd90*/  STL.64 [R1+0x970], R36 ;  /* 0x0009702401007387 */ /* 0x0001e80000100a00 */
[----:B------:R-:W-:Y:S04]  /*bda0*/  STL.64 [R1+0x968], R34 ;  /* 0x0009682201007387 */ /* 0x000fe80000100a00 */
[----:B------:R-:W-:Y:S04]  /*bdb0*/  STL.64 [R1+0x960], R32 ;  /* 0x0009602001007387 */ /* 0x000fe80000100a00 */
[----:B------:R-:W-:Y:S04]  /*bdc0*/  STL.64 [R1+0x958], R30 ;  /* 0x0009581e01007387 */ /* 0x000fe80000100a00 */
[----:B------:R-:W-:Y:S04]  /*bdd0*/  STL.64 [R1+0x950], R28 ;  /* 0x0009501c01007387 */ /* 0x000fe80000100a00 */
[----:B------:R-:W-:Y:S04]  /*bde0*/  STL.64 [R1+0x948], R26 ;  /* 0x0009481a01007387 */ /* 0x000fe80000100a00 */
[----:B------:R-:W-:Y:S01]  /*bdf0*/  STL.64 [R1+0x940], R24 ;  /* 0x0009401801007387 */ /* 0x000fe20000100a00 */
[----:B--2--5:R-:W-:-:S02]  /*be00*/  IMAD R8, R5, 0xf4, R2 ;  /* 0x000000f405087824 */ /* 0x024fc400078e0202 */
[----:B---3--:R-:W-:-:S03]  /*be10*/  IMAD R6, R5, 0xf6, R2 ;  /* 0x000000f605067824 */ /* 0x008fc600078e0202 */
[----:B------:R-:W-:Y:S01]  /*be20*/  STL [R1+0x2f8], R8 ;  /* 0x0002f80801007387 */ /* 0x000fe20000100800 */
[----:B----4-:R-:W-:-:S03]  /*be30*/  IMAD R18, R5, 0xf8, R2 ;  /* 0x000000f805127824 */ /* 0x010fc600078e0202 */
[----:B------:R-:W-:Y:S01]  /*be40*/  STL [R1+0x2f0], R6 ;  /* 0x0002f00601007387 */ /* 0x000fe20000100800 */
[----:B------:R-:W-:-:S03]  /*be50*/  IMAD R16, R5, 0xfa, R2 ;  /* 0x000000fa05107824 */ /* 0x000fc600078e0202 */
[----:B------:R1:W-:Y:S01]  /*be60*/  STL [R1+0x2e8], R18 ;  /* 0x0002e81201007387 */ /* 0x0003e20000100800 */
[----:B------:R-:W-:-:S03]  /*be70*/  IMAD R22, R5, 0xfc, R2 ;  /* 0x000000fc05167824 */ /* 0x000fc600078e0202 */
[----:B------:R-:W-:Y:S04]  /*be80*/  STL [R1+0x2e0], R16 ;  /* 0x0002e01001007387 */ /* 0x000fe80000100800 */
[----:B------:R2:W-:Y:S04]  /*be90*/  STL [R1+0x2d8], R22 ;  /* 0x0002d81601007387 */ /* 0x0005e80000100800 */
[----:B0-----:R-:W3:Y:S04]  /*bea0*/  LDL.64 R36, [R1+0x4c0] ;  /* 0x0004c00001247983 */ /* 0x001ee80000100a00 */
[----:B------:R-:W4:Y:S01]  /*beb0*/  LDL.64 R48, [R1+0x4c0] ;  /* 0x0004c00001307983 */ /* 0x000f220000100a00 */
[----:B------:R-:W-:-:S02]  /*bec0*/  MOV R19, R157 ;  /* 0x0000009d00137202 */ /* 0x000fc40000000f00 */
[----:B------:R-:W-:Y:S01]  /*bed0*/  MOV R7, R15 ;  /* 0x0000000f00077202 */ /* 0x000fe20000000f00 */
[----:B------:R-:W4:Y:S01]  /*bee0*/  LDL.64 R46, [R1+0x4b8] ;  /* 0x0004b800012e7983 */ /* 0x000f220000100a00 */
[C---:B-1----:R-:W-:Y:S01]  /*bef0*/  IMAD.WIDE R18, R4.reuse, 0x2, R18 ;  /* 0x0000000204127825 */ /* 0x042fe200078e0212 */
[----:B------:R-:W-:Y:S02]  /*bf00*/  MOV R23, R153 ;  /* 0x0000009900177202 */ /* 0x000fe40000000f00 */
[----:B------:R-:W4:Y:S04]  /*bf10*/  LDL.64 R44, [R1+0x4b0] ;  /* 0x0004b000012c7983 */ /* 0x000f280000100a00 */
[----:B------:R0:W4:Y:S01]  /*bf20*/  LDG.E.U16 R29, desc[UR6][R18.64] ;  /* 0x00000006121d7981 */ /* 0x000122000c1e1500 */
[----:B------:R-:W-:-:S03]  /*bf30*/  IMAD.WIDE R14, R4, 0x2, R2 ;  /* 0x00000002040e7825 */ /* 0x000fc600078e0202 */
[----:B------:R-:W4:Y:S04]  /*bf40*/  LDL.64 R42, [R1+0x4a8] ;  /* 0x0004a800012a7983 */ /* 0x000f280000100a00 */
[----:B------:R-:W4:Y:S01]  /*bf50*/  LDL.64 R40, [R1+0x4a0] ;  /* 0x0004a00001287983 */ /* 0x000f220000100a00 */
[----:B0-----:R-:W-:-:S03]  /*bf60*/  IMAD R18, R5, 0x6, RZ ;  /* 0x0000000605127824 */ /* 0x001fc600078e02ff */
[----:B------:R0:W4:Y:S04]  /*bf70*/  LDG.E.U16 R39, desc[UR6][R14.64] ;  /* 0x000000060e277981 */ /* 0x000128000c1e1500 */
[----:B------:R-:W4:Y:S04]  /*bf80*/  LDL.64 R72, [R1+0x4b8] ;  /* 0x0004b80001487983 */ /* 0x000f280000100a00 */
[----:B------:R-:W4:Y:S01]  /*bf90*/  LDL.64 R70, [R1+0x4b0] ;  /* 0x0004b00001467983 */ /* 0x000f220000100a00 */
[----:B0-----:R-:W-:-:S03]  /*bfa0*/  IMAD.WIDE R14, R4, 0x2, R22 ;  /* 0x00000002040e7825 */ /* 0x001fc600078e0216 */
[----:B------:R-:W4:Y:S04]  /*bfb0*/  LDL.64 R62, [R1+0x4a8] ;  /* 0x0004a800013e7983 */ /* 0x000f280000100a00 */
[----:B------:R-:W4:Y:S04]  /*bfc0*/  LDL.64 R60, [R1+0x4a0] ;  /* 0x0004a000013c7983 */ /* 0x000f280000100a00 */
[----:B------:R-:W4:Y:S04]  /*bfd0*/  LDL.64 R52, [R1+0x498] ;  /* 0x0004980001347983 */ /* 0x000f280000100a00 */
[----:B--2---:R-:W2:Y:S01]  /*bfe0*/  LDL.64 R22, [R1+0x498] ;  /* 0x0004980001167983 */ /* 0x004ea20000100a00 */
[----:B------:R-:W-:Y:S01]  /*bff0*/  MOV R9, R21 ;  /* 0x0000001500097202 */ /* 0x000fe20000000f00 */
[----:B------:R-:W-:Y:S01]  /*c000*/  IMAD.WIDE R6, R4, 0x2, R6 ;  /* 0x0000000204067825 */ /* 0x000fe200078e0206 */
[----:B------:R-:W-:Y:S01]  /*c010*/  SHF.L.U32 R20, R5, 0x1, RZ ;  /* 0x0000000105147819 */ /* 0x000fe200000006ff */
[----:B------:R-:W2:Y:S01]  /*c020*/  LDG.E.U16 R25, desc[UR6][R14.64] ;  /* 0x000000060e197981 */ /* 0x000ea2000c1e1500 */
[----:B---3--:R-:W-:-:S02]  /*c030*/  IADD3 R36, R18, R2, RZ ;  /* 0x0000000212247210 */ /* 0x008fc40007ffe0ff */
[----:B----4-:R-:W-:-:S03]  /*c040*/  MOV R37, R49 ;  /* 0x0000003100257202 */ /* 0x010fc60000000f00 */
[----:B------:R0:W-:Y:S04]  /*c050*/  STL [R1+0x4c0], R36 ;  /* 0x0004c02401007387 */ /* 0x0001e80000100800 */
[----:B------:R-:W3:Y:S04]  /*c060*/  LDL.64 R50, [R1+0x478] ;  /* 0x0004780001327983 */ /* 0x000ee80000100a00 */
[----:B------:R-:W4:Y:S01]  /*c070*/  LDL.64 R48, [R1+0x470] ;  /* 0x0004700001307983 */ /* 0x000f220000100a00 */
[----:B------:R-:W-:Y:S01]  /*c080*/  IMAD.WIDE R8, R4, 0x2, R8 ;  /* 0x0000000204087825 */ /* 0x000fe200078e0208 */
[----:B------:R-:W-:-:S02]  /*c090*/  MOV R17, R155 ;  /* 0x0000009b00117202 */ /* 0x000fc40000000f00 */
[----:B------:R1:W4:Y:S04]  /*c0a0*/  LDG.E.U16 R31, desc[UR6][R6.64] ;  /* 0x00000006061f7981 */ /* 0x000328000c1e1500 */
[----:B------:R0:W4:Y:S01]  /*c0b0*/  LDG.E.U16 R33, desc[UR6][R8.64] ;  /* 0x0000000608217981 */ /* 0x000122000c1e1500 */
[----:B------:R-:W-:Y:S01]  /*c0c0*/  IMAD.WIDE R16, R4, 0x2, R16 ;  /* 0x0000000204107825 */ /* 0x000fe200078e0210 */
[C---:B------:R-:W-:Y:S02]  /*c0d0*/  SHF.L.U32 R12, R5.reuse, 0x3, RZ ;  /* 0x00000003050c7819 */ /* 0x040fe400000006ff */
[C---:B------:R-:W-:Y:S01]  /*c0e0*/  SHF.L.U32 R11, R5.reuse, 0x4, RZ ;  /* 0x00000004050b7819 */ /* 0x040fe200000006ff */
[----:B------:R-:W4:Y:S01]  /*c0f0*/  LDL.64 R68, [R1+0x490] ;  /* 0x0004900001447983 */ /* 0x000f220000100a00 */
[----:B-1----:R-:W-:-:S02]  /*c100*/  SHF.L.U32 R7, R5, 0x2, RZ ;  /* 0x0000000205077819 */ /* 0x002fc400000006ff */
[CC--:B------:R-:W-:Y:S01]  /*c110*/  LEA R6, P1, R5.reuse, R2.reuse, 0x3 ;  /* 0x0000000205067211 */ /* 0x0c0fe200078218ff */
[----:B------:R1:W4:Y:S01]  /*c120*/  LDG.E.U16 R27, desc[UR6][R16.64] ;  /* 0x00000006101b7981 */ /* 0x000322000c1e1500 */
[----:B0-----:R-:W-:-:S03]  /*c130*/  LEA R8, P0, R5, R2, 0x2 ;  /* 0x0000000205087211 */ /* 0x001fc600078010ff */
[----:B------:R-:W4:Y:S01]  /*c140*/  LDL.64 R66, [R1+0x488] ;  /* 0x0004880001427983 */ /* 0x000f220000100a00 */
[-C--:B------:R-:W-:Y:S02]  /*c150*/  LEA.HI.X.SX32 R9, R20, R3.reuse, 0x1, P0 ;  /* 0x0000000314097211 */ /* 0x080fe400000f0eff */
[----:B------:R-:W-:Y:S01]  /*c160*/  LEA.HI.X.SX32 R7, R7, R3, 0x1, P1 ;  /* 0x0000000307077211 */ /* 0x000fe200008f0eff */
[----:B------:R-:W4:Y:S01]  /*c170*/  LDL.64 R64, [R1+0x480] ;  /* 0x0004800001407983 */ /* 0x000f220000100a00 */
[C---:B------:R-:W-:Y:S01]  /*c180*/  IMAD.WIDE R8, R4.reuse, 0x2, R8 ;  /* 0x0000000204087825 */ /* 0x040fe200078e0208 */
[CC--:B-1----:R-:W-:Y:S02]  /*c190*/  LEA R16, P0, R5.reuse, R2.reuse, 0x4 ;  /* 0x0000000205107211 */ /* 0x0c2fe400078020ff */
[----:B------:R-:W4:Y:S01]  /*c1a0*/  LDL.64 R58, [R1+0x490] ;  /* 0x00049000013a7983 */ /* 0x000f220000100a00 */
[----:B------:R-:W-:Y:S01]  /*c1b0*/  IMAD.WIDE R6, R4, 0x2, R6 ;  /* 0x0000000204067825 */ /* 0x000fe200078e0206 */
[----:B------:R-:W-:-:S02]  /*c1c0*/  LEA R14, P1, R5, R2, 0x5 ;  /* 0x00000002050e7211 */ /* 0x000fc400078228ff */
[----:B------:R0:W4:Y:S01]  /*c1d0*/  LDG.E.U16 R34, desc[UR6][R8.64] ;  /* 0x0000000608227981 */ /* 0x000122000c1e1500 */
[-C--:B------:R-:W-:Y:S02]  /*c1e0*/  LEA.HI.X.SX32 R17, R12, R3.reuse, 0x1, P0 ;  /* 0x000000030c117211 */ /* 0x080fe400000f0eff */
[----:B------:R-:W-:Y:S01]  /*c1f0*/  LEA.HI.X.SX32 R15, R11, R3, 0x1, P1 ;  /* 0x000000030b0f7211 */ /* 0x000fe200008f0eff */
[----:B------:R1:W4:Y:S04]  /*c200*/  LDG.E.U16 R30, desc[UR6][R6.64] ;  /* 0x00000006061e7981 */ /* 0x000328000c1e1500 */
[----:B------:R-:W4:Y:S01]  /*c210*/  LDL.64 R56, [R1+0x488] ;  /* 0x0004880001387983 */ /* 0x000f220000100a00 */
[C---:B0-----:R-:W-:Y:S02]  /*c220*/  SHF.L.U32 R9, R5.reuse, 0x5, RZ ;  /* 0x0000000505097819 */ /* 0x041fe400000006ff */
[C---:B------:R-:W-:Y:S01]  /*c230*/  LEA R8, P2, R5.reuse, R2, 0x6 ;  /* 0x0000000205087211 */ /* 0x040fe200078430ff */
[----:B------:R-:W4:Y:S01]  /*c240*/  LDL.64 R54, [R1+0x480] ;  /* 0x0004800001367983 */ /* 0x000f220000100a00 */
[----:B-1----:R-:W-:-:S02]  /*c250*/  SHF.L.U32 R7, R5, 0x6, RZ ;  /* 0x0000000605077819 */ /* 0x002fc400000006ff */
[----:B------:R-:W-:Y:S02]  /*c260*/  LEA R6, P3, R5, R2, 0x7 ;  /* 0x0000000205067211 */ /* 0x000fe400078638ff */
[-C--:B------:R-:W-:Y:S01]  /*c270*/  LEA.HI.X.SX32 R9, R9, R3.reuse, 0x1, P2 ;  /* 0x0000000309097211 */ /* 0x080fe200010f0eff */
[----:B------:R-:W-:Y:S01]  /*c280*/  IMAD.WIDE R18, R4, 0x2, R16 ;  /* 0x0000000204127825 */ /* 0x000fe200078e0210 */
[----:B------:R-:W-:-:S03]  /*c290*/  LEA.HI.X.SX32 R7, R7, R3, 0x1, P3 ;  /* 0x0000000307077211 */ /* 0x000fc600018f0eff */
[C---:B------:R-:W-:Y:S01]  /*c2a0*/  IMAD.WIDE R16, R4.reuse, 0x2, R14 ;  /* 0x0000000204107825 */ /* 0x040fe200078e020e */
[----:B------:R-:W-:Y:S01]  /*c2b0*/  MOV R41, R61 ;  /* 0x0000003d00297202 */ /* 0x000fe20000000f00 */
[----:B------:R-:W4:Y:S02]  /*c2c0*/  LDG.E.U16 R38, desc[UR6][R18.64] ;  /* 0x0000000612267981 */ /* 0x000f24000c1e1500 */
[----:B------:R-:W-:-:S04]  /*c2d0*/  IMAD.WIDE R14, R4, 0x2, R8 ;  /* 0x00000002040e7825 */ /* 0x000fc800078e0208 */
[C---:B------:R-:W-:Y:S01]  /*c2e0*/  IMAD.WIDE R8, R4.reuse, 0x2, R36 ;  /* 0x0000000204087825 */ /* 0x040fe200078e0224 */
[----:B--2---:R-:W-:Y:S01]  /*c2f0*/  MOV R23, R53 ;  /* 0x0000003500177202 */ /* 0x004fe20000000f00 */
[----:B------:R-:W2:Y:S02]  /*c300*/  LDG.E.U16 R37, desc[UR6][R16.64] ;  /* 0x0000000610257981 */ /* 0x000ea4000c1e1500 */
[----:B------:R-:W-:Y:S02]  /*c310*/  IMAD.WIDE R6, R4, 0x2, R6 ;  /* 0x0000000204067825 */ /* 0x000fe400078e0206 */
[----:B------:R0:W2:Y:S02]  /*c320*/  LDG.E.U16 R32, desc[UR6][R8.64] ;  /* 0x0000000608207981 */ /* 0x0000a4000c1e1500 */
[----:B------:R-:W-:Y:S02]  /*c330*/  IMAD R11, R5, 0xa, RZ ;  /* 0x0000000a050b7824 */ /* 0x000fe400078e02ff */
[----:B------:R1:W2:Y:S01]  /*c340*/  LDG.E.U16 R35, desc[UR6][R6.64] ;  /* 0x0000000606237981 */ /* 0x0002a2000c1e1500 */
[----:B------:R-:W-:Y:S01]  /*c350*/  IMAD.MOV.U32 R47, RZ, RZ, R73 ;  /* 0x000000ffff2f7224 */ /* 0x000fe200078e0049 */
[----:B------:R-:W-:-:S02]  /*c360*/  MOV R45, R71 ;  /* 0x00000047002d7202 */ /* 0x000fc40000000f00 */
[----:B------:R-:W-:Y:S01]  /*c370*/  MOV R43, R63 ;  /* 0x0000003f002b7202 */ /* 0x000fe20000000f00 */
[----:B------:R-:W2:Y:S01]  /*c380*/  LDG.E.U16 R36, desc[UR6][R14.64] ;  /* 0x000000060e247981 */ /* 0x000ea2000c1e1500 */
[C---:B0-----:R-:W-:Y:S02]  /*c390*/  IMAD R9, R5.reuse, 0xc, RZ ;  /* 0x0000000c05097824 */ /* 0x041fe400078e02ff */
[C---:B------:R-:W-:Y:S02]  /*c3a0*/  IMAD R8, R5.reuse, 0xe, RZ ;  /* 0x0000000e05087824 */ /* 0x040fe400078e02ff */
[----:B-1----:R-:W-:Y:S01]  /*c3b0*/  IMAD R7, R5, 0x12, RZ ;  /* 0x0000001205077824 */ /* 0x002fe200078e02ff */
[-C--:B------:R-:W-:Y:S01]  /*c3c0*/  IADD3 R46, R11, R2.reuse, RZ ;  /* 0x000000020b2e7210 */ /* 0x080fe20007ffe0ff */
[----:B------:R-:W-:Y:S01]  /*c3d0*/  IMAD R6, R5, 0x14, RZ ;  /* 0x0000001405067824 */ /* 0x000fe200078e02ff */
[-C--:B------:R-:W-:Y:S02]  /*c3e0*/  IADD3 R44, R9, R2.reuse, RZ ;  /* 0x00000002092c7210 */ /* 0x080fe40007ffe0ff */
[----:B------:R-:W-:-:S02]  /*c3f0*/  IADD3 R42, R8, R2, RZ ;  /* 0x00000002082a7210 */ /* 0x000fc40007ffe0ff */
[-C--:B------:R-:W-:Y:S01]  /*c400*/  IADD3 R40, R7, R2.reuse, RZ ;  /* 0x0000000207287210 */ /* 0x080fe20007ffe0ff */
[----:B------:R-:W-:Y:S01]  /*c410*/  STL [R1+0x4b8], R46 ;  /* 0x0004b82e01007387 */ /* 0x000fe20000100800 */
[----:B------:R-:W-:-:S03]  /*c420*/  IADD3 R22, R6, R2, RZ ;  /* 0x0000000206167210 */ /* 0x000fc60007ffe0ff */
[----:B------:R-:W-:Y:S04]  /*c430*/  STL [R1+0x4b0], R44 ;  /* 0x0004b02c01007387 */ /* 0x000fe80000100800 */
[----:B------:R-:W-:Y:S04]  /*c440*/  STL [R1+0x4a8], R42 ;  /* 0x0004a82a01007387 */ /* 0x000fe80000100800 */
[----:B------:R0:W-:Y:S01]  /*c450*/  STL [R1+0x4a0], R40 ;  /* 0x0004a02801007387 */ /* 0x0001e20000100800 */
[----:B------:R-:W-:-:S04]  /*c460*/  IMAD.WIDE R8, R4, 0x2, R40 ;  /* 0x0000000204087825 */ /* 0x000fc800078e0228 */
[----:B------:R-:W-:Y:S01]  /*c470*/  IMAD.WIDE R6, R4, 0x2, R22 ;  /* 0x0000000204067825 */ /* 0x000fe200078e0216 */
[----:B------:R1:W2:Y:S03]  /*c480*/  LDG.E.U16 R252, desc[UR6][R8.64] ;  /* 0x0000000608fc7981 */ /* 0x0002a6000c1e1500 */
[C---:B------:R-:W-:Y:S01]  /*c490*/  IMAD R11, R5.reuse, 0x16, RZ ;  /* 0x00000016050b7824 */ /* 0x040fe200078e02ff */
[----:B------:R1:W2:Y:S04]  /*c4a0*/  LDG.E.U16 R251, desc[UR6][R6.64] ;  /* 0x0000000606fb7981 */ /* 0x0002a8000c1e1500 */
[----:B---3--:R-:W3:Y:S04]  /*c4b0*/  LDL.64 R50, [R1+0x478] ;  /* 0x0004780001327983 */ /* 0x008ee80000100a00 */
[----:B------:R1:W-:Y:S04]  /*c4c0*/  STL [R1+0x498], R22 ;  /* 0x0004981601007387 */ /* 0x0003e80000100800 */
[----:B----4-:R-:W4:Y:S04]  /*c4d0*/  LDL.64 R48, [R1+0x470] ;  /* 0x0004700001307983 */ /* 0x010f280000100a00 */
[----:B0-----:R-:W2:Y:S04]  /*c4e0*/  LDL.64 R40, [R1+0x450] ;  /* 0x0004500001287983 */ /* 0x001ea80000100a00 */
[----:B-1----:R-:W2:Y:S01]  /*c4f0*/  LDL.64 R22, [R1+0x448] ;  /* 0x0004480001167983 */ /* 0x002ea20000100a00 */
[----:B------:R-:W-:-:S02]  /*c500*/  IMAD R9, R5, 0x18, RZ ;  /* 0x0000001805097824 */ /* 0x000fc400078e02ff */
[C---:B------:R-:W-:Y:S01]  /*c510*/  IMAD R8, R5.reuse, 0x1a, RZ ;  /* 0x0000001a05087824 */ /* 0x040fe200078e02ff */
[----:B------:R-:W2:Y:S01]  /*c520*/  LDL.64 R62, [R1+0x468] ;  /* 0x00046800013e7983 */ /* 0x000ea20000100a00 */
[C---:B------:R-:W-:Y:S02]  /*c530*/  IMAD R7, R5.reuse, 0x1c, RZ ;  /* 0x0000001c05077824 */ /* 0x040fe400078e02ff */
[----:B------:R-:W-:Y:S01]  /*c540*/  IMAD R6, R5, 0x1e, RZ ;  /* 0x0000001e05067824 */ /* 0x000fe200078e02ff */
[----:B------:R-:W2:Y:S01]  /*c550*/  LDL.64 R60, [R1+0x460] ;  /* 0x00046000013c7983 */ /* 0x000ea20000100a00 */
[----:B------:R-:W-:-:S03]  /*c560*/  IMAD.WIDE R18, R4, 0x2, R46 ;  /* 0x0000000204127825 */ /* 0x000fc600078e022e */
[----:B------:R-:W2:Y:S01]  /*c570*/  LDL.64 R52, [R1+0x458] ;  /* 0x0004580001347983 */ /* 0x000ea20000100a00 */
[----:B------:R-:W-:-:S03]  /*c580*/  IMAD.WIDE R16, R4, 0x2, R44 ;  /* 0x0000000204107825 */ /* 0x000fc600078e022c */
[----:B------:R-:W2:Y:S01]  /*c590*/  LDL.64 R46, [R1+0x468] ;  /* 0x00046800012e7983 */ /* 0x000ea20000100a00 */
[-C--:B------:R-:W-:Y:S01]  /*c5a0*/  IADD3 R58, R11, R2.reuse, RZ ;  /* 0x000000020b3a7210 */ /* 0x080fe20007ffe0ff */
[----:B------:R-:W-:Y:S02]  /*c5b0*/  IMAD.WIDE R14, R4, 0x2, R42 ;  /* 0x00000002040e7825 */ /* 0x000fe400078e022a */
[----:B------:R-:W2:Y:S04]  /*c5c0*/  LDL.64 R44, [R1+0x460] ;  /* 0x00046000012c7983 */ /* 0x000ea80000100a00 */
[----:B------:R-:W2:Y:S01]  /*c5d0*/  LDL.64 R42, [R1+0x458] ;  /* 0x00045800012a7983 */ /* 0x000ea20000100a00 */
[----:B------:R-:W-:-:S03]  /*c5e0*/  IADD3 R56, R9, R2, RZ ;  /* 0x0000000209387210 */ /* 0x000fc60007ffe0ff */
[----:B------:R-:W-:Y:S01]  /*c5f0*/  STL [R1+0x490], R58 ;  /* 0x0004903a01007387 */ /* 0x000fe20000100800 */
[----:B------:R-:W-:-:S03]  /*c600*/  IADD3 R54, R8, R2, RZ ;  /* 0x0000000208367210 */ /* 0x000fc60007ffe0ff */
[----:B------:R-:W-:Y:S04]  /*c610*/  STL [R1+0x488], R56 ;  /* 0x0004883801007387 */ /* 0x000fe80000100800 */
[----:B------:R-:W-:Y:S01]  /*c620*/  STL [R1+0x480], R54 ;  /* 0x0004803601007387 */ /* 0x000fe20000100800 */
[-C--:B---3--:R-:W-:Y:S02]  /*c630*/  IADD3 R50, R7, R2.reuse, RZ ;  /* 0x0000000207327210 */ /* 0x088fe40007ffe0ff */
[----:B----4-:R-:W-:-:S03]  /*c640*/  IADD3 R48, R6, R2, RZ ;  /* 0x0000000206307210 */ /* 0x010fc60007ffe0ff */
[----:B------:R0:W-:Y:S04]  /*c650*/  STL [R1+0x478], R50 ;  /* 0x0004783201007387 */ /* 0x0001e80000100800 */
[----:B--2---:R-:W2:Y:S01]  /*c660*/  LDL.64 R40, [R1+0x450] ;  /* 0x0004500001287983 */ /* 0x004ea20000100a00 */
[----:B------:R-:W-:-:S03]  /*c670*/  IMAD.WIDE R8, R4, 0x2, R50 ;  /* 0x0000000204087825 */ /* 0x000fc600078e0232 */
[----:B------:R1:W-:Y:S04]  /*c680*/  STL [R1+0x470], R48 ;  /* 0x0004703001007387 */ /* 0x0003e80000100800 */
[----:B------:R-:W3:Y:S01]  /*c690*/  LDL.64 R22, [R1+0x448] ;  /* 0x0004480001167983 */ /* 0x000ee20000100a00 */
[----:B------:R-:W-:-:S03]  /*c6a0*/  IMAD.WIDE R6, R4, 0x2, R48 ;  /* 0x0000000204067825 */ /* 0x000fc600078e0230 */
[----:B0-----:R-:W4:Y:S04]  /*c6b0*/  LDL.64 R50, [R1+0x428] ;  /* 0x0004280001327983 */ /* 0x001f280000100a00 */
[----:B-1----:R-:W4:Y:S01]  /*c6c0*/  LDL.64 R48, [R1+0x420] ;  /* 0x0004200001307983 */ /* 0x002f220000100a00 */
[----:B------:R-:W-:-:S03]  /*c6d0*/  IMAD R11, R5, 0x22, RZ ;  /* 0x00000022050b7824 */ /* 0x000fc600078e02ff */
[----:B------:R0:W4:Y:S01]  /*c6e0*/  LDG.E.U16 R247, desc[UR6][R8.64] ;  /* 0x0000000608f77981 */ /* 0x000122000c1e1500 */
[----:B------:R-:W-:Y:S02]  /*c6f0*/  MOV R59, R69 ;  /* 0x00000045003b7202 */ /* 0x000fe40000000f00 */
[----:B------:R-:W-:Y:S01]  /*c700*/  MOV R57, R67 ;  /* 0x0000004300397202 */ /* 0x000fe20000000f00 */
[----:B------:R1:W4:Y:S01]  /*c710*/  LDG.E.U16 R246, desc[UR6][R6.64] ;  /* 0x0000000606f67981 */ /* 0x000322000c1e1500 */
[----:B------:R-:W-:Y:S02]  /*c720*/  MOV R55, R65 ;  /* 0x0000004100377202 */ /* 0x000fe40000000f00 */
[-C--:B------:R-:W-:Y:S01]  /*c730*/  IADD3 R46, R11, R2.reuse, RZ ;  /* 0x000000020b2e7210 */ /* 0x080fe20007ffe0ff */
[----:B------:R1:W4:Y:S01]  /*c740*/  LDG.E.U16 R28, desc[UR6][R18.64] ;  /* 0x00000006121c7981 */ /* 0x000322000c1e1500 */
[C---:B0-----:R-:W-:Y:S02]  /*c750*/  IMAD R9, R5.reuse, 0x24, RZ ;  /* 0x0000002405097824 */ /* 0x041fe400078e02ff */
[C---:B------:R-:W-:Y:S01]  /*c760*/  IMAD R8, R5.reuse, 0x26, RZ ;  /* 0x0000002605087824 */ /* 0x040fe200078e02ff */
[----:B------:R0:W4:Y:S01]  /*c770*/  LDG.E.U16 R26, desc[UR6][R16.64] ;  /* 0x00000006101a7981 */ /* 0x000122000c1e1500 */
[----:B-1----:R-:W-:Y:S01]  /*c780*/  IMAD R7, R5, 0x28, RZ ;  /* 0x0000002805077824 */ /* 0x002fe200078e02ff */
[-C--:B------:R-:W-:Y:S01]  /*c790*/  IADD3 R44, R9, R2.reuse, RZ ;  /* 0x00000002092c7210 */ /* 0x080fe20007ffe0ff */
[----:B------:R-:W-:Y:S01]  /*c7a0*/  IMAD R6, R5, 0x2a, RZ ;  /* 0x0000002a05067824 */ /* 0x000fe200078e02ff */
[----:B------:R1:W4:Y:S01]  /*c7b0*/  LDG.E.U16 R24, desc[UR6][R14.64] ;  /* 0x000000060e187981 */ /* 0x000322000c1e1500 */
[----:B------:R-:W-:Y:S01]  /*c7c0*/  IADD3 R42, R8, R2, RZ ;  /* 0x00000002082a7210 */ /* 0x000fe20007ffe0ff */
[----:B------:R-:W-:-:S02]  /*c7d0*/  IMAD.WIDE R18, R4, 0x2, R58 ;  /* 0x0000000204127825 */ /* 0x000fc400078e023a */
[----:B------:R-:W4:Y:S02]  /*c7e0*/  LDL.64 R68, [R1+0x440] ;  /* 0x0004400001447983 */ /* 0x000f240000100a00 */
[C---:B0-----:R-:W-:Y:S02]  /*c7f0*/  IMAD.WIDE R16, R4.reuse, 0x2, R56 ;  /* 0x0000000204107825 */ /* 0x041fe400078e0238 */
[----:B------:R-:W4:Y:S02]  /*c800*/  LDL.64 R66, [R1+0x438] ;  /* 0x0004380001427983 */ /* 0x000f240000100a00 */
[----:B-1----:R-:W-:Y:S02]  /*c810*/  IMAD.WIDE R14, R4, 0x2, R54 ;  /* 0x00000002040e7825 */ /* 0x002fe400078e0236 */
[----:B------:R-:W4:Y:S04]  /*c820*/  LDL.64 R64, [R1+0x430] ;  /* 0x0004300001407983 */ /* 0x000f280000100a00 */
[----:B------:R-:W4:Y:S04]  /*c830*/  LDL.64 R58, [R1+0x440] ;  /* 0x00044000013a7983 */ /* 0x000f280000100a00 */
[----:B------:R-:W4:Y:S04]  /*c840*/  LDL.64 R56, [R1+0x438] ;  /* 0x0004380001387983 */ /* 0x000f280000100a00 */
[----:B------:R-:W4:Y:S04]  /*c850*/  LDL.64 R54, [R1+0x430] ;  /* 0x0004300001367983 */ /* 0x000f280000100a00 */
[----:B------:R-:W-:Y:S04]  /*c860*/  STL [R1+0x468], R46 ;  /* 0x0004682e01007387 */ /* 0x000fe80000100800 */
[----:B------:R-:W-:Y:S04]  /*c870*/  STL [R1+0x460], R44 ;  /* 0x0004602c01007387 */ /* 0x000fe80000100800 */
[----:B------:R-:W-:Y:S01]  /*c880*/  STL [R1+0x458], R42 ;  /* 0x0004582a01007387 */ /* 0x000fe20000100800 */
[----:B------:R-:W-:Y:S01]  /*c890*/  IMAD R11, R5, 0x2c, RZ ;  /* 0x0000002c050b7824 */ /* 0x000fe200078e02ff */
[----:B------:R-:W-:Y:S01]  /*c8a0*/  MOV R47, R63 ;  /* 0x0000003f002f7202 */ /* 0x000fe20000000f00 */
[----:B------:R-:W-:Y:S01]  /*c8b0*/  IMAD.MOV.U32 R43, RZ, RZ, R53 ;  /* 0x000000ffff2b7224 */ /* 0x000fe200078e0035 */
[----:B------:R-:W-:Y:S01]  /*c8c0*/  MOV R45, R61 ;  /* 0x0000003d002d7202 */ /* 0x000fe20000000f00 */
[----:B------:R0:W4:Y:S04]  /*c8d0*/  LDG.E.U16 R250, desc[UR6][R18.64] ;  /* 0x0000000612fa7981 */ /* 0x000128000c1e1500 */
[----:B------:R-:W4:Y:S04]  /*c8e0*/  LDG.E.U16 R249, desc[UR6][R16.64] ;  /* 0x0000000610f97981 */ /* 0x000f28000c1e1500 */
[----:B------:R-:W4:Y:S01]  /*c8f0*/  LDG.E.U16 R248, desc[UR6][R14.64] ;  /* 0x000000060ef87981 */ /* 0x000f22000c1e1500 */
[----:B--2---:R-:W-:-:S05]  /*c900*/  IADD3 R40, R7, R2, RZ ;  /* 0x0000000207287210 */ /* 0x004fca0007ffe0ff */
[----:B------:R1:W-:Y:S01]  /*c910*/  STL [R1+0x450], R40 ;  /* 0x0004502801007387 */ /* 0x0003e20000100800 */
[----:B---3--:R-:W-:-:S03]  /*c920*/  IADD3 R22, R6, R2, RZ ;  /* 0x0000000206167210 */ /* 0x008fc60007ffe0ff */
[----:B----4-:R-:W2:Y:S01]  /*c930*/  LDL.64 R50, [R1+0x428] ;  /* 0x0004280001327983 */ /* 0x010ea20000100a00 */
[----:B------:R-:W-:-:S03]  /*c940*/  IMAD.WIDE R8, R4, 0x2, R40 ;  /* 0x0000000204087825 */ /* 0x000fc600078e0228 */
[----:B------:R3:W-:Y:S04]  /*c950*/  STL [R1+0x448], R22 ;  /* 0x0004481601007387 */ /* 0x0007e80000100800 */
[----:B------:R-:W4:Y:S01]  /*c960*/  LDL.64 R48, [R1+0x420] ;  /* 0x0004200001307983 */ /* 0x000f220000100a00 */
[----:B------:R-:W-:-:S03]  /*c970*/  IMAD.WIDE R6, R4, 0x2, R22 ;  /* 0x0000000204067825 */ /* 0x000fc600078e0216 */
[----:B-1----:R-:W4:Y:S04]  /*c980*/  LDL.64 R40, [R1+0x400] ;  /* 0x0004000001287983 */ /* 0x002f280000100a00 */
[----:B---3--:R-:W3:Y:S04]  /*c990*/  LDL.64 R22, [R1+0x3f0] ;  /* 0x0003f00001167983 */ /* 0x008ee80000100a00 */
[----:B------:R1:W3:Y:S04]  /*c9a0*/  LDG.E.U16 R242, desc[UR6][R8.64] ;  /* 0x0000000608f27981 */ /* 0x0002e8000c1e1500 */
[----:B------:R1:W3:Y:S01]  /*c9b0*/  LDG.E.U16 R241, desc[UR6][R6.64] ;  /* 0x0000000606f17981 */ /* 0x0002e2000c1e1500 */
[----:B0-----:R-:W-:-:S03]  /*c9c0*/  IMAD.WIDE R18, R4, 0x2, R46 ;  /* 0x0000000204127825 */ /* 0x001fc600078e022e */
[----:B------:R-:W3:Y:S01]  /*c9d0*/  LDL.64 R62, [R1+0x418] ;  /* 0x00041800013e7983 */ /* 0x000ee20000100a00 */
[C---:B-1----:R-:W-:Y:S02]  /*c9e0*/  IMAD R9, R5.reuse, 0x2e, RZ ;  /* 0x0000002e05097824 */ /* 0x042fe400078e02ff */
[C---:B------:R-:W-:Y:S01]  /*c9f0*/  IMAD R8, R5.reuse, 0x30, RZ ;  /* 0x0000003005087824 */ /* 0x040fe200078e02ff */
[----:B------:R-:W3:Y:S01]  /*ca00*/  LDL.64 R60, [R1+0x410] ;  /* 0x00041000013c7983 */ /* 0x000ee20000100a00 */
[C---:B------:R-:W-:Y:S02]  /*ca10*/  IMAD R7, R5.reuse, 0x32, RZ ;  /* 0x0000003205077824 */ /* 0x040fe400078e02ff */
[----:B------:R-:W-:Y:S01]  /*ca20*/  IMAD R6, R5, 0x34, RZ ;  /* 0x0000003405067824 */ /* 0x000fe200078e02ff */
[----:B------:R-:W3:Y:S01]  /*ca30*/  LDL.64 R52, [R1+0x408] ;  /* 0x0004080001347983 */ /* 0x000ee20000100a00 */
[----:B------:R-:W-:Y:S01]  /*ca40*/  IMAD.WIDE R16, R4, 0x2, R44 ;  /* 0x0000000204107825 */ /* 0x000fe200078e022c */
[----:B------:R-:W-:-:S03]  /*ca50*/  IADD3 R58, R11, R2, RZ ;  /* 0x000000020b3a7210 */ /* 0x000fc60007ffe0ff */
[----:B------:R-:W-:Y:S01]  /*ca60*/  IMAD.WIDE R14, R4, 0x2, R42 ;  /* 0x00000002040e7825 */ /* 0x000fe200078e022a */
[----:B------:R-:W3:Y:S01]  /*ca70*/  LDL.64 R46, [R1+0x418] ;  /* 0x00041800012e7983 */ /* 0x000ee20000100a00 */
[----:B------:R-:W-:-:S03]  /*ca80*/  IADD3 R56, R9, R2, RZ ;  /* 0x0000000209387210 */ /* 0x000fc60007ffe0ff */
[----:B------:R-:W3:Y:S01]  /*ca90*/  LDL.64 R44, [R1+0x410] ;  /* 0x00041000012c7983 */ /* 0x000ee20000100a00 */
[----:B------:R-:W-:-:S03]  /*caa0*/  IADD3 R54, R8, R2, RZ ;  /* 0x0000000208367210 */ /* 0x000fc60007ffe0ff */
[----:B------:R-:W3:Y:S04]  /*cab0*/  LDL.64 R42, [R1+0x408] ;  /* 0x00040800012a7983 */ /* 0x000ee80000100a00 */
[----:B------:R-:W-:Y:S04]  /*cac0*/  STL [R1+0x440], R58 ;  /* 0x0004403a01007387 */ /* 0x000fe80000100800 */
[----:B------:R-:W-:Y:S04]  /*cad0*/  STL [R1+0x438], R56 ;  /* 0x0004383801007387 */ /* 0x000fe80000100800 */
[----:B------:R-:W-:Y:S01]  /*cae0*/  STL [R1+0x430], R54 ;  /* 0x0004303601007387 */ /* 0x000fe20000100800 */
[----:B------:R-:W-:-:S02]  /*caf0*/  MOV R59, R69 ;  /* 0x00000045003b7202 */ /* 0x000fc40000000f00 */
[----:B------:R-:W-:Y:S01]  /*cb00*/  MOV R57, R67 ;  /* 0x0000004300397202 */ /* 0x000fe20000000f00 */
[----:B------:R0:W3:Y:S01]  /*cb10*/  LDG.E.U16 R245, desc[UR6][R18.64] ;  /* 0x0000000612f57981 */ /* 0x0000e2000c1e1500 */
[----:B------:R-:W-:Y:S01]  /*cb20*/  MOV R55, R65 ;  /* 0x0000004100377202 */ /* 0x000fe20000000f00 */
[----:B------:R-:W-:Y:S02]  /*cb30*/  IMAD R152, R5, 0x42, RZ ;  /* 0x0000004205987824 */ /* 0x000fe400078e02ff */
[----:B------:R-:W3:Y:S04]  /*cb40*/  LDG.E.U16 R244, desc[UR6][R16.64] ;  /* 0x0000000610f47981 */ /* 0x000ee8000c1e1500 */
[----:B------:R-:W3:Y:S01]  /*cb50*/  LDG.E.U16 R243, desc[UR6][R14.64] ;  /* 0x000000060ef37981 */ /* 0x000ee2000c1e1500 */
[----:B--2---:R-:W-:-:S05]  /*cb60*/  IADD3 R50, R7, R2, RZ ;  /* 0x0000000207327210 */ /* 0x004fca0007ffe0ff */
[----:B------:R1:W-:Y:S01]  /*cb70*/  STL [R1+0x428], R50 ;  /* 0x0004283201007387 */ /* 0x0003e20000100800 */
[----:B----4-:R-:W-:-:S03]  /*cb80*/  IADD3 R48, R6, R2, RZ ;  /* 0x0000000206307210 */ /* 0x010fc60007ffe0ff */
[----:B------:R-:W2:Y:S01]  /*cb90*/  LDL.64 R40, [R1+0x400] ;  /* 0x0004000001287983 */ /* 0x000ea20000100a00 */
[----:B------:R-:W-:-:S03]  /*cba0*/  IMAD.WIDE R8, R4, 0x2, R50 ;  /* 0x0000000204087825 */ /* 0x000fc600078e0232 */
[----:B------:R4:W-:Y:S04]  /*cbb0*/  STL [R1+0x420], R48 ;  /* 0x0004203001007387 */ /* 0x0009e80000100800 */
[----:B---3--:R-:W3:Y:S01]  /*cbc0*/  LDL.64 R22, [R1+0x3f0] ;  /* 0x0003f00001167983 */ /* 0x008ee20000100a00 */
[----:B------:R-:W-:-:S03]  /*cbd0*/  IMAD.WIDE R6, R4, 0x2, R48 ;  /* 0x0000000204067825 */ /* 0x000fc600078e0230 */
[----:B-1----:R-:W3:Y:S04]  /*cbe0*/  LDL.64 R50, [R1+0x3d0] ;  /* 0x0003d00001327983 */ /* 0x002ee80000100a00 */
[----:B----4-:R-:W4:Y:S04]  /*cbf0*/  LDL.64 R48, [R1+0x3c8] ;  /* 0x0003c80001307983 */ /* 0x010f280000100a00 */
[----:B------:R1:W4:Y:S04]  /*cc00*/  LDG.E.U16 R237, desc[UR6][R8.64] ;  /* 0x0000000608ed7981 */ /* 0x000328000c1e1500 */
[----:B------:R1:W4:Y:S01]  /*cc10*/  LDG.E.U16 R236, desc[UR6][R6.64] ;  /* 0x0000000606ec7981 */ /* 0x000322000c1e1500 */
[----:B0-----:R-:W-:-:S03]  /*cc20*/  IMAD.WIDE R18, R4, 0x2, R58 ;  /* 0x0000000204127825 */ /* 0x001fc600078e023a */
[----:B------:R-:W4:Y:S01]  /*cc30*/  LDL.64 R70, [R1+0x3e8] ;  /* 0x0003e80001467983 */ /* 0x000f220000100a00 */
[C---:B-1----:R-:W-:Y:S02]  /*cc40*/  IMAD R9, R5.reuse, 0x36, RZ ;  /* 0x0000003605097824 */ /* 0x042fe400078e02ff */
[C---:B------:R-:W-:Y:S01]  /*cc50*/  IMAD R8, R5.reuse, 0x38, RZ ;  /* 0x0000003805087824 */ /* 0x040fe200078e02ff */
[----:B------:R-:W4:Y:S01]  /*cc60*/  LDL.64 R68, [R1+0x3e0] ;  /* 0x0003e00001447983 */ /* 0x000f220000100a00 */
[C---:B------:R-:W-:Y:S02]  /*cc70*/  IMAD R7, R5.reuse, 0x3a, RZ ;  /* 0x0000003a05077824 */ /* 0x040fe400078e02ff */
[----:B------:R-:W-:Y:S01]  /*cc80*/  IMAD R6, R5, 0x3c, RZ ;  /* 0x0000003c05067824 */ /* 0x000fe200078e02ff */
[-C--:B------:R-:W-:Y:S01]  /*cc90*/  IADD3 R46, R9, R2.reuse, RZ ;  /* 0x00000002092e7210 */ /* 0x080fe20007ffe0ff */
[----:B------:R-:W-:Y:S01]  /*cca0*/  IMAD.WIDE R16, R4, 0x2, R56 ;  /* 0x0000000204107825 */ /* 0x000fe200078e0238 */
[-C--:B------:R-:W-:Y:S01]  /*ccb0*/  IADD3 R44, R8, R2.reuse, RZ ;  /* 0x00000002082c7210 */ /* 0x080fe20007ffe0ff */
[----:B------:R-:W4:Y:S01]  /*ccc0*/  LDL.64 R66, [R1+0x3d8] ;  /* 0x0003d80001427983 */ /* 0x000f220000100a00 */
[----:B------:R-:W-:Y:S01]  /*ccd0*/  IADD3 R42, R7, R2, RZ ;  /* 0x00000002072a7210 */ /* 0x000fe20007ffe0ff */
[----:B------:R-:W-:-:S02]  /*cce0*/  IMAD.WIDE R14, R4, 0x2, R54 ;  /* 0x00000002040e7825 */ /* 0x000fc400078e0236 */
[----:B------:R-:W4:Y:S04]  /*ccf0*/  LDL.64 R58, [R1+0x3e8] ;  /* 0x0003e800013a7983 */ /* 0x000f280000100a00 */
[----:B------:R-:W4:Y:S04]  /*cd00*/  LDL.64 R56, [R1+0x3e0] ;  /* 0x0003e00001387983 */ /* 0x000f280000100a00 */
[----:B------:R-:W4:Y:S04]  /*cd10*/  LDL.64 R54, [R1+0x3d8] ;  /* 0x0003d80001367983 */ /* 0x000f280000100a00 */
[----:B------:R-:W-:Y:S01]  /*cd20*/  STL [R1+0x418], R46 ;  /* 0x0004182e01007387 */ /* 0x000fe20000100800 */
[----:B------:R-:W-:-:S03]  /*cd30*/  MOV R43, R53 ;  /* 0x00000035002b7202 */ /* 0x000fc60000000f00 */
[----:B------:R-:W-:Y:S04]  /*cd40*/  STL [R1+0x410], R44 ;  /* 0x0004102c01007387 */ /* 0x000fe80000100800 */
[----:B------:R0:W-:Y:S04]  /*cd50*/  STL [R1+0x408], R42 ;  /* 0x0004082a01007387 */ /* 0x0001e80000100800 */
[----:B------:R1:W4:Y:S01]  /*cd60*/  LDG.E.U16 R238, desc[UR6][R14.64] ;  /* 0x000000060eee7981 */ /* 0x000322000c1e1500 */
[C---:B------:R-:W-:Y:S01]  /*cd70*/  IMAD R21, R5.reuse, 0x46, RZ ;  /* 0x0000004605157824 */ /* 0x040fe200078e02ff */
[----:B------:R-:W-:Y:S01]  /*cd80*/  MOV R47, R63 ;  /* 0x0000003f002f7202 */ /* 0x000fe20000000f00 */
[C---:B------:R-:W-:Y:S01]  /*cd90*/  IMAD R159, R5.reuse, 0x48, RZ ;  /* 0x00000048059f7824 */ /* 0x040fe200078e02ff */
[----:B------:R-:W-:Y:S01]  /*cda0*/  MOV R45, R61 ;  /* 0x0000003d002d7202 */ /* 0x000fe20000000f00 */
[----:B------:R-:W-:Y:S01]  /*cdb0*/  IMAD R158, R5, 0x4a, RZ ;  /* 0x0000004a059e7824 */ /* 0x000fe200078e02ff */
[----:B------:R0:W4:Y:S01]  /*cdc0*/  LDG.E.U16 R240, desc[UR6][R18.64] ;  /* 0x0000000612f07981 */ /* 0x000122000c1e1500 */
[----:B-1----:R-:W-:-:S03]  /*cdd0*/  IMAD.WIDE R14, R4, 0x2, R42 ;  /* 0x00000002040e7825 */ /* 0x002fc600078e022a */
[----:B------:R1:W4:Y:S01]  /*cde0*/  LDG.E.U16 R239, desc[UR6][R16.64] ;  /* 0x0000000610ef7981 */ /* 0x000322000c1e1500 */
[----:B------:R-:W-:-:S03]  /*cdf0*/  IMAD R157, R5, 0x4c, RZ ;  /* 0x0000004c059d7824 */ /* 0x000fc600078e02ff */
[----:B------:R-:W4:Y:S01]  /*ce00*/  LDG.E.U16 R233, desc[UR6][R14.64] ;  /* 0x000000060ee97981 */ /* 0x000f22000c1e1500 */
[----:B--2---:R-:W-:-:S05]  /*ce10*/  IADD3 R40, R6, R2, RZ ;  /* 0x0000000206287210 */ /* 0x004fca0007ffe0ff */
[----:B------:R2:W-:Y:S01]  /*ce20*/  STL [R1+0x400], R40 ;  /* 0x0004002801007387 */ /* 0x0005e20000100800 */
[----:B---3--:R-:W-:-:S03]  /*ce30*/  IADD3 R22, R152, R2, RZ ;  /* 0x0000000298167210 */ /* 0x008fc60007ffe0ff */
[----:B------:R-:W3:Y:S04]  /*ce40*/  LDL.64 R50, [R1+0x3d0] ;  /* 0x0003d00001327983 */ /* 0x000ee80000100a00 */
[----:B------:R1:W-:Y:S04]  /*ce50*/  STL [R1+0x3f0], R22 ;  /* 0x0003f01601007387 */ /* 0x0003e80000100800 */
[----:B----4-:R-:W4:Y:S01]  /*ce60*/  LDL.64 R48, [R1+0x3c8] ;  /* 0x0003c80001307983 */ /* 0x010f220000100a00 */
[----:B------:R-:W-:-:S03]  /*ce70*/  IMAD.WIDE R8, R4, 0x2, R40 ;  /* 0x0000000204087825 */ /* 0x000fc600078e0228 */
[----:B0-----:R-:W4:Y:S04]  /*ce80*/  LDL.64 R42, [R1+0x3a8] ;  /* 0x0003a800012a7983 */ /* 0x001f280000100a00 */
[----:B--2---:R-:W2:Y:S01]  /*ce90*/  LDL.64 R40, [R1+0x3a0] ;  /* 0x0003a00001287983 */ /* 0x004ea20000100a00 */
[----:B------:R-:W-:-:S03]  /*cea0*/  IMAD.WIDE R6, R4, 0x2, R22 ;  /* 0x0000000204067825 */ /* 0x000fc600078e0216 */
[----:B------:R-:W2:Y:S01]  /*ceb0*/  LDL.64 R64, [R1+0x3c0] ;  /* 0x0003c00001407983 */ /* 0x000ea20000100a00 */
[----:B-1----:R-:W-:Y:S02]  /*cec0*/  IMAD R22, R5, 0x44, RZ ;  /* 0x0000004405167824 */ /* 0x002fe400078e02ff */
[C---:B------:R-:W-:Y:S01]  /*ced0*/  IMAD.WIDE R18, R4.reuse, 0x2, R46 ;  /* 0x0000000204127825 */ /* 0x040fe200078e022e */
[----:B------:R-:W2:Y:S03]  /*cee0*/  LDL.64 R62, [R1+0x3b8] ;  /* 0x0003b800013e7983 */ /* 0x000ea60000100a00 */
[----:B------:R-:W-:Y:S01]  /*cef0*/  IMAD.WIDE R16, R4, 0x2, R44 ;  /* 0x0000000204107825 */ /* 0x000fe200078e022c */
[----:B------:R-:W2:Y:S01]  /*cf00*/  LDL.64 R60, [R1+0x3b0] ;  /* 0x0003b000013c7983 */ /* 0x000ea20000100a00 */
[----:B------:R-:W-:-:S03]  /*cf10*/  IADD3 R58, R22, R2, RZ ;  /* 0x00000002163a7210 */ /* 0x000fc60007ffe0ff */
[----:B------:R-:W2:Y:S01]  /*cf20*/  LDL.64 R52, [R1+0x3c0] ;  /* 0x0003c00001347983 */ /* 0x000ea20000100a00 */
[----:B------:R-:W-:-:S03]  /*cf30*/  IADD3 R56, R21, R2, RZ ;  /* 0x0000000215387210 */ /* 0x000fc60007ffe0ff */
[----:B------:R-:W2:Y:S01]  /*cf40*/  LDL.64 R46, [R1+0x3b8] ;  /* 0x0003b800012e7983 */ /* 0x000ea20000100a00 */
[----:B------:R-:W-:-:S03]  /*cf50*/  IADD3 R54, R159, R2, RZ ;  /* 0x000000029f367210 */ /* 0x000fc60007ffe0ff */
[----:B------:R-:W2:Y:S04]  /*cf60*/  LDL.64 R44, [R1+0x3b0] ;  /* 0x0003b000012c7983 */ /* 0x000ea80000100a00 */
[----:B------:R-:W-:Y:S01]  /*cf70*/  STL [R1+0x3e8], R58 ;  /* 0x0003e83a01007387 */ /* 0x000fe20000100800 */
[----:B------:R-:W-:-:S03]  /*cf80*/  IMAD.MOV.U32 R57, RZ, RZ, R69 ;  /* 0x000000ffff397224 */ /* 0x000fc600078e0045 */
[----:B------:R0:W-:Y:S04]  /*cf90*/  STL [R1+0x3e0], R56 ;  /* 0x0003e03801007387 */ /* 0x0001e80000100800 */
[----:B------:R-:W-:Y:S04]  /*cfa0*/  STL [R1+0x3d8], R54 ;  /* 0x0003d83601007387 */ /* 0x000fe80000100800 */
[----:B------:R1:W2:Y:S04]  /*cfb0*/  LDG.E.U16 R234, desc[UR6][R16.64] ;  /* 0x0000000610ea7981 */ /* 0x0002a8000c1e1500 */
[----:B------:R0:W2:Y:S01]  /*cfc0*/  LDG.E.U16 R232, desc[UR6][R8.64] ;  /* 0x0000000608e87981 */ /* 0x0000a2000c1e1500 */
[----:B------:R-:W-:Y:S01]  /*cfd0*/  MOV R55, R67 ;  /* 0x0000004300377202 */ /* 0x000fe20000000f00 */
[----:B------:R-:W-:-:S02]  /*cfe0*/  IMAD R155, R5, 0x4e, RZ ;  /* 0x0000004e059b7824 */ /* 0x000fc400078e02ff */
[----:B------:R0:W2:Y:S01]  /*cff0*/  LDG.E.U16 R231, desc[UR6][R6.64] ;  /* 0x0000000606e77981 */ /* 0x0000a2000c1e1500 */
[----:B-1----:R-:W-:Y:S01]  /*d000*/  IMAD.WIDE R16, R4, 0x2, R56 ;  /* 0x0000000204107825 */ /* 0x002fe200078e0238 */
[----:B------:R-:W-:Y:S02]  /*d010*/  MOV R59, R71 ;  /* 0x00000047003b7202 */ /* 0x000fe40000000f00 */
[----:B------:R1:W2:Y:S01]  /*d020*/  LDG.E.U16 R235, desc[UR6][R18.64] ;  /* 0x0000000612eb7981 */ /* 0x0002a2000c1e1500 */
[-C--:B---3--:R-:W-:Y:S02]  /*d030*/  IADD3 R50, R158, R2.reuse, RZ ;  /* 0x000000029e327210 */ /* 0x088fe40007ffe0ff */
[----:B----4-:R-:W-:-:S03]  /*d040*/  IADD3 R48, R157, R2, RZ ;  /* 0x000000029d307210 */ /* 0x010fc60007ffe0ff */
[----:B------:R3:W-:Y:S04]  /*d050*/  STL [R1+0x3d0], R50 ;  /* 0x0003d03201007387 */ /* 0x0007e80000100800 */
[----:B------:R-:W4:Y:S04]  /*d060*/  LDL.64 R42, [R1+0x3a8] ;  /* 0x0003a800012a7983 */ /* 0x000f280000100a00 */
[----:B------:R1:W-:Y:S04]  /*d070*/  STL [R1+0x3c8], R48 ;  /* 0x0003c83001007387 */ /* 0x0003e80000100800 */
[----:B--2---:R-:W2:Y:S01]  /*d080*/  LDL.64 R40, [R1+0x3a0] ;  /* 0x0003a00001287983 */ /* 0x004ea20000100a00 */
[----:B0-----:R-:W-:-:S03]  /*d090*/  IMAD.WIDE R8, R4, 0x2, R50 ;  /* 0x0000000204087825 */ /* 0x001fc600078e0232 */
[----:B------:R-:W2:Y:S04]  /*d0a0*/  LDL.64 R56, [R1+0x380] ;  /* 0x0003800001387983 */ /* 0x000ea80000100a00 */
[----:B---3--:R-:W3:Y:S01]  /*d0b0*/  LDL.64 R50, [R1+0x378] ;  /* 0x0003780001327983 */ /* 0x008ee20000100a00 */
[----:B------:R-:W-:-:S04]  /*d0c0*/  IMAD.WIDE R14, R4, 0x2, R54 ;  /* 0x00000002040e7825 */ /* 0x000fc800078e0236 */
[----:B------:R-:W-:Y:S01]  /*d0d0*/  IMAD R154, R5, 0x50, RZ ;  /* 0x00000050059a7824 */ /* 0x000fe200078e02ff */
[-C--:B------:R-:W-:Y:S01]  /*d0e0*/  IADD3 R52, R155, R2.reuse, RZ ;  /* 0x000000029b347210 */ /* 0x080fe20007ffe0ff */
[----:B------:R-:W-:Y:S01]  /*d0f0*/  IMAD.WIDE R6, R4, 0x2, R48 ;  /* 0x0000000204067825 */ /* 0x000fe200078e0230 */
[----:B------:R-:W3:Y:S03]  /*d100*/  LDL.64 R82, [R1+0x398] ;  /* 0x0003980001527983 */ /* 0x000ee60000100a00 */
[C---:B------:R-:W-:Y:S01]  /*d110*/  IMAD R54, R5.reuse, 0x52, RZ ;  /* 0x0000005205367824 */ /* 0x040fe200078e02ff */
[-C--:B------:R-:W-:Y:S01]  /*d120*/  IADD3 R46, R154, R2.reuse, RZ ;  /* 0x000000029a2e7210 */ /* 0x080fe20007ffe0ff */
[C---:B------:R-:W-:Y:S01]  /*d130*/  IMAD R49, R5.reuse, 0x54, RZ ;  /* 0x0000005405317824 */ /* 0x040fe200078e02ff */
[----:B------:R-:W3:Y:S01]  /*d140*/  LDL.64 R80, [R1+0x390] ;  /* 0x0003900001507983 */ /* 0x000ee20000100a00 */
[----:B-1----:R-:W-:Y:S01]  /*d150*/  IMAD R48, R5, 0x56, RZ ;  /* 0x0000005605307824 */ /* 0x002fe200078e02ff */
[----:B------:R-:W-:Y:S01]  /*d160*/  IADD3 R44, R54, R2, RZ ;  /* 0x00000002362c7210 */ /* 0x000fe20007ffe0ff */
[----:B------:R-:W-:Y:S01]  /*d170*/  IMAD.WIDE R18, R4, 0x2, R58 ;  /* 0x0000000204127825 */ /* 0x000fe200078e023a */
[----:B------:R-:W3:Y:S04]  /*d180*/  LDL.64 R78, [R1+0x388] ;  /* 0x00038800014e7983 */ /* 0x000ee80000100a00 */
[----:B------:R-:W3:Y:S04]  /*d190*/  LDL.64 R76, [R1+0x398] ;  /* 0x00039800014c7983 */ /* 0x000ee80000100a00 */
[----:B------:R-:W3:Y:S04]  /*d1a0*/  LDL.64 R74, [R1+0x390] ;  /* 0x00039000014a7983 */ /* 0x000ee80000100a00 */
[----:B------:R-:W3:Y:S04]  /*d1b0*/  LDL.64 R58, [R1+0x388] ;  /* 0x00038800013a7983 */ /* 0x000ee80000100a00 */
[----:B------:R-:W-:Y:S04]  /*d1c0*/  STL [R1+0x3c0], R52 ;  /* 0x0003c03401007387 */ /* 0x000fe80000100800 */
[----:B------:R-:W-:Y:S04]  /*d1d0*/  STL [R1+0x3b8], R46 ;  /* 0x0003b82e01007387 */ /* 0x000fe80000100800 */
[----:B------:R-:W-:Y:S04]  /*d1e0*/  STL [R1+0x3b0], R44 ;  /* 0x0003b02c01007387 */ /* 0x000fe80000100800 */
[----:B------:R0:W3:Y:S01]  /*d1f0*/  LDG.E.U16 R226, desc[UR6][R6.64] ;  /* 0x0000000606e27981 */ /* 0x0000e2000c1e1500 */
[----:B------:R-:W-:-:S02]  /*d200*/  MOV R53, R65 ;  /* 0x0000004100357202 */ /* 0x000fc40000000f00 */
[----:B------:R-:W-:Y:S01]  /*d210*/  MOV R47, R63 ;  /* 0x0000003f002f7202 */ /* 0x000fe20000000f00 */
[----:B------:R1:W3:Y:S01]  /*d220*/  LDG.E.U16 R230, desc[UR6][R18.64] ;  /* 0x0000000612e67981 */ /* 0x0002e2000c1e1500 */
[----:B------:R-:W-:-:S03]  /*d230*/  IMAD R161, R5, 0x58, RZ ;  /* 0x0000005805a17824 */ /* 0x000fc600078e02ff */
[----:B------:R1:W3:Y:S01]  /*d240*/  LDG.E.U16 R227, desc[UR6][R8.64] ;  /* 0x0000000608e37981 */ /* 0x0002e2000c1e1500 */
[----:B------:R-:W-:-:S03]  /*d250*/  MOV R45, R61 ;  /* 0x0000003d002d7202 */ /* 0x000fc60000000f00 */
[----:B------:R1:W3:Y:S01]  /*d260*/  LDG.E.U16 R229, desc[UR6][R16.64] ;  /* 0x0000000610e57981 */ /* 0x0002e2000c1e1500 */
[----:B------:R-:W-:-:S03]  /*d270*/  IMAD R160, R5, 0x60, RZ ;  /* 0x0000006005a07824 */ /* 0x000fc600078e02ff */
[----:B------:R1:W3:Y:S01]  /*d280*/  LDG.E.U16 R228, desc[UR6][R14.64] ;  /* 0x000000060ee47981 */ /* 0x0002e2000c1e1500 */
[----:B----4-:R-:W-:-:S05]  /*d290*/  IADD3 R42, R49, R2, RZ ;  /* 0x00000002312a7210 */ /* 0x010fca0007ffe0ff */
[----:B------:R-:W-:Y:S01]  /*d2a0*/  STL [R1+0x3a8], R42 ;  /* 0x0003a82a01007387 */ /* 0x000fe20000100800 */
[----:B--2---:R-:W-:-:S03]  /*d2b0*/  IADD3 R40, R48, R2, RZ ;  /* 0x0000000230287210 */ /* 0x004fc60007ffe0ff */
[----:B------:R-:W2:Y:S02]  /*d2c0*/  LDL.64 R56, [R1+0x380] ;  /* 0x0003800001387983 */ /* 0x000ea40000100a00 */
[C---:B0-----:R-:W-:Y:S02]  /*d2d0*/  IMAD.WIDE R6, R4.reuse, 0x2, R40 ;  /* 0x0000000204067825 */ /* 0x041fe400078e0228 */
[----:B------:R0:W-:Y:S04]  /*d2e0*/  STL [R1+0x3a0], R40 ;  /* 0x0003a02801007387 */ /* 0x0001e80000100800 */
[----:B---3--:R-:W3:Y:S01]  /*d2f0*/  LDL.64 R50, [R1+0x378] ;  /* 0x0003780001327983 */ /* 0x008ee20000100a00 */
[----:B-1----:R-:W-:-:S03]  /*d300*/  IMAD.WIDE R18, R4, 0x2, R52 ;  /* 0x0000000204127825 */ /* 0x002fc600078e0234 */
[----:B------:R-:W4:Y:S04]  /*d310*/  LDL.64 R72, [R1+0x370] ;  /* 0x0003700001487983 */ /* 0x000f280000100a00 */
[----:B0-----:R-:W4:Y:S01]  /*d320*/  LDL.64 R40, [R1+0x350] ;  /* 0x0003500001287983 */ /* 0x001f220000100a00 */
[----:B------:R-:W-:-:S03]  /*d330*/  IMAD.WIDE R8, R4, 0x2, R42 ;  /* 0x0000000204087825 */ /* 0x000fc600078e022a */
[----:B------:R-:W4:Y:S01]  /*d340*/  LDL.64 R70, [R1+0x368] ;  /* 0x0003680001467983 */ /* 0x000f220000100a00 */
[C---:B------:R-:W-:Y:S02]  /*d350*/  IMAD R53, R5.reuse, 0x5a, RZ ;  /* 0x0000005a05357824 */ /* 0x040fe400078e02ff */
[C---:B------:R-:W-:Y:S01]  /*d360*/  IMAD.WIDE R16, R4.reuse, 0x2, R46 ;  /* 0x0000000204107825 */ /* 0x040fe200078e022e */
[----:B------:R-:W4:Y:S03]  /*d370*/  LDL.64 R68, [R1+0x360] ;  /* 0x0003600001447983 */ /* 0x000f260000100a00 */
[----:B------:R-:W-:Y:S01]  /*d380*/  IMAD R43, R5, 0x5c, RZ ;  /* 0x0000005c052b7824 */ /* 0x000fe200078e02ff */
[-C--:B------:R-:W-:Y:S01]  /*d390*/  IADD3 R76, R161, R2.reuse, RZ ;  /* 0x00000002a14c7210 */ /* 0x080fe20007ffe0ff */
[----:B------:R-:W-:Y:S01]  /*d3a0*/  IMAD R47, R5, 0x5e, RZ ;  /* 0x0000005e052f7824 */ /* 0x000fe200078e02ff */
[-C--:B------:R-:W-:Y:S01]  /*d3b0*/  IADD3 R74, R53, R2.reuse, RZ ;  /* 0x00000002354a7210 */ /* 0x080fe20007ffe0ff */
[----:B------:R-:W-:Y:S01]  /*d3c0*/  IMAD.WIDE R14, R4, 0x2, R44 ;  /* 0x00000002040e7825 */ /* 0x000fe200078e022c */
[----:B------:R-:W4:Y:S01]  /*d3d0*/  LDL.64 R66, [R1+0x358] ;  /* 0x0003580001427983 */ /* 0x000f220000100a00 */
[----:B------:R-:W-:-:S03]  /*d3e0*/  IADD3 R58, R43, R2, RZ ;  /* 0x000000022b3a7210 */ /* 0x000fc60007ffe0ff */
[----:B------:R-:W4:Y:S04]  /*d3f0*/  LDL.64 R64, [R1+0x370] ;  /* 0x0003700001407983 */ /* 0x000f280000100a00 */
[----:B------:R-:W4:Y:S04]  /*d400*/  LDL.64 R62, [R1+0x368] ;  /* 0x00036800013e7983 */ /* 0x000f280000100a00 */
[----:B------:R-:W4:Y:S04]  /*d410*/  LDL.64 R60, [R1+0x360] ;  /* 0x00036000013c7983 */ /* 0x000f280000100a00 */
[----:B------:R-:W4:Y:S04]  /*d420*/  LDL.64 R44, [R1+0x358] ;  /* 0x00035800012c7983 */ /* 0x000f280000100a00 */
[----:B------:R-:W-:Y:S01]  /*d430*/  STL [R1+0x398], R76 ;  /* 0x0003984c01007387 */ /* 0x000fe20000100800 */
[----:B------:R-:W-:-:S03]  /*d440*/  MOV R59, R79 ;  /* 0x0000004f003b7202 */ /* 0x000fc60000000f00 */
[----:B------:R-:W-:Y:S04]  /*d450*/  STL [R1+0x390], R74 ;  /* 0x0003904a01007387 */ /* 0x000fe80000100800 */
[----:B------:R0:W-:Y:S01]  /*d460*/  STL [R1+0x388], R58 ;  /* 0x0003883a01007387 */ /* 0x0001e20000100800 */
[----:B------:R-:W-:-:S03]  /*d470*/  MOV R75, R81 ;  /* 0x00000051004b7202 */ /* 0x000fc60000000f00 */
[----:B------:R1:W4:Y:S04]  /*d480*/  LDG.E.U16 R223, desc[UR6][R14.64] ;  /* 0x000000060edf7981 */ /* 0x000328000c1e1500 */
[----:B------:R0:W4:Y:S01]  /*d490*/  LDG.E.U16 R222, desc[UR6][R8.64] ;  /* 0x0000000608de7981 */ /* 0x000122000c1e1500 */
[----:B------:R-:W-:-:S03]  /*d4a0*/  IMAD R156, R5, 0x68, RZ ;  /* 0x00000068059c7824 */ /* 0x000fc600078e02ff */
[----:B------:R0:W4:Y:S01]  /*d4b0*/  LDG.E.U16 R221, desc[UR6][R6.64] ;  /* 0x0000000606dd7981 */ /* 0x000122000c1e1500 */
[----:B-1----:R-:W-:Y:S01]  /*d4c0*/  IMAD.WIDE R14, R4, 0x2, R58 ;  /* 0x00000002040e7825 */ /* 0x002fe200078e023a */
[----:B------:R-:W-:Y:S02]  /*d4d0*/  MOV R77, R83 ;  /* 0x00000053004d7202 */ /* 0x000fe40000000f00 */
[----:B------:R1:W4:Y:S01]  /*d4e0*/  LDG.E.U16 R225, desc[UR6][R18.64] ;  /* 0x0000000612e17981 */ /* 0x000322000c1e1500 */
[-C--:B---3--:R-:W-:Y:S01]  /*d4f0*/  IADD3 R50, R160, R2.reuse, RZ ;  /* 0x00000002a0327210 */ /* 0x088fe20007ffe0ff */
[----:B------:R-:W-:Y:S01]  /*d500*/  IMAD R52, R5, 0x62, RZ ;  /* 0x0000006205347824 */ /* 0x000fe200078e02ff */
[----:B--2---:R-:W-:Y:S01]  /*d510*/  IADD3 R56, R47, R2, RZ ;  /* 0x000000022f387210 */ /* 0x004fe20007ffe0ff */
[----:B------:R-:W-:Y:S01]  /*d520*/  IMAD R42, R5, 0x64, RZ ;  /* 0x00000064052a7824 */ /* 0x000fe200078e02ff */
[----:B------:R2:W3:Y:S04]  /*d530*/  LDG.E.U16 R224, desc[UR6][R16.64] ;  /* 0x0000000610e07981 */ /* 0x0004e8000c1e1500 */
[----:B------:R1:W-:Y:S04]  /*d540*/  STL [R1+0x380], R56 ;  /* 0x0003803801007387 */ /* 0x0003e80000100800 */
[----:B----4-:R-:W4:Y:S01]  /*d550*/  LDL.64 R40, [R1+0x350] ;  /* 0x0003500001287983 */ /* 0x010f220000100a00 */
[----:B0-----:R-:W-:-:S03]  /*d560*/  IMAD.WIDE R8, R4, 0x2, R56 ;  /* 0x0000000204087825 */ /* 0x001fc600078e0238 */
[----:B------:R-:W-:Y:S04]  /*d570*/  STL [R1+0x378], R50 ;  /* 0x0003783201007387 */ /* 0x000fe80000100800 */
[----:B------:R-:W3:Y:S04]  /*d580*/  LDL.64 R80, [R1+0x338] ;  /* 0x0003380001507983 */ /* 0x000ee80000100a00 */
[----:B------:R-:W3:Y:S04]  /*d590*/  LDL.64 R58, [R1+0x330] ;  /* 0x00033000013a7983 */ /* 0x000ee80000100a00 */
[----:B-1----:R-:W3:Y:S01]  /*d5a0*/  LDL.64 R56, [R1+0x328] ;  /* 0x0003280001387983 */ /* 0x002ee20000100a00 */
[C---:B------:R-:W-:Y:S01]  /*d5b0*/  IMAD R46, R5.reuse, 0x66, RZ ;  /* 0x00000066052e7824 */ /* 0x040fe200078e02ff */
[-C--:B------:R-:W-:Y:S01]  /*d5c0*/  IADD3 R64, R52, R2.reuse, RZ ;  /* 0x0000000234407210 */ /* 0x080fe20007ffe0ff */
[----:B------:R-:W-:Y:S01]  /*d5d0*/  IMAD.WIDE R6, R4, 0x2, R50 ;  /* 0x0000000204067825 */ /* 0x000fe200078e0232 */
[-C--:B------:R-:W-:Y:S01]  /*d5e0*/  IADD3 R62, R42, R2.reuse, RZ ;  /* 0x000000022a3e7210 */ /* 0x080fe20007ffe0ff */
[----:B------:R-:W3:Y:S02]  /*d5f0*/  LDL.64 R88, [R1+0x348] ;  /* 0x0003480001587983 */ /* 0x000ee40000100a00 */
[----:B------:R-:W-:Y:S01]  /*d600*/  IMAD R51, R5, 0x6a, RZ ;  /* 0x0000006a05337824 */ /* 0x000fe200078e02ff */
[-C--:B------:R-:W-:Y:S01]  /*d610*/  IADD3 R60, R46, R2.reuse, RZ ;  /* 0x000000022e3c7210 */ /* 0x080fe20007ffe0ff */
[----:B------:R-:W3:Y:S01]  /*d620*/  LDL.64 R86, [R1+0x340] ;  /* 0x0003400001567983 */ /* 0x000ee20000100a00 */
[----:B------:R-:W-:-:S03]  /*d630*/  IADD3 R44, R156, R2, RZ ;  /* 0x000000029c2c7210 */ /* 0x000fc60007ffe0ff */
[----:B------:R-:W3:Y:S04]  /*d640*/  LDL.64 R84, [R1+0x348] ;  /* 0x0003480001547983 */ /* 0x000ee80000100a00 */
[----:B------:R-:W3:Y:S04]  /*d650*/  LDL.64 R82, [R1+0x340] ;  /* 0x0003400001527983 */ /* 0x000ee80000100a00 */
[----:B------:R0:W-:Y:S04]  /*d660*/  STL [R1+0x370], R64 ;  /* 0x0003704001007387 */ /* 0x0001e80000100800 */
[----:B------:R1:W-:Y:S04]  /*d670*/  STL [R1+0x368], R62 ;  /* 0x0003683e01007387 */ /* 0x0003e80000100800 */
[----:B------:R1:W-:Y:S04]  /*d680*/  STL [R1+0x360], R60 ;  /* 0x0003603c01007387 */ /* 0x0003e80000100800 */
[----:B------:R-:W-:Y:S01]  /*d690*/  STL [R1+0x358], R44 ;  /* 0x0003582c01007387 */ /* 0x000fe20000100800 */
[----:B------:R-:W-:Y:S01]  /*d6a0*/  IMAD.WIDE R18, R4, 0x2, R76 ;  /* 0x0000000204127825 */ /* 0x000fe200078e024c */
[----:B------:R-:W-:-:S02]  /*d6b0*/  MOV R63, R71 ;  /* 0x00000047003f7202 */ /* 0x000fc40000000f00 */
[----:B------:R-:W-:Y:S01]  /*d6c0*/  MOV R61, R69 ;  /* 0x00000045003d7202 */ /* 0x000fe20000000f00 */
[----:B--2---:R-:W-:Y:S01]  /*d6d0*/  IMAD.WIDE R16, R4, 0x2, R74 ;  /* 0x0000000204107825 */ /* 0x004fe200078e024a */
[----:B------:R2:W2:Y:S03]  /*d6e0*/  LDG.E.U16 R220, desc[UR6][R18.64] ;  /* 0x0000000612dc7981 */ /* 0x0004a6000c1e1500 */
[----:B------:R-:W-:Y:S01]  /*d6f0*/  IMAD.MOV.U32 R65, RZ, RZ, R73 ;  /* 0x000000ffff417224 */ /* 0x000fe200078e0049 */
[----:B------:R0:W2:Y:S01]  /*d700*/  LDG.E.U16 R219, desc[UR6][R16.64] ;  /* 0x0000000610db7981 */ /* 0x0000a2000c1e1500 */
[----:B------:R-:W-:-:S03]  /*d710*/  MOV R45, R67 ;  /* 0x00000043002d7202 */ /* 0x000fc60000000f00 */
[----:B------:R1:W2:Y:S04]  /*d720*/  LDG.E.U16 R218, desc[UR6][R14.64] ;  /* 0x000000060eda7981 */ /* 0x0002a8000c1e1500 */
[----:B------:R1:W2:Y:S01]  /*d730*/  LDG.E.U16 R216, desc[UR6][R6.64] ;  /* 0x0000000606d87981 */ /* 0x0002a2000c1e1500 */
[----:B------:R-:W-:-:S03]  /*d740*/  IMAD R153, R5, 0x70, RZ ;  /* 0x0000007005997824 */ /* 0x000fc600078e02ff */
[----:B------:R1:W2:Y:S01]  /*d750*/  LDG.E.U16 R217, desc[UR6][R8.64] ;  /* 0x0000000608d97981 */ /* 0x0002a2000c1e1500 */
[----:B----4-:R-:W-:-:S03]  /*d760*/  IADD3 R40, R51, R2, RZ ;  /* 0x0000000233287210 */ /* 0x010fc60007ffe0ff */
[----:B---3--:R-:W3:Y:S04]  /*d770*/  LDL.64 R80, [R1+0x338] ;  /* 0x0003380001507983 */ /* 0x008ee80000100a00 */
[----:B------:R4:W-:Y:S04]  /*d780*/  STL [R1+0x350], R40 ;  /* 0x0003502801007387 */ /* 0x0009e80000100800 */
[----:B------:R-:W3:Y:S04]  /*d790*/  LDL.64 R58, [R1+0x330] ;  /* 0x00033000013a7983 */ /* 0x000ee80000100a00 */
[----:B------:R-:W3:Y:S01]  /*d7a0*/  LDL.64 R56, [R1+0x328] ;  /* 0x0003280001387983 */ /* 0x000ee20000100a00 */
[----:B--2---:R-:W-:-:S03]  /*d7b0*/  IMAD.WIDE R18, R4, 0x2, R64 ;  /* 0x0000000204127825 */ /* 0x004fc600078e0240 */
[----:B------:R-:W2:Y:S01]  /*d7c0*/  LDL.64 R74, [R1+0x310] ;  /* 0x00031000014a7983 */ /* 0x000ea20000100a00 */
[----:B0-----:R-:W-:-:S03]  /*d7d0*/  IMAD.WIDE R16, R4, 0x2, R62 ;  /* 0x0000000204107825 */ /* 0x001fc600078e023e */
[----:B------:R-:W2:Y:S01]  /*d7e0*/  LDL.64 R70, [R1+0x300] ;  /* 0x0003000001467983 */ /* 0x000ea20000100a00 */
[----:B-1----:R-:W-:-:S03]  /*d7f0*/  IMAD.WIDE R14, R4, 0x2, R60 ;  /* 0x00000002040e7825 */ /* 0x002fc600078e023c */
[----:B------:R-:W2:Y:S01]  /*d800*/  LDL.64 R64, [R1+0x310] ;  /* 0x0003100001407983 */ /* 0x000ea20000100a00 */
[----:B------:R-:W-:-:S03]  /*d810*/  IMAD.WIDE R6, R4, 0x2, R40 ;  /* 0x0000000204067825 */ /* 0x000fc600078e0228 */
[----:B------:R-:W2:Y:S04]  /*d820*/  LDL.64 R62, [R1+0x308] ;  /* 0x00030800013e7983 */ /* 0x000ea80000100a00 */
[----:B------:R-:W2:Y:S01]  /*d830*/  LDL.64 R60, [R1+0x300] ;  /* 0x00030000013c7983 */ /* 0x000ea20000100a00 */
[----:B------:R-:W-:-:S03]  /*d840*/  IMAD.WIDE R8, R4, 0x2, R44 ;  /* 0x0000000204087825 */ /* 0x000fc600078e022c */
[----:B------:R-:W2:Y:S01]  /*d850*/  LDL.64 R72, [R1+0x308] ;  /* 0x0003080001487983 */ /* 0x000ea20000100a00 */
[C---:B------:R-:W-:Y:S02]  /*d860*/  IMAD R41, R5.reuse, 0x6c, RZ ;  /* 0x0000006c05297824 */ /* 0x040fe400078e02ff */
[C---:B------:R-:W-:Y:S01]  /*d870*/  IMAD R45, R5.reuse, 0x6e, RZ ;  /* 0x0000006e052d7824 */ /* 0x040fe200078e02ff */
[----:B------:R-:W2:Y:S01]  /*d880*/  LDL.64 R76, [R1+0x318] ;  /* 0x00031800014c7983 */ /* 0x000ea20000100a00 */
[----:B------:R-:W-:-:S03]  /*d890*/  IMAD R50, R5, 0x72, RZ ;  /* 0x0000007205327824 */ /* 0x000fc600078e02ff */
[----:B------:R-:W2:Y:S01]  /*d8a0*/  LDL.64 R66, [R1+0x318] ;  /* 0x0003180001427983 */ /* 0x000ea20000100a00 */
[----:B----4-:R-:W-:Y:S01]  /*d8b0*/  IMAD R40, R5, 0x74, RZ ;  /* 0x0000007405287824 */ /* 0x010fe200078e02ff */
[-C--:B------:R-:W-:Y:S02]  /*d8c0*/  IADD3 R84, R41, R2.reuse, RZ ;  /* 0x0000000229547210 */ /* 0x080fe40007ffe0ff */
[----:B------:R-:W-:Y:S01]  /*d8d0*/  IADD3 R82, R45, R2, RZ ;  /* 0x000000022d527210 */ /* 0x000fe20007ffe0ff */
[----:B------:R-:W4:Y:S04]  /*d8e0*/  LDL.64 R78, [R1+0x320] ;  /* 0x00032000014e7983 */ /* 0x000f280000100a00 */
[----:B------:R-:W4:Y:S04]  /*d8f0*/  LDL.64 R68, [R1+0x320] ;  /* 0x0003200001447983 */ /* 0x000f280000100a00 */
[----:B------:R-:W-:Y:S04]  /*d900*/  STL [R1+0x348], R84 ;  /* 0x0003485401007387 */ /* 0x000fe80000100800 */
[----:B------:R-:W-:Y:S04]  /*d910*/  STL [R1+0x340], R82 ;  /* 0x0003405201007387 */ /* 0x000fe80000100800 */
[----:B------:R0:W4:Y:S04]  /*d920*/  LDG.E.U16 R212, desc[UR6][R8.64] ;  /* 0x0000000608d47981 */ /* 0x000128000c1e1500 */
[----:B------:R1:W4:Y:S01]  /*d930*/  LDG.E.U16 R211, desc[UR6][R6.64] ;  /* 0x0000000606d37981 */ /* 0x000322000c1e1500 */
[----:B------:R-:W-:Y:S01]  /*d940*/  MOV R83, R87 ;  /* 0x0000005700537202 */ /* 0x000fe20000000f00 */
[----:B------:R-:W-:-:S02]  /*d950*/  IMAD R23, R5, 0x78, RZ ;  /* 0x0000007805177824 */ /* 0x000fc400078e02ff */
[----:B------:R-:W4:Y:S04]  /*d960*/  LDG.E.U16 R213, desc[UR6][R14.64] ;  /* 0x000000060ed57981 */ /* 0x000f28000c1e1500 */
[----:B------:R-:W4:Y:S01]  /*d970*/  LDG.E.U16 R214, desc[UR6][R16.64] ;  /* 0x0000000610d67981 */ /* 0x000f22000c1e1500 */
[----:B------:R-:W-:-:S03]  /*d980*/  MOV R85, R89 ;  /* 0x0000005900557202 */ /* 0x000fc60000000f00 */
[----:B------:R-:W4:Y:S01]  /*d990*/  LDG.E.U16 R215, desc[UR6][R18.64] ;  /* 0x0000000612d77981 */ /* 0x000f22000c1e1500 */
[-C--:B---3--:R-:W-:Y:S02]  /*d9a0*/  IADD3 R80, R153, R2.reuse, RZ ;  /* 0x0000000299507210 */ /* 0x088fe40007ffe0ff */
[----:B------:R-:W-:-:S03]  /*d9b0*/  IADD3 R58, R50, R2, RZ ;  /* 0x00000002323a7210 */ /* 0x000fc60007ffe0ff */
[----:B------:R-:W-:Y:S01]  /*d9c0*/  STL [R1+0x338], R80 ;  /* 0x0003385001007387 */ /* 0x000fe20000100800 */
[----:B------:R-:W-:-:S03]  /*d9d0*/  IADD3 R56, R40, R2, RZ ;  /* 0x0000000228387210 */ /* 0x000fc60007ffe0ff */
[----:B------:R3:W-:Y:S01]  /*d9e0*/  STL [R1+0x330], R58 ;  /* 0x0003303a01007387 */ /* 0x0007e20000100800 */
[----:B0-----:R-:W-:-:S03]  /*d9f0*/  IMAD.WIDE R8, R4, 0x2, R58 ;  /* 0x0000000204087825 */ /* 0x001fc600078e023a */
[----:B------:R0:W-:Y:S01]  /*da00*/  STL [R1+0x328], R56 ;  /* 0x0003283801007387 */ /* 0x0001e20000100800 */
[----:B-1----:R-:W-:-:S03]  /*da10*/  IMAD.WIDE R6, R4, 0x2, R56 ;  /* 0x0000000204067825 */ /* 0x002fc600078e0238 */
[----:B------:R1:W4:Y:S04]  /*da20*/  LDG.E.U16 R207, desc[UR6][R8.64] ;  /* 0x0000000608cf7981 */ /* 0x000328000c1e1500 */
[----:B---3--:R-:W3:Y:S04]  /*da30*/  LDL.64 R58, [R1+0x3f8] ;  /* 0x0003f800013a7983 */ /* 0x008ee80000100a00 */
[----:B0-----:R-:W3:Y:S01]  /*da40*/  LDL.64 R56, [R1+0x3f8] ;  /* 0x0003f80001387983 */ /* 0x001ee20000100a00 */
[----:B-1----:R-:W-:-:S03]  /*da50*/  IMAD R8, R5, 0x7a, RZ ;  /* 0x0000007a05087824 */ /* 0x002fc600078e02ff */
[----:B------:R0:W3:Y:S01]  /*da60*/  LDG.E.U16 R206, desc[UR6][R6.64] ;  /* 0x0000000606ce7981 */ /* 0x0000e2000c1e1500 */
[----:B------:R-:W-:Y:S01]  /*da70*/  IMAD.WIDE R14, R4, 0x2, R80 ;  /* 0x00000002040e7825 */ /* 0x000fe200078e0250 */
[----:B--2---:R-:W-:Y:S02]  /*da80*/  MOV R65, R75 ;  /* 0x0000004b00417202 */ /* 0x004fe40000000f00 */
[-C--:B------:R-:W-:Y:S01]  /*da90*/  IADD3 R64, R8, R2.reuse, RZ ;  /* 0x0000000208407210 */ /* 0x080fe20007ffe0ff */
[----:B------:R-:W-:Y:S01]  /*daa0*/  IMAD.MOV.U32 R63, RZ, RZ, R73 ;  /* 0x000000ffff3f7224 */ /* 0x000fe200078e0049 */
[----:B------:R-:W-:Y:S01]  /*dab0*/  MOV R61, R71 ;  /* 0x00000047003d7202 */ /* 0x000fe20000000f00 */
[----:B------:R-:W-:Y:S01]  /*dac0*/  IMAD.WIDE R16, R4, 0x2, R82 ;  /* 0x0000000204107825 */ /* 0x000fe200078e0252 */
[----:B------:R1:W2:Y:S03]  /*dad0*/  LDG.E.U16 R208, desc[UR6][R14.64] ;  /* 0x000000060ed07981 */ /* 0x0002a6000c1e1500 */
[C---:B0-----:R-:W-:Y:S01]  /*dae0*/  IMAD R7, R5.reuse, 0x7c, RZ ;  /* 0x0000007c05077824 */ /* 0x041fe200078e02ff */
[----:B------:R-:W-:Y:S01]  /*daf0*/  MOV R67, R77 ;  /* 0x0000004d00437202 */ /* 0x000fe20000000f00 */
[----:B------:R-:W-:Y:S01]  /*db00*/  IMAD R6, R5, 0x7e, RZ ;  /* 0x0000007e05067824 */ /* 0x000fe200078e02ff */
[-C--:B------:R-:W-:Y:S01]  /*db10*/  IADD3 R66, R23, R2.reuse, RZ ;  /* 0x0000000217427210 */ /* 0x080fe20007ffe0ff */
[----:B------:R-:W-:Y:S01]  /*db20*/  IMAD R44, R5, 0x76, RZ ;  /* 0x00000076052c7824 */ /* 0x000fe200078e02ff */
[-C--:B------:R-:W-:Y:S01]  /*db30*/  IADD3 R62, R7, R2.reuse, RZ ;  /* 0x00000002073e7210 */ /* 0x080fe20007ffe0ff */
[----:B------:R0:W2:Y:S01]  /*db40*/  LDG.E.U16 R209, desc[UR6][R16.64] ;  /* 0x0000000610d17981 */ /* 0x0000a2000c1e1500 */
[----:B------:R-:W-:Y:S01]  /*db50*/  IADD3 R60, R6, R2, RZ ;  /* 0x00000002063c7210 */ /* 0x000fe20007ffe0ff */
[----:B-1----:R-:W-:-:S04]  /*db60*/  IMAD.WIDE R14, R4, 0x2, R64 ;  /* 0x00000002040e7825 */ /* 0x002fc800078e0240 */
[C---:B------:R-:W-:Y:S01]  /*db70*/  IMAD.WIDE R8, R4.reuse, 0x2, R62 ;  /* 0x0000000204087825 */ /* 0x040fe200078e023e */
[----:B------:R1:W2:Y:S03]  /*db80*/  LDG.E.U16 R203, desc[UR6][R14.64] ;  /* 0x000000060ecb7981 */ /* 0x0002a6000c1e1500 */
[C---:B------:R-:W-:Y:S01]  /*db90*/  IMAD.WIDE R6, R4.reuse, 0x2, R60 ;  /* 0x0000000204067825 */ /* 0x040fe200078e023c */
[----:B------:R1:W2:Y:S03]  /*dba0*/  LDG.E.U16 R202, desc[UR6][R8.64] ;  /* 0x0000000608ca7981 */ /* 0x0002a6000c1e1500 */
[----:B0-----:R-:W-:Y:S01]  /*dbb0*/  IMAD.WIDE R16, R4, 0x2, R66 ;  /* 0x0000000204107825 */ /* 0x001fe200078e0242 */
[----:B------:R0:W2:Y:S01]  /*dbc0*/  LDG.E.U16 R201, desc[UR6][R6.64] ;  /* 0x0000000606c97981 */ /* 0x0000a2000c1e1500 */
[----:B----4-:R-:W-:-:S02]  /*dbd0*/  MOV R69, R79 ;  /* 0x0000004f00457202 */ /* 0x010fc40000000f00 */
[C---:B-1----:R-:W-:Y:S01]  /*dbe0*/  IMAD R14, R5.reuse, 0x82, RZ ;  /* 0x00000082050e7824 */ /* 0x042fe200078e02ff */
[-C--:B------:R-:W-:Y:S01]  /*dbf0*/  IADD3 R68, R44, R2.reuse, RZ ;  /* 0x000000022c447210 */ /* 0x080fe20007ffe0ff */
[----:B------:R-:W-:Y:S01]  /*dc00*/  IMAD.WIDE R18, R4, 0x2, R84 ;  /* 0x0000000204127825 */ /* 0x000fe200078e0254 */
[----:B------:R1:W4:Y:S03]  /*dc10*/  LDG.E.U16 R204, desc[UR6][R16.64] ;  /* 0x0000000610cc7981 */ /* 0x000326000c1e1500 */
[C---:B------:R-:W-:Y:S02]  /*dc20*/  IMAD R8, R5.reuse, 0x86, RZ ;  /* 0x0000008605087824 */ /* 0x040fe400078e02ff */
[C---:B0-----:R-:W-:Y:S02]  /*dc30*/  IMAD R6, R5.reuse, 0x8a, RZ ;  /* 0x0000008a05067824 */ /* 0x041fe400078e02ff */
[C---:B------:R-:W-:Y:S01]  /*dc40*/  IMAD R12, R5.reuse, 0x3e, RZ ;  /* 0x0000003e050c7824 */ /* 0x040fe200078e02ff */
[-C--:B------:R-:W-:Y:S01]  /*dc50*/  IADD3 R14, P0, R14, R2.reuse, RZ ;  /* 0x000000020e0e7210 */ /* 0x080fe20007f1e0ff */
[C---:B------:R-:W-:Y:S01]  /*dc60*/  IMAD R11, R5.reuse, 0x41, RZ ;  /* 0x00000041050b7824 */ /* 0x040fe200078e02ff */
[-C--:B-1----:R-:W-:Y:S01]  /*dc70*/  IADD3 R16, P3, R20, R2.reuse, RZ ;  /* 0x0000000214107210 */ /* 0x082fe20007f7e0ff */
[C---:B------:R-:W-:Y:S01]  /*dc80*/  IMAD R9, R5.reuse, 0x43, RZ ;  /* 0x0000004305097824 */ /* 0x040fe200078e02ff */
[-C--:B------:R-:W-:Y:S01]  /*dc90*/  IADD3 R8, P1, R8, R2.reuse, RZ ;  /* 0x0000000208087210 */ /* 0x080fe20007f3e0ff */
[C---:B------:R-:W-:Y:S01]  /*dca0*/  IMAD R7, R5.reuse, 0x45, RZ ;  /* 0x0000004505077824 */ /* 0x040fe200078e02ff */
[----:B------:R-:W-:Y:S01]  /*dcb0*/  IADD3 R6, P2, R6, R2, RZ ;  /* 0x0000000206067210 */ /* 0x000fe20007f5e0ff */
[----:B------:R0:W4:Y:S01]  /*dcc0*/  LDG.E.U16 R210, desc[UR6][R18.64] ;  /* 0x0000000612d27981 */ /* 0x000122000c1e1500 */
[----:B------:R-:W-:-:S02]  /*dcd0*/  LEA.HI.X.SX32 R17, R5, R3, 0x1, P3 ;  /* 0x0000000305117211 */ /* 0x000fc400018f0eff */
[-C--:B------:R-:W-:Y:S02]  /*dce0*/  LEA.HI.X.SX32 R15, R11, R3.reuse, 0x1, P0 ;  /* 0x000000030b0f7211 */ /* 0x080fe400000f0eff */
[-C--:B------:R-:W-:Y:S02]  /*dcf0*/  LEA.HI.X.SX32 R9, R9, R3.reuse, 0x1, P1 ;  /* 0x0000000309097211 */ /* 0x080fe400008f0eff */
[----:B------:R-:W-:Y:S01]  /*dd00*/  LEA.HI.X.SX32 R7, R7, R3, 0x1, P2 ;  /* 0x0000000307077211 */ /* 0x000fe200010f0eff */
[----:B0-----:R-:W-:-:S05]  /*dd10*/  IMAD.WIDE R18, R4, 0x2, R68 ;  /* 0x0000000204127825 */ /* 0x001fca00078e0244 */
[----:B------:R-:W4:Y:S01]  /*dd20*/  LDG.E.U16 R205, desc[UR6][R18.64] ;  /* 0x0000000612cd7981 */ /* 0x000f22000c1e1500 */
[----:B------:R-:W-:-:S04]  /*dd30*/  IMAD.WIDE R16, R4, 0x2, R16 ;  /* 0x0000000204107825 */ /* 0x000fc800078e0210 */
[C---:B------:R-:W-:Y:S01]  /*dd40*/  IMAD.WIDE R14, R4.reuse, 0x2, R14 ;  /* 0x00000002040e7825 */ /* 0x040fe200078e020e */
[----:B------:R0:W4:Y:S03]  /*dd50*/  LDG.E.U16 R199, desc[UR6][R16.64] ;  /* 0x0000000610c77981 */ /* 0x000126000c1e1500 */
[C---:B------:R-:W-:Y:S01]  /*dd60*/  IMAD.WIDE R8, R4.reuse, 0x2, R8 ;  /* 0x0000000204087825 */ /* 0x040fe200078e0208 */
[----:B------:R1:W4:Y:S03]  /*dd70*/  LDG.E.U16 R198, desc[UR6][R14.64] ;  /* 0x000000060ec67981 */ /* 0x000326000c1e1500 */
[----:B------:R-:W-:Y:S01]  /*dd80*/  IMAD.WIDE R6, R4, 0x2, R6 ;  /* 0x0000000204067825 */ /* 0x000fe200078e0206 */
[----:B------:R1:W4:Y:S03]  /*dd90*/  LDG.E.U16 R197, desc[UR6][R8.64] ;  /* 0x0000000608c57981 */ /* 0x000326000c1e1500 */
[C---:B0-----:R-:W-:Y:S01]  /*dda0*/  IMAD R16, R5.reuse, 0x92, RZ ;  /* 0x0000009205107824 */ /* 0x041fe200078e02ff */
[----:B------:R0:W4:Y:S01]  /*ddb0*/  LDG.E.U16 R196, desc[UR6][R6.64] ;  /* 0x0000000606c47981 */ /* 0x000122000c1e1500 */
[----:B-1----:R-:W-:-:S02]  /*ddc0*/  IMAD R14, R5, 0x96, RZ ;  /* 0x00000096050e7824 */ /* 0x002fc400078e02ff */
[C---:B------:R-:W-:Y:S02]  /*ddd0*/  IMAD R8, R5.reuse, 0x9a, RZ ;  /* 0x0000009a05087824 */ /* 0x040fe400078e02ff */
[C---:B0-----:R-:W-:Y:S02]  /*dde0*/  IMAD R6, R5.reuse, 0x9e, RZ ;  /* 0x0000009e05067824 */ /* 0x041fe400078e02ff */
[C---:B------:R-:W-:Y:S01]  /*ddf0*/  IMAD R15, R5.reuse, 0x47, RZ ;  /* 0x00000047050f7824 */ /* 0x040fe200078e02ff */
[-C--:B------:R-:W-:Y:S01]  /*de00*/  IADD3 R16, P1, R16, R2.reuse, RZ ;  /* 0x0000000210107210 */ /* 0x080fe20007f3e0ff */
[C---:B------:R-:W-:Y:S01]  /*de10*/  IMAD R11, R5.reuse, 0x4b, RZ ;  /* 0x0000004b050b7824 */ /* 0x040fe200078e02ff */
[-C--:B------:R-:W-:Y:S01]  /*de20*/  IADD3 R14, P2, R14, R2.reuse, RZ ;  /* 0x000000020e0e7210 */ /* 0x080fe20007f5e0ff */
[C---:B------:R-:W-:Y:S01]  /*de30*/  IMAD R9, R5.reuse, 0x4d, RZ ;  /* 0x0000004d05097824 */ /* 0x040fe200078e02ff */
[-C--:B------:R-:W-:Y:S01]  /*de40*/  IADD3 R8, P3, R8, R2.reuse, RZ ;  /* 0x0000000208087210 */ /* 0x080fe20007f7e0ff */
[----:B------:R-:W-:Y:S01]  /*de50*/  IMAD R7, R5, 0x4f, RZ ;  /* 0x0000004f05077824 */ /* 0x000fe200078e02ff */
[----:B------:R-:W-:-:S02]  /*de60*/  IADD3 R6, P4, R6, R2, RZ ;  /* 0x0000000206067210 */ /* 0x000fc40007f9e0ff */
[-C--:B------:R-:W-:Y:S02]  /*de70*/  LEA.HI.X.SX32 R9, R9, R3.reuse, 0x1, P3 ;  /* 0x0000000309097211 */ /* 0x080fe400018f0eff */
[----:B------:R-:W-:Y:S01]  /*de80*/  LEA.HI.X.SX32 R7, R7, R3, 0x1, P4 ;  /* 0x0000000307077211 */ /* 0x000fe200020f0eff */
[----:B------:R-:W-:-:S04]  /*de90*/  IMAD.WIDE R8, R4, 0x2, R8 ;  /* 0x0000000204087825 */ /* 0x000fc800078e0208 */
[----:B------:R-:W-:Y:S01]  /*dea0*/  IMAD.WIDE R6, R4, 0x2, R6 ;  /* 0x0000000204067825 */ /* 0x000fe200078e0206 */
[----:B------:R0:W4:Y:S04]  /*deb0*/  LDG.E.U16 R192, desc[UR6][R8.64] ;  /* 0x0000000608c07981 */ /* 0x000128000c1e1500 */
[----:B------:R1:W4:Y:S01]  /*dec0*/  LDG.E.U16 R191, desc[UR6][R6.64] ;  /* 0x0000000606bf7981 */ /* 0x000322000c1e1500 */
[C---:B0-----:R-:W-:Y:S02]  /*ded0*/  IMAD R8, R5.reuse, 0xae, RZ ;  /* 0x000000ae05087824 */ /* 0x041fe400078e02ff */
[----:B-1----:R-:W-:-:S03]  /*dee0*/  IMAD R6, R5, 0xb2, RZ ;  /* 0x000000b205067824 */ /* 0x002fc600078e02ff */
[-C--:B------:R-:W-:Y:S01]  /*def0*/  IADD3 R8, P3, R8, R2.reuse, RZ ;  /* 0x0000000208087210 */ /* 0x080fe20007f7e0ff */
[C---:B------:R-:W-:Y:S02]  /*df00*/  IMAD R9, R5.reuse, 0x57, RZ ;  /* 0x0000005705097824 */ /* 0x040fe400078e02ff */
[----:B------:R-:W-:Y:S01]  /*df10*/  IMAD R7, R5, 0x59, RZ ;  /* 0x0000005905077824 */ /* 0x000fe200078e02ff */
[----:B------:R-:W-:Y:S02]  /*df20*/  IADD3 R6, P4, R6, R2, RZ ;  /* 0x0000000206067210 */ /* 0x000fe40007f9e0ff */
        /* <DEDUP_REMOVED lines=28> */
[----:B------:R-:W4:Y:S04]  /*e0f0*/  LDG.E.U16 R177, desc[UR6][R8.64] ;  /* 0x0000000608b17981 */ /* 0x000f28000c1e1500 */
[----:B------:R-:W4:Y:S01]  /*e100*/  LDG.E.U16 R176, desc[UR6][R6.64] ;  /* 0x0000000606b07981 */ /* 0x000f22000c1e1500 */
[----:B---3--:R-:W-:Y:S02]  /*e110*/  MOV R57, R59 ;  /* 0x0000003b00397202 */ /* 0x008fe40000000f00 */
[----:B------:R-:W-:-:S05]  /*e120*/  IADD3 R56, R12, R2, RZ ;  /* 0x000000020c387210 */ /* 0x000fca0007ffe0ff */
[----:B------:R-:W-:-:S05]  /*e130*/  IMAD.WIDE R18, R4, 0x2, R56 ;  /* 0x0000000204127825 */ /* 0x000fca00078e0238 */
[----:B------:R0:W3:Y:S01]  /*e140*/  LDG.E.U16 R200, desc[UR6][R18.64] ;  /* 0x0000000612c87981 */ /* 0x0000e2000c1e1500 */
[C---:B------:R-:W-:Y:S02]  /*e150*/  IMAD R12, R5.reuse, 0x49, RZ ;  /* 0x00000049050c7824 */ /* 0x040fe400078e02ff */
[----:B0-----:R-:W-:-:S05]  /*e160*/  IMAD R18, R5, 0x8e, RZ ;  /* 0x0000008e05127824 */ /* 0x001fca00078e02ff */
[----:B------:R-:W-:Y:S02]  /*e170*/  IADD3 R18, P0, R18, R2, RZ ;  /* 0x0000000212127210 */ /* 0x000fe40007f1e0ff */
[-C--:B------:R-:W-:Y:S02]  /*e180*/  LEA.HI.X.SX32 R17, R12, R3.reuse, 0x1, P1 ;  /* 0x000000030c117211 */ /* 0x080fe400008f0eff */
[-C--:B------:R-:W-:Y:S02]  /*e190*/  LEA.HI.X.SX32 R19, R15, R3.reuse, 0x1, P0 ;  /* 0x000000030f137211 */ /* 0x080fe400000f0eff */
[----:B------:R-:W-:Y:S01]  /*e1a0*/  LEA.HI.X.SX32 R15, R11, R3, 0x1, P2 ;  /* 0x000000030b0f7211 */ /* 0x000fe200010f0eff */
[----:B------:R-:W-:-:S04]  /*e1b0*/  IMAD.WIDE R16, R4, 0x2, R16 ;  /* 0x0000000204107825 */ /* 0x000fc800078e0210 */
[C---:B------:R-:W-:Y:S01]  /*e1c0*/  IMAD.WIDE R18, R4.reuse, 0x2, R18 ;  /* 0x0000000204127825 */ /* 0x040fe200078e0212 */
[----:B------:R0:W3:Y:S03]  /*e1d0*/  LDG.E.U16 R194, desc[UR6][R16.64] ;  /* 0x0000000610c27981 */ /* 0x0000e6000c1e1500 */
[----:B------:R-:W-:Y:S01]  /*e1e0*/  IMAD.WIDE R14, R4, 0x2, R14 ;  /* 0x00000002040e7825 */ /* 0x000fe200078e020e */
[----:B------:R1:W3:Y:S04]  /*e1f0*/  LDG.E.U16 R195, desc[UR6][R18.64] ;  /* 0x0000000612c37981 */ /* 0x0002e8000c1e1500 */
[----:B------:R2:W3:Y:S01]  /*e200*/  LDG.E.U16 R193, desc[UR6][R14.64] ;  /* 0x000000060ec17981 */ /* 0x0004e2000c1e1500 */
[----:B0-----:R-:W-:-:S02]  /*e210*/  IMAD R16, R5, 0xa6, RZ ;  /* 0x000000a605107824 */ /* 0x001fc400078e02ff */
[C---:B-1----:R-:W-:Y:S02]  /*e220*/  IMAD R18, R5.reuse, 0xa2, RZ ;  /* 0x000000a205127824 */ /* 0x042fe400078e02ff */
[----:B--2---:R-:W-:-:S03]  /*e230*/  IMAD R14, R5, 0xaa, RZ ;  /* 0x000000aa050e7824 */ /* 0x004fc600078e02ff */
[-C--:B------:R-:W-:Y:S01]  /*e240*/  IADD3 R18, P0, R18, R2.reuse, RZ ;  /* 0x0000000212127210 */ /* 0x080fe20007f1e0ff */
[C---:B------:R-:W-:Y:S01]  /*e250*/  IMAD R15, R5.reuse, 0x51, RZ ;  /* 0x00000051050f7824 */ /* 0x040fe200078e02ff */
[-C--:B------:R-:W-:Y:S01]  /*e260*/  IADD3 R16, P1, R16, R2.reuse, RZ ;  /* 0x0000000210107210 */ /* 0x080fe20007f3e0ff */
[C---:B------:R-:W-:Y:S01]  /*e270*/  IMAD R12, R5.reuse, 0x53, RZ ;  /* 0x00000053050c7824 */ /* 0x040fe200078e02ff */
[----:B------:R-:W-:Y:S01]  /*e280*/  IADD3 R14, P2, R14, R2, RZ ;  /* 0x000000020e0e7210 */ /* 0x000fe20007f5e0ff */
[----:B------:R-:W-:Y:S01]  /*e290*/  IMAD R11, R5, 0x55, RZ ;  /* 0x00000055050b7824 */ /* 0x000fe200078e02ff */
[-C--:B------:R-:W-:Y:S02]  /*e2a0*/  LEA.HI.X.SX32 R19, R15, R3.reuse, 0x1, P0 ;  /* 0x000000030f137211 */ /* 0x080fe400000f0eff */
[-C--:B------:R-:W-:Y:S02]  /*e2b0*/  LEA.HI.X.SX32 R17, R12, R3.reuse, 0x1, P1 ;  /* 0x000000030c117211 */ /* 0x080fe400008f0eff */
[----:B------:R-:W-:Y:S01]  /*e2c0*/  LEA.HI.X.SX32 R15, R11, R3, 0x1, P2 ;  /* 0x000000030b0f7211 */ /* 0x000fe200010f0eff */
[----:B------:R-:W-:-:S04]  /*e2d0*/  IMAD.WIDE R18, R4, 0x2, R18 ;  /* 0x0000000204127825 */ /* 0x000fc800078e0212 */
[C---:B------:R-:W-:Y:S01]  /*e2e0*/  IMAD.WIDE R16, R4.reuse, 0x2, R16 ;  /* 0x0000000204107825 */ /* 0x040fe200078e0210 */
[----:B------:R0:W2:Y:S03]  /*e2f0*/  LDG.E.U16 R190, desc[UR6][R18.64] ;  /* 0x0000000612be7981 */ /* 0x0000a6000c1e1500 */
[----:B------:R-:W-:Y:S01]  /*e300*/  IMAD.WIDE R14, R4, 0x2, R14 ;  /* 0x00000002040e7825 */ /* 0x000fe200078e020e */
[----:B------:R1:W2:Y:S04]  /*e310*/  LDG.E.U16 R189, desc[UR6][R16.64] ;  /* 0x0000000610bd7981 */ /* 0x0002a8000c1e1500 */
[----:B------:R1:W2:Y:S01]  /*e320*/  LDG.E.U16 R188, desc[UR6][R14.64] ;  /* 0x000000060ebc7981 */ /* 0x0002a2000c1e1500 */
[----:B0-----:R-:W-:-:S02]  /*e330*/  IMAD R18, R5, 0xb6, RZ ;  /* 0x000000b605127824 */ /* 0x001fc400078e02ff */
[C---:B-1----:R-:W-:Y:S02]  /*e340*/  IMAD R16, R5.reuse, 0xba, RZ ;  /* 0x000000ba05107824 */ /* 0x042fe400078e02ff */
[C---:B------:R-:W-:Y:S01]  /*e350*/  IMAD R14, R5.reuse, 0xc2, RZ ;  /* 0x000000c2050e7824 */ /* 0x040fe200078e02ff */
[-C--:B------:R-:W-:Y:S01]  /*e360*/  IADD3 R18, P0, R18, R2.reuse, RZ ;  /* 0x0000000212127210 */ /* 0x080fe20007f1e0ff */
[C---:B------:R-:W-:Y:S01]  /*e370*/  IMAD R15, R5.reuse, 0x5b, RZ ;  /* 0x0000005b050f7824 */ /* 0x040fe200078e02ff */
[-C--:B------:R-:W-:Y:S01]  /*e380*/  IADD3 R16, P1, R16, R2.reuse, RZ ;  /* 0x0000000210107210 */ /* 0x080fe20007f3e0ff */
[C---:B------:R-:W-:Y:S01]  /*e390*/  IMAD R12, R5.reuse, 0x5d, RZ ;  /* 0x0000005d050c7824 */ /* 0x040fe200078e02ff */
[----:B------:R-:W-:Y:S01]  /*e3a0*/  IADD3 R14, P2, R14, R2, RZ ;  /* 0x000000020e0e7210 */ /* 0x000fe20007f5e0ff */
[----:B------:R-:W-:Y:S01]  /*e3b0*/  IMAD R11, R5, 0x61, RZ ;  /* 0x00000061050b7824 */ /* 0x000fe200078e02ff */
[-C--:B------:R-:W-:Y:S02]  /*e3c0*/  LEA.HI.X.SX32 R19, R15, R3.reuse, 0x1, P0 ;  /* 0x000000030f137211 */ /* 0x080fe400000f0eff */
[----:B------:R-:W-:-:S02]  /*e3d0*/  LEA.HI.X.SX32 R17, R12, R3, 0x1, P1 ;  /* 0x000000030c117211 */ /* 0x000fc400008f0eff */
        /* <DEDUP_REMOVED lines=22> */
[C---:B------:R-:W-:Y:S01]  /*e540*/  IMAD R8, R5.reuse, 0xea, RZ ;  /* 0x000000ea05087824 */ /* 0x040fe200078e02ff */
[----:B------:R1:W2:Y:S01]  /*e550*/  LDG.E.U16 R178, desc[UR6][R14.64] ;  /* 0x000000060eb27981 */ /* 0x0002a2000c1e1500 */
[----:B------:R-:W-:Y:S02]  /*e560*/  IMAD R6, R5, 0xf2, RZ ;  /* 0x000000f205067824 */ /* 0x000fe400078e02ff */
[----:B------:R-:W-:-:S04]  /*e570*/  IMAD.WIDE R18, R4, 0x2, R18 ;  /* 0x0000000204127825 */ /* 0x000fc800078e0212 */
[C---:B0-----:R-:W-:Y:S02]  /*e580*/  IMAD R16, R5.reuse, 0x88, RZ ;  /* 0x0000008805107824 */ /* 0x041fe400078e02ff */
[C---:B-1----:R-:W-:Y:S01]  /*e590*/  IMAD R14, R5.reuse, 0x8c, RZ ;  /* 0x0000008c050e7824 */ /* 0x042fe200078e02ff */
[-C--:B------:R-:W-:Y:S01]  /*e5a0*/  IADD3 R8, P3, R8, R2.reuse, RZ ;  /* 0x0000000208087210 */ /* 0x080fe20007f7e0ff */
[C---:B------:R-:W-:Y:S01]  /*e5b0*/  IMAD R9, R5.reuse, 0x75, RZ ;  /* 0x0000007505097824 */ /* 0x040fe200078e02ff */
[-C--:B------:R-:W-:Y:S01]  /*e5c0*/  IADD3 R6, P4, R6, R2.reuse, RZ ;  /* 0x0000000206067210 */ /* 0x080fe20007f9e0ff */
[----:B------:R-:W-:Y:S01]  /*e5d0*/  IMAD R7, R5, 0x79, RZ ;  /* 0x0000007905077824 */ /* 0x000fe200078e02ff */
[-C--:B------:R-:W-:Y:S01]  /*e5e0*/  IADD3 R16, P1, R16, R2.reuse, RZ ;  /* 0x0000000210107210 */ /* 0x080fe20007f3e0ff */
[----:B------:R0:W2:Y:S01]  /*e5f0*/  LDG.E.U16 R180, desc[UR6][R18.64] ;  /* 0x0000000612b47981 */ /* 0x0000a2000c1e1500 */
[----:B------:R-:W-:Y:S02]  /*e600*/  IADD3 R14, P2, R14, R2, RZ ;  /* 0x000000020e0e7210 */ /* 0x000fe40007f5e0ff */
[----:B------:R-:W-:-:S02]  /*e610*/  LEA.HI.X.SX32 R9, R9, R3, 0x1, P3 ;  /* 0x0000000309097211 */ /* 0x000fc400018f0eff */
[-C--:B------:R-:W-:Y:S02]  /*e620*/  LEA.HI.X.SX32 R7, R7, R3.reuse, 0x1, P4 ;  /* 0x0000000307077211 */ /* 0x080fe400020f0eff */
[-C--:B------:R-:W-:Y:S02]  /*e630*/  LEA.HI.X.SX32 R17, R22, R3.reuse, 0x1, P1 ;  /* 0x0000000316117211 */ /* 0x080fe400008f0eff */
[----:B------:R-:W-:Y:S01]  /*e640*/  LEA.HI.X.SX32 R15, R21, R3, 0x1, P2 ;  /* 0x00000003150f7211 */ /* 0x000fe200010f0eff */
[----:B0-----:R-:W-:Y:S02]  /*e650*/  IMAD R18, R5, 0x84, RZ ;  /* 0x0000008405127824 */ /* 0x001fe400078e02ff */
[----:B------:R-:W-:-:S03]  /*e660*/  IMAD.WIDE R8, R4, 0x2, R8 ;  /* 0x0000000204087825 */ /* 0x000fc600078e0208 */
[----:B------:R-:W-:Y:S01]  /*e670*/  IADD3 R18, P0, R18, R2, RZ ;  /* 0x0000000212127210 */ /* 0x000fe20007f1e0ff */
[C---:B------:R-:W-:Y:S01]  /*e680*/  IMAD.WIDE R6, R4.reuse, 0x2, R6 ;  /* 0x0000000204067825 */ /* 0x040fe200078e0206 */
[----:B------:R0:W2:Y:S03]  /*e690*/  LDG.E.U16 R175, desc[UR6][R8.64] ;  /* 0x0000000608af7981 */ /* 0x0000a6000c1e1500 */
[----:B------:R-:W-:-:S04]  /*e6a0*/  IMAD.WIDE R16, R4, 0x2, R16 ;  /* 0x0000000204107825 */ /* 0x000fc800078e0210 */
[----:B------:R-:W-:Y:S01]  /*e6b0*/  IMAD.WIDE R14, R4, 0x2, R14 ;  /* 0x00000002040e7825 */ /* 0x000fe200078e020e */
[----:B------:R-:W-:Y:S01]  /*e6c0*/  LEA.HI.X.SX32 R19, R152, R3, 0x1, P0 ;  /* 0x0000000398137211 */ /* 0x000fe200000f0eff */
[----:B------:R1:W2:Y:S02]  /*e6d0*/  LDG.E.U16 R174, desc[UR6][R6.64] ;  /* 0x0000000606ae7981 */ /* 0x0002a4000c1e1500 */
[C---:B0-----:R-:W-:Y:S02]  /*e6e0*/  IMAD R8, R5.reuse, 0x9c, RZ ;  /* 0x0000009c05087824 */ /* 0x041fe400078e02ff */
[----:B------:R0:W2:Y:S04]  /*e6f0*/  LDG.E.U16 R172, desc[UR6][R16.64] ;  /* 0x0000000610ac7981 */ /* 0x0000a8000c1e1500 */
[----:B------:R4:W2:Y:S01]  /*e700*/  LDG.E.U16 R171, desc[UR6][R14.64] ;  /* 0x000000060eab7981 */ /* 0x0008a2000c1e1500 */
[----:B-1----:R-:W-:-:S02]  /*e710*/  IMAD R6, R5, 0xa0, RZ ;  /* 0x000000a005067824 */ /* 0x002fc400078e02ff */
[C---:B0-----:R-:W-:Y:S02]  /*e720*/  IMAD R16, R5.reuse, 0x94, RZ ;  /* 0x0000009405107824 */ /* 0x041fe400078e02ff */
[----:B----4-:R-:W-:Y:S02]  /*e730*/  IMAD R14, R5, 0x98, RZ ;  /* 0x00000098050e7824 */ /* 0x010fe400078e02ff */
[----:B------:R-:W-:Y:S01]  /*e740*/  IMAD.WIDE R18, R4, 0x2, R18 ;  /* 0x0000000204127825 */ /* 0x000fe200078e0212 */
[-C--:B------:R-:W-:Y:S02]  /*e750*/  IADD3 R16, P1, R16, R2.reuse, RZ ;  /* 0x0000000210107210 */ /* 0x080fe40007f3e0ff */
[-C--:B------:R-:W-:Y:S02]  /*e760*/  IADD3 R14, P2, R14, R2.reuse, RZ ;  /* 0x000000020e0e7210 */ /* 0x080fe40007f5e0ff */
[-C--:B------:R-:W-:Y:S01]  /*e770*/  IADD3 R8, P3, R8, R2.reuse, RZ ;  /* 0x0000000208087210 */ /* 0x080fe20007f7e0ff */
[----:B------:R0:W4:Y:S01]  /*e780*/  LDG.E.U16 R173, desc[UR6][R18.64] ;  /* 0x0000000612ad7981 */ /* 0x000122000c1e1500 */
[----:B------:R-:W-:-:S02]  /*e790*/  IADD3 R6, P4, R6, R2, RZ ;  /* 0x0000000206067210 */ /* 0x000fc40007f9e0ff */
[-C--:B------:R-:W-:Y:S02]  /*e7a0*/  LEA.HI.X.SX32 R17, R158, R3.reuse, 0x1, P1 ;  /* 0x000000039e117211 */ /* 0x080fe400008f0eff */
[-C--:B------:R-:W-:Y:S02]  /*e7b0*/  LEA.HI.X.SX32 R15, R157, R3.reuse, 0x1, P2 ;  /* 0x000000039d0f7211 */ /* 0x080fe400010f0eff */
[-C--:B------:R-:W-:Y:S02]  /*e7c0*/  LEA.HI.X.SX32 R9, R155, R3.reuse, 0x1, P3 ;  /* 0x000000039b097211 */ /* 0x080fe400018f0eff */
[----:B------:R-:W-:Y:S01]  /*e7d0*/  LEA.HI.X.SX32 R7, R154, R3, 0x1, P4 ;  /* 0x000000039a077211 */ /* 0x000fe200020f0eff */
[----:B0-----:R-:W-:Y:S02]  /*e7e0*/  IMAD R18, R5, 0x90, RZ ;  /* 0x0000009005127824 */ /* 0x001fe400078e02ff */
[----:B------:R-:W-:-:S03]  /*e7f0*/  IMAD.WIDE R16, R4, 0x2, R16 ;  /* 0x0000000204107825 */ /* 0x000fc600078e0210 */
[----:B------:R-:W-:Y:S01]  /*e800*/  IADD3 R18, P0, R18, R2, RZ ;  /* 0x0000000212127210 */ /* 0x000fe20007f1e0ff */
[C---:B------:R-:W-:Y:S01]  /*e810*/  IMAD.WIDE R14, R4.reuse, 0x2, R14 ;  /* 0x00000002040e7825 */ /* 0x040fe200078e020e */
[----:B------:R0:W4:Y:S03]  /*e820*/  LDG.E.U16 R169, desc[UR6][R16.64] ;  /* 0x0000000610a97981 */ /* 0x000126000c1e1500 */
[----:B------:R-:W-:-:S04]  /*e830*/  IMAD.WIDE R8, R4, 0x2, R8 ;  /* 0x0000000204087825 */ /* 0x000fc800078e0208 */
[----:B------:R-:W-:Y:S01]  /*e840*/  IMAD.WIDE R6, R4, 0x2, R6 ;  /* 0x0000000204067825 */ /* 0x000fe200078e0206 */
[----:B------:R-:W-:Y:S01]  /*e850*/  LEA.HI.X.SX32 R19, R159, R3, 0x1, P0 ;  /* 0x000000039f137211 */ /* 0x000fe200000f0eff */
[----:B------:R1:W4:Y:S02]  /*e860*/  LDG.E.U16 R168, desc[UR6][R14.64] ;  /* 0x000000060ea87981 */ /* 0x000324000c1e1500 */
[C---:B0-----:R-:W-:Y:S02]  /*e870*/  IMAD R16, R5.reuse, 0xc0, RZ ;  /* 0x000000c005107824 */ /* 0x041fe400078e02ff */
[----:B------:R0:W4:Y:S04]  /*e880*/  LDG.E.U16 R167, desc[UR6][R8.64] ;  /* 0x0000000608a77981 */ /* 0x000128000c1e1500 */
[----:B------:R0:W3:Y:S01]  /*e890*/  LDG.E.U16 R166, desc[UR6][R6.64] ;  /* 0x0000000606a67981 */ /* 0x0000e2000c1e1500 */
[----:B-1----:R-:W-:-:S02]  /*e8a0*/  IMAD R14, R5, 0xd0, RZ ;  /* 0x000000d0050e7824 */ /* 0x002fc400078e02ff */
[C---:B0-----:R-:W-:Y:S02]  /*e8b0*/  IMAD R8, R5.reuse, 0xe0, RZ ;  /* 0x000000e005087824 */ /* 0x041fe400078e02ff */
[----:B------:R-:W-:Y:S02]  /*e8c0*/  IMAD R6, R5, 0xf0, RZ ;  /* 0x000000f005067824 */ /* 0x000fe400078e02ff */
[----:B------:R-:W-:Y:S01]  /*e8d0*/  IMAD.WIDE R18, R4, 0x2, R18 ;  /* 0x0000000204127825 */ /* 0x000fe200078e0212 */
[-C--:B------:R-:W-:Y:S02]  /*e8e0*/  IADD3 R16, P1, R16, R2.reuse, RZ ;  /* 0x0000000210107210 */ /* 0x080fe40007f3e0ff */
[-C--:B------:R-:W-:Y:S02]  /*e8f0*/  IADD3 R14, P2, R14, R2.reuse, RZ ;  /* 0x000000020e0e7210 */ /* 0x080fe40007f5e0ff */
[-C--:B------:R-:W-:Y:S01]  /*e900*/  IADD3 R8, P3, R8, R2.reuse, RZ ;  /* 0x0000000208087210 */ /* 0x080fe20007f7e0ff */
[----:B------:R0:W2:Y:S01]  /*e910*/  LDG.E.U16 R170, desc[UR6][R18.64] ;  /* 0x0000000612aa7981 */ /* 0x0000a2000c1e1500 */
        /* <DEDUP_REMOVED lines=16> */
[----:B------:R0:W4:Y:S01]  /*ea20*/  LDG.E.U16 R161, desc[UR6][R6.64] ;  /* 0x0000000606a17981 */ /* 0x000122000c1e1500 */
[----:B-1----:R-:W-:-:S02]  /*ea30*/  IMAD R14, R5, 0xc4, RZ ;  /* 0x000000c4050e7824 */ /* 0x002fc400078e02ff */
[C---:B0-----:R-:W-:Y:S02]  /*ea40*/  IMAD R8, R5.reuse, 0xd4, RZ ;  /* 0x000000d405087824 */ /* 0x041fe400078e02ff */
[----:B------:R-:W-:Y:S01]  /*ea50*/  IMAD R6, R5, 0xe4, RZ ;  /* 0x000000e405067824 */ /* 0x000fe200078e02ff */
[-C--:B------:R-:W-:Y:S02]  /*ea60*/  IADD3 R16, P1, R16, R2.reuse, RZ ;  /* 0x0000000210107210 */ /* 0x080fe40007f3e0ff */
[-C--:B------:R-:W-:Y:S02]  /*ea70*/  IADD3 R14, P2, R14, R2.reuse, RZ ;  /* 0x000000020e0e7210 */ /* 0x080fe40007f5e0ff */
[-C--:B------:R-:W-:Y:S02]  /*ea80*/  IADD3 R8, P3, R8, R2.reuse, RZ ;  /* 0x0000000208087210 */ /* 0x080fe40007f7e0ff */
[----:B------:R-:W-:Y:S02]  /*ea90*/  IADD3 R6, P4, R6, R2, RZ ;  /* 0x0000000206067210 */ /* 0x000fe40007f9e0ff */
[----:B------:R-:W-:-:S02]  /*eaa0*/  LEA.HI.X.SX32 R17, R53, R3, 0x1, P1 ;  /* 0x0000000335117211 */ /* 0x000fc400008f0eff */
[-C--:B------:R-:W-:Y:S02]  /*eab0*/  LEA.HI.X.SX32 R15, R52, R3.reuse, 0x1, P2 ;  /* 0x00000003340f7211 */ /* 0x080fe400010f0eff */
[-C--:B------:R-:W-:Y:S02]  /*eac0*/  LEA.HI.X.SX32 R9, R51, R3.reuse, 0x1, P3 ;  /* 0x0000000333097211 */ /* 0x080fe400018f0eff */
[----:B------:R-:W-:Y:S01]  /*ead0*/  LEA.HI.X.SX32 R7, R50, R3, 0x1, P4 ;  /* 0x0000000332077211 */ /* 0x000fe200020f0eff */
        /* <DEDUP_REMOVED lines=11> */
[----:B0-----:R-:W-:Y:S01]  /*eb90*/  IMAD R6, R5, 0xe8, RZ ;  /* 0x000000e805067824 */ /* 0x001fe200078e02ff */
[----:B------:R-:W-:Y:S01]  /*eba0*/  STL [R1+0x320], R68 ;  /* 0x0003204401007387 */ /* 0x000fe20000100800 */
[-C--:B------:R-:W-:Y:S02]  /*ebb0*/  IADD3 R16, P1, R16, R2.reuse, RZ ;  /* 0x0000000210107210 */ /* 0x080fe40007f3e0ff */
[-C--:B------:R-:W-:Y:S01]  /*ebc0*/  IADD3 R14, P2, R14, R2.reuse, RZ ;  /* 0x000000020e0e7210 */ /* 0x080fe20007f5e0ff */
[----:B------:R-:W-:Y:S01]  /*ebd0*/  STL [R1+0x318], R66 ;  /* 0x0003184201007387 */ /* 0x000fe20000100800 */
[-C--:B------:R-:W-:Y:S02]  /*ebe0*/  IADD3 R8, P3, R8, R2.reuse, RZ ;  /* 0x0000000208087210 */ /* 0x080fe40007f7e0ff */
[----:B------:R-:W-:Y:S01]  /*ebf0*/  IADD3 R6, P4, R6, R2, RZ ;  /* 0x0000000206067210 */ /* 0x000fe20007f9e0ff */
[----:B------:R-:W-:Y:S01]  /*ec00*/  STL [R1+0x310], R64 ;  /* 0x0003104001007387 */ /* 0x000fe20000100800 */
[----:B------:R-:W-:-:S03]  /*ec10*/  LEA.HI.X.SX32 R17, R43, R3, 0x1, P1 ;  /* 0x000000032b117211 */ /* 0x000fc600008f0eff */
[----:B------:R-:W-:Y:S01]  /*ec20*/  STL [R1+0x308], R62 ;  /* 0x0003083e01007387 */ /* 0x000fe20000100800 */
[-C--:B------:R-:W-:Y:S02]  /*ec30*/  LEA.HI.X.SX32 R15, R42, R3.reuse, 0x1, P2 ;  /* 0x000000032a0f7211 */ /* 0x080fe400010f0eff */
[-C--:B------:R-:W-:Y:S01]  /*ec40*/  LEA.HI.X.SX32 R9, R41, R3.reuse, 0x1, P3 ;  /* 0x0000000329097211 */ /* 0x080fe200018f0eff */
[----:B------:R-:W-:Y:S01]  /*ec50*/  STL [R1+0x300], R60 ;  /* 0x0003003c01007387 */ /* 0x000fe20000100800 */
[----:B------:R-:W-:-:S03]  /*ec60*/  LEA.HI.X.SX32 R7, R40, R3, 0x1, P4 ;  /* 0x0000000328077211 */ /* 0x000fc600020f0eff */
[----:B------:R-:W-:Y:S04]  /*ec70*/  STL [R1+0x3f8], R56 ;  /* 0x0003f83801007387 */ /* 0x000fe80000100800 */
[----:B------:R-:W3:Y:S04]  /*ec80*/  LDL.64 R42, [R1+0x2d0] ;  /* 0x0002d000012a7983 */ /* 0x000ee80000100a00 */
[----:B------:R-:W3:Y:S01]  /*ec90*/  LDL.64 R40, [R1+0x2d0] ;  /* 0x0002d00001287983 */ /* 0x000ee20000100a00 */
[----:B------:R-:W-:-:S05]  /*eca0*/  IMAD.WIDE R18, R4, 0x2, R18 ;  /* 0x0000000204127825 */ /* 0x000fca00078e0212 */
[----:B------:R0:W4:Y:S02]  /*ecb0*/  LDG.E.U16 R165, desc[UR6][R18.64] ;  /* 0x0000000612a57981 */ /* 0x000124000c1e1500 */
[----:B0-----:R-:W-:-:S05]  /*ecc0*/  IMAD R18, R5, 0xa4, RZ ;  /* 0x000000a405127824 */ /* 0x001fca00078e02ff */
[----:B------:R-:W-:-:S04]  /*ecd0*/  IADD3 R18, P0, R18, R2, RZ ;  /* 0x0000000212127210 */ /* 0x000fc80007f1e0ff */
[----:B------:R-:W-:-:S03]  /*ece0*/  LEA.HI.X.SX32 R19, R54, R3, 0x1, P0 ;  /* 0x0000000336137211 */ /* 0x000fc600000f0eff */
[----:B------:R-:W-:-:S05]  /*ecf0*/  IMAD.WIDE R18, R4, 0x2, R18 ;  /* 0x0000000204127825 */ /* 0x000fca00078e0212 */
[----:B------:R0:W4:Y:S02]  /*ed00*/  LDG.E.U16 R160, desc[UR6][R18.64] ;  /* 0x0000000612a07981 */ /* 0x000124000c1e1500 */
[----:B0-----:R-:W-:-:S05]  /*ed10*/  IMAD R18, R5, 0xa8, RZ ;  /* 0x000000a805127824 */ /* 0x001fca00078e02ff */
[----:B------:R-:W-:-:S04]  /*ed20*/  IADD3 R18, P0, R18, R2, RZ ;  /* 0x0000000212127210 */ /* 0x000fc80007f1e0ff */
[----:B------:R-:W-:Y:S01]  /*ed30*/  LEA.HI.X.SX32 R19, R49, R3, 0x1, P0 ;  /* 0x0000000331137211 */ /* 0x000fe200000f0eff */
[----:B------:R-:W-:-:S04]  /*ed40*/  IMAD.WIDE R16, R4, 0x2, R16 ;  /* 0x0000000204107825 */ /* 0x000fc800078e0210 */
[C---:B------:R-:W-:Y:S01]  /*ed50*/  IMAD.WIDE R18, R4.reuse, 0x2, R18 ;  /* 0x0000000204127825 */ /* 0x040fe200078e0212 */
[----:B------:R0:W4:Y:S03]  /*ed60*/  LDG.E.U16 R154, desc[UR6][R16.64] ;  /* 0x00000006109a7981 */ /* 0x000126000c1e1500 */
[C---:B------:R-:W-:Y:S01]  /*ed70*/  IMAD.WIDE R14, R4.reuse, 0x2, R14 ;  /* 0x00000002040e7825 */ /* 0x040fe200078e020e */
[----:B------:R-:W4:Y:S03]  /*ed80*/  LDG.E.U16 R155, desc[UR6][R18.64] ;  /* 0x00000006129b7981 */ /* 0x000f26000c1e1500 */
[C---:B------:R-:W-:Y:S01]  /*ed90*/  IMAD.WIDE R8, R4.reuse, 0x2, R8 ;  /* 0x0000000204087825 */ /* 0x040fe200078e0208 */
[----:B------:R1:W4:Y:S03]  /*eda0*/  LDG.E.U16 R153, desc[UR6][R14.64] ;  /* 0x000000060e997981 */ /* 0x000326000c1e1500 */
[----:B------:R-:W-:Y:S01]  /*edb0*/  IMAD.WIDE R6, R4, 0x2, R6 ;  /* 0x0000000204067825 */ /* 0x000fe200078e0206 */
[----:B------:R1:W4:Y:S04]  /*edc0*/  LDG.E.U16 R152, desc[UR6][R8.64] ;  /* 0x0000000608987981 */ /* 0x000328000c1e1500 */
[----:B------:R1:W4:Y:S01]  /*edd0*/  LDG.E.U16 R23, desc[UR6][R6.64] ;  /* 0x0000000606177981 */ /* 0x000322000c1e1500 */
[----:B0-----:R-:W-:-:S02]  /*ede0*/  IMAD R16, R5, 0xbc, RZ ;  /* 0x000000bc05107824 */ /* 0x001fc400078e02ff */
[C---:B-1----:R-:W-:Y:S02]  /*edf0*/  IMAD R14, R5.reuse, 0xcc, RZ ;  /* 0x000000cc050e7824 */ /* 0x042fe400078e02ff */
[C---:B------:R-:W-:Y:S01]  /*ee00*/  IMAD R8, R5.reuse, 0xdc, RZ ;  /* 0x000000dc05087824 */ /* 0x040fe200078e02ff */
[-C--:B------:R-:W-:Y:S01]  /*ee10*/  IADD3 R16, P1, R16, R2.reuse, RZ ;  /* 0x0000000210107210 */ /* 0x080fe20007f3e0ff */
[C---:B------:R-:W-:Y:S02]  /*ee20*/  IMAD R18, R5.reuse, 0xac, RZ ;  /* 0x000000ac05127824 */ /* 0x040fe400078e02ff */
[----:B------:R-:W-:Y:S01]  /*ee30*/  IMAD R6, R5, 0xec, RZ ;  /* 0x000000ec05067824 */ /* 0x000fe200078e02ff */
[-C--:B------:R-:W-:Y:S02]  /*ee40*/  IADD3 R14, P2, R14, R2.reuse, RZ ;  /* 0x000000020e0e7210 */ /* 0x080fe40007f5e0ff */
[-C--:B------:R-:W-:Y:S02]  /*ee50*/  IADD3 R8, P3, R8, R2.reuse, RZ ;  /* 0x0000000208087210 */ /* 0x080fe40007f7e0ff */
[----:B------:R-:W-:-:S02]  /*ee60*/  IADD3 R6, P4, R6, R2, RZ ;  /* 0x0000000206067210 */ /* 0x000fc40007f9e0ff */
[----:B------:R-:W-:Y:S02]  /*ee70*/  IADD3 R18, P0, R18, R2, RZ ;  /* 0x0000000212127210 */ /* 0x000fe40007f1e0ff */
[-C--:B------:R-:W-:Y:S02]  /*ee80*/  LEA.HI.X.SX32 R17, R47, R3.reuse, 0x1, P1 ;  /* 0x000000032f117211 */ /* 0x080fe400008f0eff */
[-C--:B------:R-:W-:Y:S02]  /*ee90*/  LEA.HI.X.SX32 R15, R46, R3.reuse, 0x1, P2 ;  /* 0x000000032e0f7211 */ /* 0x080fe400010f0eff */
[-C--:B------:R-:W-:Y:S02]  /*eea0*/  LEA.HI.X.SX32 R9, R45, R3.reuse, 0x1, P3 ;  /* 0x000000032d097211 */ /* 0x080fe400018f0eff */
[-C--:B------:R-:W-:Y:S01]  /*eeb0*/  LEA.HI.X.SX32 R7, R44, R3.reuse, 0x1, P4 ;  /* 0x000000032c077211 */ /* 0x080fe200020f0eff */
[----:B------:R-:W-:Y:S01]  /*eec0*/  IMAD.WIDE R16, R4, 0x2, R16 ;  /* 0x0000000204107825 */ /* 0x000fe200078e0210 */
[----:B------:R-:W-:-:S03]  /*eed0*/  LEA.HI.X.SX32 R19, R48, R3, 0x1, P0 ;  /* 0x0000000330137211 */ /* 0x000fc600000f0eff */
[C---:B------:R-:W-:Y:S01]  /*eee0*/  IMAD.WIDE R14, R4.reuse, 0x2, R14 ;  /* 0x00000002040e7825 */ /* 0x040fe200078e020e */
[----:B------:R0:W4:Y:S03]  /*eef0*/  LDG.E.U16 R21, desc[UR6][R16.64] ;  /* 0x0000000610157981 */ /* 0x000126000c1e1500 */
        /* <DEDUP_REMOVED lines=9> */
[C---:B------:R-:W-:Y:S01]  /*ef90*/  IMAD R8, R5.reuse, 0xde, RZ ;  /* 0x000000de05087824 */ /* 0x040fe200078e02ff */
[-C--:B------:R-:W-:Y:S01]  /*efa0*/  IADD3 R16, P0, R16, R2.reuse, RZ ;  /* 0x0000000210107210 */ /* 0x080fe20007f1e0ff */
[C---:B------:R-:W-:Y:S02]  /*efb0*/  IMAD R17, R5.reuse, 0x5f, RZ ;  /* 0x0000005f05117824 */ /* 0x040fe400078e02ff */
[C---:B------:R-:W-:Y:S01]  /*efc0*/  IMAD R6, R5.reuse, 0xee, RZ ;  /* 0x000000ee05067824 */ /* 0x040fe200078e02ff */
[-C--:B------:R-:W-:Y:S01]  /*efd0*/  IADD3 R14, P1, R14, R2.reuse, RZ ;  /* 0x000000020e0e7210 */ /* 0x080fe20007f3e0ff */
[C---:B------:R-:W-:Y:S01]  /*efe0*/  IMAD R15, R5.reuse, 0x67, RZ ;  /* 0x00000067050f7824 */ /* 0x040fe200078e02ff */
[-C--:B------:R-:W-:Y:S01]  /*eff0*/  IADD3 R8, P2, R8, R2.reuse, RZ ;  /* 0x0000000208087210 */ /* 0x080fe20007f5e0ff */
[C---:B------:R-:W-:Y:S01]  /*f000*/  IMAD R9, R5.reuse, 0x6f, RZ ;  /* 0x0000006f05097824 */ /* 0x040fe200078e02ff */
[----:B------:R-:W-:Y:S01]  /*f010*/  IADD3 R6, P3, R6, R2, RZ ;  /* 0x0000000206067210 */ /* 0x000fe20007f7e0ff */
[----:B------:R-:W-:Y:S01]  /*f020*/  IMAD R7, R5, 0x77, RZ ;  /* 0x0000007705077824 */ /* 0x000fe200078e02ff */
[----:B------:R-:W-:-:S02]  /*f030*/  LEA.HI.X.SX32 R17, R17, R3, 0x1, P0 ;  /* 0x0000000311117211 */ /* 0x000fc400000f0eff */
[-C--:B------:R-:W-:Y:S02]  /*f040*/  LEA.HI.X.SX32 R15, R15, R3.reuse, 0x1, P1 ;  /* 0x000000030f0f7211 */ /* 0x080fe400008f0eff */
[-C--:B------:R-:W-:Y:S02]  /*f050*/  LEA.HI.X.SX32 R9, R9, R3.reuse, 0x1, P2 ;  /* 0x0000000309097211 */ /* 0x080fe400010f0eff */
[----:B------:R-:W-:Y:S01]  /*f060*/  LEA.HI.X.SX32 R7, R7, R3, 0x1, P3 ;  /* 0x0000000307077211 */ /* 0x000fe200018f0eff */
[----:B0-----:R-:W-:-:S04]  /*f070*/  IMAD.WIDE R18, R4, 0x2, R16 ;  /* 0x0000000204127825 */ /* 0x001fc800078e0210 */
[C---:B------:R-:W-:Y:S02]  /*f080*/  IMAD.WIDE R16, R4.reuse, 0x2, R14 ;  /* 0x0000000204107825 */ /* 0x040fe400078e020e */
[----:B------:R-:W4:Y:S02]  /*f090*/  LDG.E.U16 R18, desc[UR6][R18.64] ;  /* 0x0000000612127981 */ /* 0x000f24000c1e1500 */
[C---:B------:R-:W-:Y:S02]  /*f0a0*/  IMAD.WIDE R14, R4.reuse, 0x2, R8 ;  /* 0x00000002040e7825 */ /* 0x040fe400078e0208 */
[----:B------:R-:W4:Y:S02]  /*f0b0*/  LDG.E.U16 R16, desc[UR6][R16.64] ;  /* 0x0000000610107981 */ /* 0x000f24000c1e1500 */
[----:B------:R-:W-:Y:S02]  /*f0c0*/  IMAD.WIDE R8, R4, 0x2, R6 ;  /* 0x0000000204087825 */ /* 0x000fe400078e0206 */
[----:B------:R-:W4:Y:S04]  /*f0d0*/  LDG.E.U16 R14, desc[UR6][R14.64] ;  /* 0x000000060e0e7981 */ /* 0x000f28000c1e1500 */
[----:B------:R-:W4:Y:S01]  /*f0e0*/  LDG.E.U16 R8, desc[UR6][R8.64] ;  /* 0x0000000608087981 */ /* 0x000f22000c1e1500 */
[----:B---3--:R-:W-:Y:S01]  /*f0f0*/  MOV R41, R43 ;  /* 0x0000002b00297202 */ /* 0x008fe20000000f00 */
[----:B------:R-:W-:-:S04]  /*f100*/  IMAD R40, R5, 0xfe, R2 ;  /* 0x000000fe05287824 */ /* 0x000fc800078e0202 */
[----:B------:R-:W-:-:S06]  /*f110*/  IMAD.WIDE R6, R4, 0x2, R40 ;  /* 0x0000000204067825 */ /* 0x000fcc00078e0228 */
[----:B------:R-:W3:Y:S01]  /*f120*/  LDG.E.U16 R6, desc[UR6][R6.64] ;  /* 0x0000000606067981 */ /* 0x000ee2000c1e1500 */
[----:B------:R-:W0:Y:S01]  /*f130*/  S2R R151, SR_TID.X ;  /* 0x0000000000977919 */ /* 0x000e220000002100 */
[----:B------:R-:W-:Y:S06]  /*f140*/  BAR.SYNC.DEFER_BLOCKING 0x0 ;  /* 0x0000000000007b1d */ /* 0x000fec0000010000 */
[----:B------:R0:W-:Y:S04]  /*f150*/  STL [R1+0x908], R5 ;  /* 0x0009080501007387 */ /* 0x0001e80000100800 */
[----:B------:R-:W-:Y:S04]  /*f160*/  STL [R1+0x2d0], R40 ;  /* 0x0002d02801007387 */ /* 0x000fe80000100800 */
[----:B------:R-:W-:Y:S04]  /*f170*/  STL [R1+0x910], R2 ;  /* 0x0009100201007387 */ /* 0x000fe80000100800 */
[----:B------:R1:W-:Y:S04]  /*f180*/  STS.U16 [R13+UR4+0x22000], R35 ;  /* 0x022000230d007988 */ /* 0x0003e80008000404 */
[----:B------:R-:W-:Y:S01]  /*f190*/  STS.U16 [R13+UR4+0x20000], R39 ;  /* 0x020000270d007988 */ /* 0x000fe20008000404 */
[----:B0-----:R-:W-:-:S02]  /*f1a0*/  SHF.L.U32 R5, R151, 0x1, RZ ;  /* 0x0000000197057819 */ /* 0x001fc400000006ff */
[----:B-1----:R-:W-:Y:S01]  /*f1b0*/  LOP3.LUT R35, R13, 0x10, RZ, 0x3c, !PT ;  /* 0x000000100d237812 */ /* 0x002fe200078e3cff */
[----:B------:R-:W-:Y:S04]  /*f1c0*/  STS.U16 [R13+UR4+0x20400], R38 ;  /* 0x020400260d007988 */ /* 0x000fe80008000404 */
[----:B------:R-:W-:Y:S04]  /*f1d0*/  STS.U16 [R13+UR4+0x20800], R37 ;  /* 0x020800250d007988 */ /* 0x000fe80008000404 */
[----:B------:R-:W-:Y:S04]  /*f1e0*/  STS.U16 [R13+UR4+0x20c00], R238 ;  /* 0x020c00ee0d007988 */ /* 0x000fe80008000404 */
[----:B------:R-:W-:Y:S04]  /*f1f0*/  STS.U16 [R13+UR4+0x21000], R36 ;  /* 0x021000240d007988 */ /* 0x000fe80008000404 */
[----:B------:R-:W-:Y:S04]  /*f200*/  STS.U16 [R13+UR4+0x21400], R224 ;  /* 0x021400e00d007988 */ /* 0x000fe80008000404 */
[----:B------:R-:W-:Y:S04]  /*f210*/  STS.U16 [R13+UR4+0x21800], R216 ;  /* 0x021800d80d007988 */ /* 0x000fe80008000404 */
[----:B------:R-:W-:Y:S04]  /*f220*/  STS.U16 [R13+UR4+0x21c00], R208 ;  /* 0x021c00d00d007988 */ /* 0x000fe80008000404 */
[----:B--2---:R-:W-:Y:S04]  /*f230*/  STS.U16 [R13+UR4+0x22400], R170 ;  /* 0x022400aa0d007988 */ /* 0x004fe80008000404 */
[----:B------:R-:W-:Y:S04]  /*f240*/  STS.U16 [R13+UR4+0x22800], R166 ;  /* 0x022800a60d007988 */ /* 0x000fe80008000404 */
[----:B----4-:R-:W-:Y:S04]  /*f250*/  STS.U16 [R13+UR4+0x22c00], R165 ;  /* 0x022c00a50d007988 */ /* 0x010fe80008000404 */
[----:B------:R-:W-:Y:S04]  /*f260*/  STS.U16 [R13+UR4+0x23000], R164 ;  /* 0x023000a40d007988 */ /* 0x000fe80008000404 */
[----:B------:R-:W-:Y:S04]  /*f270*/  STS.U16 [R13+UR4+0x23400], R163 ;  /* 0x023400a30d007988 */ /* 0x000fe80008000404 */
[----:B------:R-:W-:Y:S04]  /*f280*/  STS.U16 [R13+UR4+0x23800], R162 ;  /* 0x023800a20d007988 */ /* 0x000fe80008000404 */
[----:B------:R-:W-:Y:S01]  /*f290*/  STS.U16 [R13+UR4+0x23c00], R161 ;  /* 0x023c00a10d007988 */ /* 0x000fe20008000404 */
[----:B------:R-:W-:-:S03]  /*f2a0*/  LOP3.LUT R5, R5, 0x7e, RZ, 0xc0, !PT ;  /* 0x0000007e05057812 */ /* 0x000fc600078ec0ff */
[----:B------:R-:W-:Y:S04]  /*f2b0*/  STS.U16 [R35+UR4+0x20080], R199 ;  /* 0x020080c723007988 */ /* 0x000fe80008000404 */
[----:B------:R-:W-:Y:S04]  /*f2c0*/  STL [R1+0x90c], R3 ;  /* 0x00090c0301007387 */ /* 0x000fe80000100800 */
[----:B------:R-:W-:Y:S04]  /*f2d0*/  STS.U16 [R35+UR4+0x20480], R252 ;  /* 0x020480fc23007988 */ /* 0x000fe80008000404 */
[----:B------:R0:W-:Y:S04]  /*f2e0*/  STL [R1+0x914], R4 ;  /* 0x0009140401007387 */ /* 0x0001e80000100800 */
[----:B------:R-:W-:Y:S04]  /*f2f0*/  STS.U16 [R35+UR4+0x20880], R245 ;  /* 0x020880f523007988 */ /* 0x000fe80008000404 */
[----:B------:R-:W-:Y:S01]  /*f300*/  STS.U16 [R35+UR4+0x20c80], R237 ;  /* 0x020c80ed23007988 */ /* 0x000fe20008000404 */
[----:B0-----:R-:W-:-:S03]  /*f310*/  LOP3.LUT R4, R151, 0xc0, RZ, 0xc0, !PT ;  /* 0x000000c097047812 */ /* 0x001fc600078ec0ff */
[----:B------:R-:W-:Y:S01]  /*f320*/  STS.U16 [R35+UR4+0x21080], R231 ;  /* 0x021080e723007988 */ /* 0x000fe20008000404 */
[----:B------:R-:W-:-:S03]  /*f330*/  LEA R4, R4, R5, 0x8 ;  /* 0x0000000504047211 */ /* 0x000fc600078e40ff */
[----:B------:R-:W-:Y:S04]  /*f340*/  STS.U16 [R35+UR4+0x21480], R223 ;  /* 0x021480df23007988 */ /* 0x000fe80008000404 */
[----:B------:R-:W-:Y:S04]  /*f350*/  STS.U16 [R35+UR4+0x21880], R215 ;  /* 0x021880d723007988 */ /* 0x000fe80008000404 */
[----:B------:R-:W-:Y:S01]  /*f360*/  STS.U16 [R35+UR4+0x21c80], R207 ;  /* 0x021c80cf23007988 */ /* 0x000fe20008000404 */
[----:B------:R-:W-:-:S03]  /*f370*/  LOP3.LUT R4, R4, 0x20, RZ, 0x3c, !PT ;  /* 0x0000002004047812 */ /* 0x000fc600078e3cff */
[----:B------:R-:W-:Y:S04]  /*f380*/  STS.U16 [R35+UR4+0x22080], R198 ;  /* 0x022080c623007988 */ /* 0x000fe80008000404 */
[----:B------:R-:W-:Y:S04]  /*f390*/  STS.U16 [R35+UR4+0x22480], R194 ;  /* 0x022480c223007988 */ /* 0x000fe80008000404 */
[----:B------:R-:W-:Y:S04]  /*f3a0*/  STS.U16 [R35+UR4+0x22880], R190 ;  /* 0x022880be23007988 */ /* 0x000fe80008000404 */
[----:B------:R-:W-:Y:S01]  /*f3b0*/  STS.U16 [R35+UR4+0x22c80], R186 ;  /* 0x022c80ba23007988 */ /* 0x000fe20008000404 */
[----:B------:R-:W-:-:S03]  /*f3c0*/  SHF.L.U32 R3, R151, 0x1, RZ ;  /* 0x0000000197037819 */ /* 0x000fc600000006ff */
[----:B------:R-:W-:Y:S04]  /*f3d0*/  STS.U16 [R35+UR4+0x23080], R183 ;  /* 0x023080b723007988 */ /* 0x000fe80008000404 */
[----:B------:R-:W-:Y:S04]  /*f3e0*/  STS.U16 [R35+UR4+0x23480], R180 ;  /* 0x023480b423007988 */ /* 0x000fe80008000404 */
[----:B------:R-:W-:Y:S04]  /*f3f0*/  STS.U16 [R35+UR4+0x23880], R177 ;  /* 0x023880b123007988 */ /* 0x000fe80008000404 */
[----:B------:R-:W-:Y:S01]  /*f400*/  STS.U16 [R35+UR4+0x23c80], R174 ;  /* 0x023c80ae23007988 */ /* 0x000fe20008000404 */
[----:B------:R-:W-:-:S03]  /*f410*/  LOP3.LUT R3, R3, 0x7e, RZ, 0xc0, !PT ;  /* 0x0000007e03037812 */ /* 0x000fc600078ec0ff */
[----:B------:R-:W-:Y:S01]  /*f420*/  STS.U16 [R4+UR4+0x20100], R34 ;  /* 0x0201002204007988 */ /* 0x000fe20008000404 */
[----:B------:R-:W-:-:S03]  /*f430*/  LOP3.LUT R2, R151, 0xc0, RZ, 0xc0, !PT ;  /* 0x000000c097027812 */ /* 0x000fc600078ec0ff */
[----:B------:R-:W-:Y:S04]  /*f440*/  STS.U16 [R4+UR4+0x20500], R251 ;  /* 0x020500fb04007988 */ /* 0x000fe80008000404 */
[----:B------:R-:W-:Y:S04]  /*f450*/  STS.U16 [R4+UR4+0x20900], R244 ;  /* 0x020900f404007988 */ /* 0x000fe80008000404 */
[----:B------:R-:W-:Y:S01]  /*f460*/  STS.U16 [R4+UR4+0x20d00], R236 ;  /* 0x020d00ec04007988 */ /* 0x000fe20008000404 */
[----:B------:R-:W-:-:S03]  /*f470*/  LEA R2, R2, R3, 0x8 ;  /* 0x0000000302027211 */ /* 0x000fc600078e40ff */
[----:B------:R-:W-:Y:S04]  /*f480*/  STS.U16 [R4+UR4+0x21100], R230 ;  /* 0x021100e604007988 */ /* 0x000fe80008000404 */
        /* <DEDUP_REMOVED lines=12> */
[----:B------:R0:W-:Y:S01]  /*f550*/  STS.U16 [R4+UR4+0x23d00], R33 ;  /* 0x023d002104007988 */ /* 0x0001e20008000404 */
[----:B------:R-:W-:-:S03]  /*f560*/  LOP3.LUT R5, R5, 0x7e, RZ, 0xc0, !PT ;  /* 0x0000007e05057812 */ /* 0x000fc600078ec0ff */
[----:B------:R-:W-:Y:S04]  /*f570*/  STS.U16 [R2+UR4+0x20180], R32 ;  /* 0x0201802002007988 */ /* 0x000fe80008000404 */
[----:B------:R-:W-:Y:S01]  /*f580*/  STS.U16 [R2+UR4+0x20580], R250 ;  /* 0x020580fa02007988 */ /* 0x000fe20008000404 */
[----:B0-----:R-:W-:-:S03]  /*f590*/  LOP3.LUT R4, R151, 0xc0, RZ, 0xc0, !PT ;  /* 0x000000c097047812 */ /* 0x001fc600078ec0ff */
        /* <DEDUP_REMOVED lines=93> */
[----:B------:R1:W-:Y:S04]  /*fb70*/  STS.U16 [R2+UR4+0x23b80], R8 ;  /* 0x023b800802007988 */ /* 0x0003e80008000404 */
[----:B---3--:R2:W-:Y:S01]  /*fb80*/  STS.U16 [R2+UR4+0x23f80], R6 ;  /* 0x023f800602007988 */ /* 0x0085e20008000404 */
[----:B------:R3:W-:Y:S06]  /*fb90*/  MEMBAR.ALL.CTA ;  /* 0x0000000000007992 */ /* 0x0007ec0000008000 */
[----:B---3--:R-:W3:Y:S01]  /*fba0*/  FENCE.VIEW.ASYNC.S ;  /* 0x00000000000073c6 */ /* 0x008ee20000000000 */
[----:B------:R-:W-:-:S04]  /*fbb0*/  USHF.L.U32 UR8, UR61, 0x9, URZ ;  /* 0x000000093d087899 */ /* 0x000fc8000800063f */
[----:B------:R-:W-:Y:S01]  /*fbc0*/  ULOP3.LUT UR8, UR8, 0x800, URZ, 0xc0, !UPT ;  /* 0x0000080008087892 */ /* 0x000fe2000f8ec03f */
[----:B---3--:R-:W-:Y:S03]  /*fbd0*/  BAR.SYNC.DEFER_BLOCKING 0x0 ;  /* 0x0000000000007b1d */ /* 0x008fe60000010000 */
[----:B------:R-:W-:-:S04]  /*fbe0*/  ULEA.HI UR8, UR4, UR8, URZ, 0x1c ;  /* 0x0000000804087291 */ /* 0x000fc8000f8fe03f */
[----:B------:R-:W-:Y:S01]  /*fbf0*/  ULOP3.LUT UR8, UR8, 0x3fff, URZ, 0xc0, !UPT ;  /* 0x00003fff08087892 */ /* 0x000fe2000f8ec03f */
[----:B------:R-:W-:Y:S01]  /*fc00*/  UMOV UR9, 0x40000040 ;  /* 0x4000004000097882 */ /* 0x000fe20000000000 */
[----:B0-----:R-:W-:-:S07]  /*fc10*/  WARPGROUP.ARRIVE ;  /* 0x00000000000079c5 */ /* 0x001fce0000000000 */
[----:B------:R-:W-:Y:S01]  /*fc20*/  HGMMA.64x128x16.F32 R144, gdesc[UR8].tnspA, RZ, !UPT, gsb0 ;  /* 0x21e00000089079f0 */ /* 0x000fe2000c0008ff */
[----:B------:R-:W-:-:S03]  /*fc30*/  UIADD3 UR44, UP0, UR8, 0x80, URZ ;  /* 0x00000080082c7890 */ /* 0x000fc6000ff1e03f */
[----:B------:R-:W-:Y:S02]  /*fc40*/  UMOV UR8, URZ ;  /* 0x0000003f00087c82 */ /* 0x000fe40008000000 */
[----:B------:R-:W-:-:S04]  /*fc50*/  UIADD3.X UR45, UR8, 0x40000040, URZ, UP0, !UPT ;  /* 0x40000040082d7890 */ /* 0x000fc800087fe43f */
[----:B------:R-:W-:Y:S01]  /*fc60*/  UIADD3.64 UR12, UR44, 0x80, URZ ;  /* 0x000000802c0c7897 */ /* 0x000fe2000fffe03f */
[----:B------:R-:W-:Y:S02]  /*fc70*/  WARPGROUP.DEPBAR.LE gsb0, 0x0 ;  /* 0x00008000000079c5 */ /* 0x000fe40000010000 */
[----:B------:R-:W-:-:S06]  /*fc80*/  WARPGROUP.ARRIVE ;  /* 0x00000000000079c5 */ /* 0x000fcc0000000000 */
[----:B------:R-:W-:Y:S01]  /*fc90*/  HGMMA.64x128x16.F32 R144, gdesc[UR44].tnspA, R144, gsb0 ;  /* 0x21e000002c9079f0 */ /* 0x000fe20008000890 */
[----:B------:R-:W-:Y:S02]  /*fca0*/  UIADD3.64 UR16, UR44, 0x100, URZ ;  /* 0x000001002c107897 */ /* 0x000fe4000fffe03f */
[----:B------:R-:W-:Y:S02]  /*fcb0*/  WARPGROUP.DEPBAR.LE gsb0, 0x0 ;  /* 0x00008000000079c5 */ /* 0x000fe40000010000 */
[----:B------:R-:W-:-:S07]  /*fcc0*/  WARPGROUP.ARRIVE ;  /* 0x00000000000079c5 */ /* 0x000fce0000000000 */
[----:B------:R-:W-:Y:S01]  /*fcd0*/  HGMMA.64x128x16.F32 R144, gdesc[UR12].tnspA, R144, gsb0 ;  /* 0x21e000000c9079f0 */ /* 0x000fe20008000890 */
[----:B------:R-:W-:Y:S02]  /*fce0*/  UIADD3.64 UR50, UR46, 0x3fe, URZ ;  /* 0x000003fe2e327897 */ /* 0x000fe4000fffe03f */
[----:B------:R-:W-:Y:S01]  /*fcf0*/  UIADD3.64 UR48, UR44, 0x180, URZ ;  /* 0x000001802c307897 */ /* 0x000fe2000fffe03f */
[----:B------:R-:W-:Y:S02]  /*fd00*/  WARPGROUP.DEPBAR.LE gsb0, 0x0 ;  /* 0x00008000000079c5 */ /* 0x000fe40000010000 */
[----:B------:R-:W-:-:S06]  /*fd10*/  WARPGROUP.ARRIVE ;  /* 0x00000000000079c5 */ /* 0x000fcc0000000000 */
[----:B------:R-:W-:Y:S01]  /*fd20*/  HGMMA.64x128x16.F32 R144, gdesc[UR16].tnspA, R144, gsb0 ;  /* 0x21e00000109079f0 */ /* 0x000fe20008000890 */
[----:B------:R-:W-:Y:S01]  /*fd30*/  MOV R140, UR39 ;  /* 0x00000027008c7c02 */ /* 0x000fe20008000f00 */
[----:B------:R-:W-:Y:S01]  /*fd40*/  UIADD3.64 UR36, UR44, 0x200, URZ ;  /* 0x000002002c247897 */ /* 0x000fe2000fffe03f */
[----:B------:R-:W-:Y:S01]  /*fd50*/  MOV R141, UR38 ;  /* 0x00000026008d7c02 */ /* 0x000fe20008000f00 */
        /* <DEDUP_REMOVED lines=11> */
[----:B------:R-:W-:Y:S02]  /*fe10*/  UIADD3.64 UR50, UR46, 0x404, URZ ;  /* 0x000004042e327897 */ /* 0x000fe4000fffe03f */
        /* <DEDUP_REMOVED lines=28> */
[----:B------:R-:W-:Y:S02]  /*ffe0*/  R2UR UR39, R140 ;  /* 0x000000008c2772ca */ /* 0x000fe400000e0000 */
[----:B------:R-:W-:Y:S01]  /*fff0*/  R2UR UR38, R141 ;  /* 0x000000008d2672ca */ /* 0x000fe200000e0000 */
[----:B------:R-:W-:Y:S01]  /*10000*/  UIADD3.64 UR36, UR44, 0x680, URZ ;  /* 0x000006802c247897 */ /* 0x000fe2000fffe03f */
[----:B------:R-:W-:Y:S02]  /*10010*/  WARPGROUP.DEPBAR.LE gsb0, 0x0 ;  /* 0x00008000000079c5 */ /* 0x000fe40000010000 */
[----:B------:R-:W-:-:S06]  /*10020*/  WARPGROUP.ARRIVE ;  /* 0x00000000000079c5 */ /* 0x000fcc0000000000 */
[----:B------:R-:W-:Y:S01]  /*10030*/  HGMMA.64x128x16.F32 R144, gdesc[UR52].tnspA, R144, gsb0 ;  /* 0x21e00000349079f0 */ /* 0x000fe20008000890 */
[----:B------:R-:W-:Y:S02]  /*10040*/  R2UR UR43, R142 ;  /* 0x000000008e2b72ca */ /* 0x000fe400000e0000 */
[----:B------:R-:W-:Y:S01]  /*10050*/  R2UR UR42, R143 ;  /* 0x000000008f2a72ca */ /* 0x000fe200000e0000 */
[----:B------:R-:W-:Y:S01]  /*10060*/  UIADD3.64 UR40, UR44, 0x700, URZ ;  /* 0x000007002c287897 */ /* 0x000fe2000fffe03f */
[----:B------:R-:W-:Y:S02]  /*10070*/  WARPGROUP.DEPBAR.LE gsb0, 0x0 ;  /* 0x00008000000079c5 */ /* 0x000fe40000010000 */
[----:B------:R-:W-:-:S06]  /*10080*/  WARPGROUP.ARRIVE ;  /* 0x00000000000079c5 */ /* 0x000fcc0000000000 */
[----:B------:R-:W-:Y:S01]  /*10090*/  HGMMA.64x128x16.F32 R144, gdesc[UR36].tnspA, R144, gsb0 ;  /* 0x21e00000249079f0 */ /* 0x000fe20008000890 */
[----:B------:R-:W-:Y:S02]  /*100a0*/  STL [R1+0x918], R13 ;  /* 0x0009180d01007387 */ /* 0x000fe40000100800 */
[----:B------:R-:W-:Y:S02]  /*100b0*/  WARPGROUP.DEPBAR.LE gsb0, 0x0 ;  /* 0x00008000000079c5 */ /* 0x000fe40000010000 */
[----:B------:R-:W-:-:S07]  /*100c0*/  WARPGROUP.ARRIVE ;  /* 0x00000000000079c5 */ /* 0x000fce0000000000 */
[----:B------:R-:W-:Y:S03]  /*100d0*/  HGMMA.64x128x16.F32 R144, gdesc[UR40].tnspA, R144, gsb0 ;  /* 0x21e00000289079f0 */ /* 0x000fe60008000890 */
[----:B------:R-:W-:Y:S02]  /*100e0*/  WARPGROUP.DEPBAR.LE gsb0, 0x0 ;  /* 0x00008000000079c5 */ /* 0x000fe40000010000 */
[----:B------:R0:W-:Y:S04]  /*100f0*/  STL.64 [R1+0x208], R150 ;  /* 0x0002089601007387 */ /* 0x0001e80000100a00 */
[----:B------:R-:W-:Y:S04]  /*10100*/  STL [R1+0x210], R153 ;  /* 0x0002109901007387 */ /* 0x000fe80000100800 */
[----:B------:R-:W-:Y:S04]  /*10110*/  STL [R1+0x214], R155 ;  /* 0x0002149b01007387 */ /* 0x000fe80000100800 */
[----:B------:R-:W-:Y:S04]  /*10120*/  STL [R1+0x21c], R157 ;  /* 0x00021c9d01007387 */ /* 0x000fe80000100800 */
[----:B------:R-:W-:Y:S04]  /*10130*/  STL.64 [R1+0x220], R158 ;  /* 0x0002209e01007387 */ /* 0x000fe80000100a00 */
[----:B------:R-:W-:Y:S04]  /*10140*/  STL [R1+0x228], R163 ;  /* 0x000228a301007387 */ /* 0x000fe80000100800 */
[----:B------:R-:W-:Y:S04]  /*10150*/  STL.64 [R1+0x230], R164 ;  /* 0x000230a401007387 */ /* 0x000fe80000100a00 */
[----:B------:R-:W-:Y:S04]  /*10160*/  STL [R1+0x238], R203 ;  /* 0x000238cb01007387 */ /* 0x000fe80000100800 */
[----:B------:R-:W-:Y:S04]  /*10170*/  STL.64 [R1+0x240], R204 ;  /* 0x000240cc01007387 */ /* 0x000fe80000100a00 */
[----:B-1----:R-:W3:Y:S04]  /*10180*/  LDL.64 R8, [R1+0x8c8] ;  /* 0x0008c80001087983 */ /* 0x002ee80000100a00 */
        /* <DEDUP_REMOVED lines=9> */
[----:B--2---:R-:W2:Y:S04]  /*10220*/  LDL.64 R6, [R1+0x8c0] ;  /* 0x0008c00001067983 */ /* 0x004ea80000100a00 */
[----:B------:R-:W2:Y:S04]  /*10230*/  LDL.64 R62, [R1+0x898] ;  /* 0x00089800013e7983 */ /* 0x000ea80000100a00 */
[----:B------:R-:W2:Y:S01]  /*10240*/  LDL.64 R52, [R1+0x870] ;  /* 0x0008700001347983 */ /* 0x000ea20000100a00 */
[----:B------:R-:W-:-:S03]  /*10250*/  MOV R65, R149 ;  /* 0x0000009500417202 */ /* 0x000fc60000000f00 */
[----:B------:R-:W2:Y:S04]  /*10260*/  LDL.64 R58, [R1+0x878] ;  /* 0x00087800013a7983 */ /* 0x000ea80000100a00 */
[----:B------:R-:W2:Y:S01]  /*10270*/  LDL.64 R56, [R1+0x858] ;  /* 0x0008580001387983 */ /* 0x000ea20000100a00 */
[----:B------:R-:W-:-:S03]  /*10280*/  MOV R66, R148 ;  /* 0x0000009400427202 */ /* 0x000fc60000000f00 */
[----:B------:R-:W2:Y:S04]  /*10290*/  LDL.64 R76, [R1+0x820] ;  /* 0x00082000014c7983 */ /* 0x000ea80000100a00 */
[----:B------:R-:W2:Y:S04]  /*102a0*/  LDL.64 R60, [R1+0x860] ;  /* 0x00086000013c7983 */ /* 0x000ea80000100a00 */
[----:B------:R-:W2:Y:S04]  /*102b0*/  LDL.64 R84, [R1+0x838] ;  /* 0x0008380001547983 */ /* 0x000ea80000100a00 */
[----:B------:R-:W2:Y:S04]  /*102c0*/  LDL.64 R82, [R1+0x830] ;  /* 0x0008300001527983 */ /* 0x000ea80000100a00 */
[----:B------:R-:W2:Y:S01]  /*102d0*/  LDL.64 R80, [R1+0x828] ;  /* 0x0008280001507983 */ /* 0x000ea20000100a00 */
[----:B------:R-:W-:-:S03]  /*102e0*/  MOV R49, R147 ;  /* 0x0000009300317202 */ /* 0x000fc60000000f00 */
[----:B------:R-:W2:Y:S01]  /*102f0*/  LDL.64 R78, [R1+0x7f0] ;  /* 0x0007f000014e7983 */ /* 0x000ea20000100a00 */
[----:B------:R-:W-:Y:S02]  /*10300*/  MOV R55, R146 ;  /* 0x0000009200377202 */ /* 0x000fe40000000f00 */
[----:B------:R-:W-:Y:S01]  /*10310*/  MOV R69, R145 ;  /* 0x0000009100457202 */ /* 0x000fe20000000f00 */
[----:B------:R-:W2:Y:S01]  /*10320*/  LDL.64 R94, [R1+0x7b8] ;  /* 0x0007b800015e7983 */ /* 0x000ea20000100a00 */
[----:B------:R-:W-:-:S03]  /*10330*/  MOV R75, R144 ;  /* 0x00000090004b7202 */ /* 0x000fc60000000f00 */
[----:B------:R-:W2:Y:S04]  /*10340*/  LDL.64 R98, [R1+0x738] ;  /* 0x0007380001627983 */ /* 0x000ea80000100a00 */
[----:B------:R-:W2:Y:S04]  /*10350*/  LDL.64 R96, [R1+0x6e0] ;  /* 0x0006e00001607983 */ /* 0x000ea80000100a00 */
[----:B------:R-:W2:Y:S04]  /*10360*/  LDL.64 R216, [R1+0x688] ;  /* 0x0006880001d87983 */ /* 0x000ea80000100a00 */
[----:B------:R-:W2:Y:S04]  /*10370*/  LDL.64 R236, [R1+0x600] ;  /* 0x0006000001ec7983 */ /* 0x000ea80000100a00 */
[----:B------:R-:W2:Y:S01]  /*10380*/  LDL.64 R218, [R1+0x5f0] ;  /* 0x0005f00001da7983 */ /* 0x000ea20000100a00 */
[----:B---3--:R-:W-:-:S04]  /*10390*/  IMAD.WIDE R8, R0, 0x2, R8 ;  /* 0x0000000200087825 */ /* 0x008fc800078e0208 */
[C---:B----4-:R-:W-:Y:S01]  /*103a0*/  IMAD.WIDE R14, R0.reuse, 0x2, R14 ;  /* 0x00000002000e7825 */ /* 0x050fe200078e020e */
[----:B------:R1:W3:Y:S03]  /*103b0*/  LDG.E.U16 R117, desc[UR6][R8.64] ;  /* 0x0000000608757981 */ /* 0x0002e6000c1e1500 */
[C---:B------:R-:W-:Y:S01]  /*103c0*/  IMAD.WIDE R16, R0.reuse, 0x2, R16 ;  /* 0x0000000200107825 */ /* 0x040fe200078e0210 */
[----:B0-----:R0:W4:Y:S03]  /*103d0*/  LDG.E.U16 R150, desc[UR6][R14.64] ;  /* 0x000000060e967981 */ /* 0x001126000c1e1500 */
[C---:B------:R-:W-:Y:S01]  /*103e0*/  IMAD.WIDE R18, R0.reuse, 0x2, R18 ;  /* 0x0000000200127825 */ /* 0x040fe200078e0212 */
[----:B------:R0:W3:Y:S03]  /*103f0*/  LDG.E.U16 R149, desc[UR6][R16.64] ;  /* 0x0000000610957981 */ /* 0x0000e6000c1e1500 */
[C---:B-1----:R-:W-:Y:S01]  /*10400*/  IMAD.WIDE R8, R0.reuse, 0x2, R46 ;  /* 0x0000000200087825 */ /* 0x042fe200078e022e */
[----:B------:R1:W3:Y:S04]  /*10410*/  LDG.E.U16 R64, desc[UR6][R18.64] ;  /* 0x0000000612407981 */ /* 0x0002e8000c1e1500 */
[----:B------:R-:W4:Y:S01]  /*10420*/  LDL.64 R46, [R1+0x848] ;  /* 0x00084800012e7983 */ /* 0x000f220000100a00 */
[----:B0-----:R-:W-:-:S03]  /*10430*/  IMAD.WIDE R14, R0, 0x2, R50 ;  /* 0x00000002000e7825 */ /* 0x001fc600078e0232 */
[----:B------:R-:W3:Y:S01]  /*10440*/  LDL.64 R50, [R1+0x850] ;  /* 0x0008500001327983 */ /* 0x000ee20000100a00 */
[----:B------:R-:W-:-:S03]  /*10450*/  IMAD.WIDE R16, R0, 0x2, R22 ;  /* 0x0000000200107825 */ /* 0x000fc600078e0216 */
[----:B------:R-:W3:Y:S01]  /*10460*/  LDL.64 R22, [R1+0x840] ;  /* 0x0008400001167983 */ /* 0x000ee20000100a00 */
[----:B-1----:R-:W-:-:S03]  /*10470*/  IMAD.WIDE R18, R0, 0x2, R72 ;  /* 0x0000000200127825 */ /* 0x002fc600078e0248 */
[----:B------:R0:W3:Y:S04]  /*10480*/  LDG.E.U16 R116, desc[UR6][R14.64] ;  /* 0x000000060e747981 */ /* 0x0000e8000c1e1500 */
[----:B------:R1:W3:Y:S01]  /*10490*/  LDG.E.U16 R148, desc[UR6][R18.64] ;  /* 0x0000000612947981 */ /* 0x0002e2000c1e1500 */
[----:B--2---:R-:W-:-:S03]  /*104a0*/  IMAD.WIDE R6, R0, 0x2, R6 ;  /* 0x0000000200067825 */ /* 0x004fc600078e0206 */
[----:B------:R-:W2:Y:S01]  /*104b0*/  LDG.E.U16 R91, desc[UR6][R8.64] ;  /* 0x00000006085b7981 */ /* 0x000ea2000c1e1500 */
[----:B0-----:R-:W-:-:S03]  /*104c0*/  IMAD.WIDE R14, R0, 0x2, R70 ;  /* 0x00000002000e7825 */ /* 0x001fc600078e0246 */
[----:B------:R0:W2:Y:S04]  /*104d0*/  LDG.E.U16 R92, desc[UR6][R6.64] ;  /* 0x00000006065c7981 */ /* 0x0000a8000c1e1500 */
[----:B------:R-:W2:Y:S01]  /*104e0*/  LDL.64 R70, [R1+0x818] ;  /* 0x0008180001467983 */ /* 0x000ea20000100a00 */
[----:B-1----:R-:W-:-:S03]  /*104f0*/  IMAD.WIDE R18, R0, 0x2, R20 ;  /* 0x0000000200127825 */ /* 0x002fc600078e0214 */
[----:B------:R-:W2:Y:S01]  /*10500*/  LDL.64 R20, [R1+0x7f8] ;  /* 0x0007f80001147983 */ /* 0x000ea20000100a00 */
[----:B0-----:R-:W-:-:S03]  /*10510*/  IMAD.WIDE R6, R0, 0x2, R62 ;  /* 0x0000000200067825 */ /* 0x001fc600078e023e */
[----:B------:R-:W2:Y:S04]  /*10520*/  LDL.64 R72, [R1+0x810] ;  /* 0x0008100001487983 */ /* 0x000ea80000100a00 */
[----:B------:R0:W2:Y:S01]  /*10530*/  LDG.E.U16 R63, desc[UR6][R6.64] ;  /* 0x00000006063f7981 */ /* 0x0000a2000c1e1500 */
[----:B------:R-:W-:-:S03]  /*10540*/  IMAD.WIDE R8, R0, 0x2, R58 ;  /* 0x0000000200087825 */ /* 0x000fc600078e023a */
[----:B------:R-:W2:Y:S04]  /*10550*/  LDL.64 R58, [R1+0x808] ;  /* 0x00080800013a7983 */ /* 0x000ea80000100a00 */
[----:B------:R1:W2:Y:S01]  /*10560*/  LDG.E.U16 R90, desc[UR6][R14.64] ;  /* 0x000000060e5a7981 */ /* 0x0002a2000c1e1500 */
[----:B0-----:R-:W-:-:S03]  /*10570*/  IMAD.WIDE R6, R0, 0x2, R52 ;  /* 0x0000000200067825 */ /* 0x001fc600078e0234 */
[----:B------:R-:W2:Y:S04]  /*10580*/  LDL.64 R52, [R1+0x800] ;  /* 0x0008000001347983 */ /* 0x000ea80000100a00 */
[----:B------:R4:W2:Y:S01]  /*10590*/  LDG.E.U16 R147, desc[UR6][R6.64] ;  /* 0x0000000606937981 */ /* 0x0008a2000c1e1500 */
[----:B-1----:R-:W-:-:S03]  /*105a0*/  IMAD.WIDE R14, R0, 0x2, R56 ;  /* 0x00000002000e7825 */ /* 0x002fc600078e0238 */
[----:B------:R3:W2:Y:S04]  /*105b0*/  LDG.E.U16 R62, desc[UR6][R8.64] ;  /* 0x00000006083e7981 */ /* 0x0006a8000c1e1500 */
[----:B------:R0:W2:Y:S04]  /*105c0*/  LDG.E.U16 R114, desc[UR6][R18.64] ;  /* 0x0000000612727981 */ /* 0x0000a8000c1e1500 */
[----:B------:R-:W2:Y:S04]  /*105d0*/  LDL.64 R56, [R1+0x7e8] ;  /* 0x0007e80001387983 */ /* 0x000ea80000100a00 */
[----:B------:R-:W2:Y:S01]  /*105e0*/  LDG.E.U16 R115, desc[UR6][R16.64] ;  /* 0x0000000610737981 */ /* 0x000ea2000c1e1500 */
[----:B----4-:R-:W-:-:S03]  /*105f0*/  IMAD.WIDE R6, R0, 0x2, R46 ;  /* 0x0000000200067825 */ /* 0x010fc600078e022e */
[----:B------:R-:W4:Y:S01]  /*10600*/  LDL.64 R46, [R1+0x7d8] ;  /* 0x0007d800012e7983 */ /* 0x000f220000100a00 */
[----:B---3--:R-:W-:-:S03]  /*10610*/  IMAD.WIDE R8, R0, 0x2, R50 ;  /* 0x0000000200087825 */ /* 0x008fc600078e0232 */
[----:B------:R-:W3:Y:S01]  /*10620*/  LDL.64 R50, [R1+0x7e0] ;  /* 0x0007e00001327983 */ /* 0x000ee20000100a00 */
[----:B0-----:R-:W-:-:S03]  /*10630*/  IMAD.WIDE R18, R0, 0x2, R22 ;  /* 0x0000000200127825 */ /* 0x001fc600078e0216 */
[----:B------:R0:W3:Y:S04]  /*10640*/  LDG.E.U16 R113, desc[UR6][R6.64] ;  /* 0x0000000606717981 */ /* 0x0000e8000c1e1500 */
[----:B------:R-:W3:Y:S04]  /*10650*/  LDL.64 R22, [R1+0x7d0] ;  /* 0x0007d00001167983 */ /* 0x000ee80000100a00 */
[----:B------:R2:W3:Y:S01]  /*10660*/  LDG.E.U16 R88, desc[UR6][R18.64] ;  /* 0x0000000612587981 */ /* 0x0004e2000c1e1500 */
[----:B0-----:R-:W-:-:S03]  /*10670*/  IMAD.WIDE R6, R0, 0x2, R76 ;  /* 0x0000000200067825 */ /* 0x001fc600078e024c */
[----:B------:R-:W3:Y:S04]  /*10680*/  LDG.E.U16 R146, desc[UR6][R8.64] ;  /* 0x0000000608927981 */ /* 0x000ee8000c1e1500 */
[----:B------:R0:W3:Y:S01]  /*10690*/  LDG.E.U16 R87, desc[UR6][R6.64] ;  /* 0x0000000606577981 */ /* 0x0000e2000c1e1500 */
[----:B--2---:R-:W-:-:S03]  /*106a0*/  IMAD.WIDE R18, R0, 0x2, R70 ;  /* 0x0000000200127825 */ /* 0x004fc600078e0246 */
[----:B------:R-:W2:Y:S01]  /*106b0*/  LDL.64 R70, [R1+0x7b0] ;  /* 0x0007b00001467983 */ /* 0x000ea20000100a00 */
[----:B------:R-:W-:-:S03]  /*106c0*/  IMAD.WIDE R16, R0, 0x2, R60 ;  /* 0x0000000200107825 */ /* 0x000fc600078e023c */
[----:B------:R1:W2:Y:S01]  /*106d0*/  LDG.E.U16 R61, desc[UR6][R14.64] ;  /* 0x000000060e3d7981 */ /* 0x0002a2000c1e1500 */
[----:B0-----:R-:W-:-:S03]  /*106e0*/  IMAD.WIDE R6, R0, 0x2, R20 ;  /* 0x0000000200067825 */ /* 0x001fc600078e0214 */
[----:B------:R-:W2:Y:S01]  /*106f0*/  LDL.64 R20, [R1+0x770] ;  /* 0x0007700001147983 */ /* 0x000ea20000100a00 */
[----:B------:R-:W-:-:S03]  /*10700*/  IMAD.WIDE R8, R0, 0x2, R80 ;  /* 0x0000000200087825 */ /* 0x000fc600078e0250 */
[----:B------:R0:W2:Y:S01]  /*10710*/  LDG.E.U16 R89, desc[UR6][R16.64] ;  /* 0x0000000610597981 */ /* 0x0000a2000c1e1500 */
[----:B-1----:R-:W-:-:S03]  /*10720*/  IMAD.WIDE R14, R0, 0x2, R82 ;  /* 0x00000002000e7825 */ /* 0x002fc600078e0252 */
[----:B------:R-:W2:Y:S04]  /*10730*/  LDL.64 R76, [R1+0x7c8] ;  /* 0x0007c800014c7983 */ /* 0x000ea80000100a00 */
[----:B------:R1:W2:Y:S01]  /*10740*/  LDG.E.U16 R145, desc[UR6][R14.64] ;  /* 0x000000060e917981 */ /* 0x0002a2000c1e1500 */
[----:B0-----:R-:W-:-:S03]  /*10750*/  IMAD.WIDE R16, R0, 0x2, R84 ;  /* 0x0000000200107825 */ /* 0x001fc600078e0254 */
[----:B------:R0:W2:Y:S04]  /*10760*/  LDG.E.U16 R112, desc[UR6][R8.64] ;  /* 0x0000000608707981 */ /* 0x0000a8000c1e1500 */
[----:B------:R0:W2:Y:S01]  /*10770*/  LDG.E.U16 R60, desc[UR6][R16.64] ;  /* 0x00000006103c7981 */ /* 0x0000a2000c1e1500 */
[----:B-1----:R-:W-:-:S03]  /*10780*/  IMAD.WIDE R14, R0, 0x2, R58 ;  /* 0x00000002000e7825 */ /* 0x002fc600078e023a */
[----:B------:R1:W2:Y:S01]  /*10790*/  LDG.E.U16 R59, desc[UR6][R18.64] ;  /* 0x00000006123b7981 */ /* 0x0002a2000c1e1500 */
[----:B0-----:R-:W-:-:S03]  /*107a0*/  IMAD.WIDE R8, R0, 0x2, R52 ;  /* 0x0000000200087825 */ /* 0x001fc600078e0234 */
[----:B------:R-:W2:Y:S01]  /*107b0*/  LDL.64 R52, [R1+0x790] ;  /* 0x0007900001347983 */ /* 0x000ea20000100a00 */
[----:B------:R-:W-:-:S03]  /*107c0*/  IMAD.WIDE R16, R0, 0x2, R72 ;  /* 0x0000000200107825 */ /* 0x000fc600078e0248 */
[----:B------:R-:W2:Y:S01]  /*107d0*/  LDL.64 R72, [R1+0x750] ;  /* 0x0007500001487983 */ /* 0x000ea20000100a00 */
[----:B-1----:R-:W-:-:S03]  /*107e0*/  IMAD.WIDE R18, R0, 0x2, R78 ;  /* 0x0000000200127825 */ /* 0x002fc600078e024e */
[----:B------:R0:W2:Y:S04]  /*107f0*/  LDG.E.U16 R144, desc[UR6][R16.64] ;  /* 0x0000000610907981 */ /* 0x0000a8000c1e1500 */
[----:B------:R-:W2:Y:S04]  /*10800*/  LDG.E.U16 R111, desc[UR6][R14.64] ;  /* 0x000000060e6f7981 */ /* 0x000ea8000c1e1500 */
[----:B------:R4:W2:Y:S01]  /*10810*/  LDG.E.U16 R86, desc[UR6][R8.64] ;  /* 0x0000000608567981 */ /* 0x0008a2000c1e1500 */
[----:B0-----:R-:W-:-:S03]  /*10820*/  IMAD.WIDE R16, R0, 0x2, R56 ;  /* 0x0000000200107825 */ /* 0x001fc600078e0238 */
[----:B------:R0:W2:Y:S04]  /*10830*/  LDG.E.U16 R58, desc[UR6][R6.64] ;  /* 0x00000006063a7981 */ /* 0x0000a8000c1e1500 */
[----:B------:R-:W2:Y:S04]  /*10840*/  LDL.64 R78, [R1+0x6f0] ;  /* 0x0006f000014e7983 */ /* 0x000ea80000100a00 */
[----:B------:R-:W2:Y:S04]  /*10850*/  LDL.64 R82, [R1+0x730] ;  /* 0x0007300001527983 */ /* 0x000ea80000100a00 */
[----:B------:R2:W2:Y:S04]  /*10860*/  LDG.E.U16 R110, desc[UR6][R16.64] ;  /* 0x00000006106e7981 */ /* 0x0004a8000c1e1500 */
[----:B------:R-:W2:Y:S04]  /*10870*/  LDG.E.U16 R252, desc[UR6][R18.64] ;  /* 0x0000000612fc7981 */ /* 0x000ea8000c1e1500 */
[----:B------:R-:W2:Y:S01]  /*10880*/  LDL.64 R80, [R1+0x690] ;  /* 0x0006900001507983 */ /* 0x000ea20000100a00 */
[----:B----4-:R-:W-:-:S03]  /*10890*/  IMAD.WIDE R8, R0, 0x2, R46 ;  /* 0x0000000200087825 */ /* 0x010fc600078e022e */
[----:B------:R-:W4:Y:S01]  /*108a0*/  LDL.64 R46, [R1+0x6d0] ;  /* 0x0006d000012e7983 */ /* 0x000f220000100a00 */
[----:B---3--:R-:W-:-:S03]  /*108b0*/  IMAD.WIDE R14, R0, 0x2, R50 ;  /* 0x00000002000e7825 */ /* 0x008fc600078e0232 */
[----:B------:R-:W3:Y:S04]  /*108c0*/  LDL.64 R50, [R1+0x710] ;  /* 0x0007100001327983 */ /* 0x000ee80000100a00 */
[----:B------:R1:W3:Y:S01]  /*108d0*/  LDG.E.U16 R57, desc[UR6][R8.64] ;  /* 0x0000000608397981 */ /* 0x0002e2000c1e1500 */
[----:B0-----:R-:W-:-:S03]  /*108e0*/  IMAD.WIDE R6, R0, 0x2, R22 ;  /* 0x0000000200067825 */ /* 0x001fc600078e0216 */
[----:B------:R-:W3:Y:S04]  /*108f0*/  LDL.64 R22, [R1+0x6b0] ;  /* 0x0006b00001167983 */ /* 0x000ee80000100a00 */
[----:B------:R0:W3:Y:S04]  /*10900*/  LDG.E.U16 R85, desc[UR6][R14.64] ;  /* 0x000000060e557981 */ /* 0x0000e8000c1e1500 */
[----:B------:R0:W3:Y:S01]  /*10910*/  LDG.E.U16 R247, desc[UR6][R6.64] ;  /* 0x0000000606f77981 */ /* 0x0000e2000c1e1500 */
[----:B--2---:R-:W-:-:S03]  /*10920*/  IMAD.WIDE R16, R0, 0x2, R70 ;  /* 0x0000000200107825 */ /* 0x004fc600078e0246 */
[----:B------:R-:W2:Y:S04]  /*10930*/  LDL.64 R70, [R1+0x650] ;  /* 0x0006500001467983 */ /* 0x000ea80000100a00 */
[----:B------:R-:W2:Y:S01]  /*10940*/  LDG.E.U16 R243, desc[UR6][R16.64] ;  /* 0x0000000610f37981 */ /* 0x000ea2000c1e1500 */
[----:B-1----:R-:W-:-:S03]  /*10950*/  IMAD.WIDE R8, R0, 0x2, R20 ;  /* 0x0000000200087825 */ /* 0x002fc600078e0214 */
[----:B------:R-:W2:Y:S04]  /*10960*/  LDL.64 R20, [R1+0x610] ;  /* 0x0006100001147983 */ /* 0x000ea80000100a00 */
[----:B------:R-:W2:Y:S01]  /*10970*/  LDG.E.U16 R240, desc[UR6][R8.64] ;  /* 0x0000000608f07981 */ /* 0x000ea2000c1e1500 */
[----:B------:R-:W-:-:S03]  /*10980*/  IMAD.WIDE R18, R0, 0x2, R76 ;  /* 0x0000000200127825 */ /* 0x000fc600078e024c */
[----:B------:R-:W2:Y:S04]  /*10990*/  LDL.64 R76, [R1+0x670] ;  /* 0x00067000014c7983 */ /* 0x000ea80000100a00 */
[----:B------:R-:W2:Y:S01]  /*109a0*/  LDG.E.U16 R109, desc[UR6][R18.64] ;  /* 0x00000006126d7981 */ /* 0x000ea2000c1e1500 */
[----:B0-----:R-:W-:-:S03]  /*109b0*/  IMAD.WIDE R14, R0, 0x2, R52 ;  /* 0x00000002000e7825 */ /* 0x001fc600078e0234 */
[----:B------:R-:W2:Y:S01]  /*109c0*/  LDL.64 R52, [R1+0x630] ;  /* 0x0006300001347983 */ /* 0x000ea20000100a00 */
[----:B------:R-:W-:-:S03]  /*109d0*/  IMAD.WIDE R6, R0, 0x2, R72 ;  /* 0x0000000200067825 */ /* 0x000fc600078e0248 */
[----:B------:R-:W2:Y:S04]  /*109e0*/  LDL.64 R72, [R1+0x7c0] ;  /* 0x0007c00001487983 */ /* 0x000ea80000100a00 */
[----:B------:R0:W2:Y:S04]  /*109f0*/  LDG.E.U16 R242, desc[UR6][R14.64] ;  /* 0x000000060ef27981 */ /* 0x0000a8000c1e1500 */
[----:B------:R1:W2:Y:S01]  /*10a00*/  LDG.E.U16 R239, desc[UR6][R6.64] ;  /* 0x0000000606ef7981 */ /* 0x0002a2000c1e1500 */
[----:B0-----:R-:W-:-:S03]  /*10a10*/  IMAD.WIDE R14, R0, 0x2, R78 ;  /* 0x00000002000e7825 */ /* 0x001fc600078e024e */
[----:B------:R-:W2:Y:S01]  /*10a20*/  LDL.64 R78, [R1+0x798] ;  /* 0x00079800014e7983 */ /* 0x000ea20000100a00 */
[----:B------:R-:W-:-:S03]  /*10a30*/  IMAD.WIDE R18, R0, 0x2, R82 ;  /* 0x0000000200127825 */ /* 0x000fc600078e0252 */
[----:B------:R-:W2:Y:S04]  /*10a40*/  LDL.64 R82, [R1+0x7a8] ;  /* 0x0007a80001527983 */ /* 0x000ea80000100a00 */
[----:B------:R2:W2:Y:S04]  /*10a50*/  LDG.E.U16 R232, desc[UR6][R14.64] ;  /* 0x000000060ee87981 */ /* 0x0004a8000c1e1500 */
[----:B------:R-:W2:Y:S01]  /*10a60*/  LDG.E.U16 R235, desc[UR6][R18.64] ;  /* 0x0000000612eb7981 */ /* 0x000ea2000c1e1500 */
[----:B----4-:R-:W-:-:S03]  /*10a70*/  IMAD.WIDE R8, R0, 0x2, R46 ;  /* 0x0000000200087825 */ /* 0x010fc600078e022e */
[----:B------:R-:W4:Y:S01]  /*10a80*/  LDL.64 R46, [R1+0x788] ;  /* 0x00078800012e7983 */ /* 0x000f220000100a00 */
[----:B---3--:R-:W-:-:S03]  /*10a90*/  IMAD.WIDE R16, R0, 0x2, R50 ;  /* 0x0000000200107825 */ /* 0x008fc600078e0232 */
[----:B------:R-:W3:Y:S01]  /*10aa0*/  LDL.64 R50, [R1+0x7a0] ;  /* 0x0007a00001327983 */ /* 0x000ee20000100a00 */
[----:B-1----:R-:W-:-:S03]  /*10ab0*/  IMAD.WIDE R6, R0, 0x2, R22 ;  /* 0x0000000200067825 */ /* 0x002fc600078e0216 */
[----:B------:R-:W3:Y:S04]  /*10ac0*/  LDG.E.U16 R234, desc[UR6][R16.64] ;  /* 0x0000000610ea7981 */ /* 0x000ee8000c1e1500 */
[----:B------:R-:W3:Y:S04]  /*10ad0*/  LDL.64 R22, [R1+0x780] ;  /* 0x0007800001167983 */ /* 0x000ee80000100a00 */
[----:B------:R0:W3:Y:S01]  /*10ae0*/  LDG.E.U16 R228, desc[UR6][R6.64] ;  /* 0x0000000606e47981 */ /* 0x0000e2000c1e1500 */
[----:B--2---:R-:W-:-:S03]  /*10af0*/  IMAD.WIDE R14, R0, 0x2, R70 ;  /* 0x00000002000e7825 */ /* 0x004fc600078e0246 */
[----:B------:R1:W2:Y:S04]  /*10b00*/  LDG.E.U16 R230, desc[UR6][R8.64] ;  /* 0x0000000608e67981 */ /* 0x0002a8000c1e1500 */
[----:B------:R-:W2:Y:S01]  /*10b10*/  LDL.64 R70, [R1+0x768] ;  /* 0x0007680001467983 */ /* 0x000ea20000100a00 */
[----:B0-----:R-:W-:-:S03]  /*10b20*/  IMAD.WIDE R6, R0, 0x2, R20 ;  /* 0x0000000200067825 */ /* 0x001fc600078e0214 */
[----:B------:R-:W2:Y:S04]  /*10b30*/  LDG.E.U16 R222, desc[UR6][R14.64] ;  /* 0x000000060ede7981 */ /* 0x000ea8000c1e1500 */
[----:B------:R-:W2:Y:S01]  /*10b40*/  LDL.64 R20, [R1+0x758] ;  /* 0x0007580001147983 */ /* 0x000ea20000100a00 */
[----:B------:R-:W-:-:S03]  /*10b50*/  IMAD.WIDE R18, R0, 0x2, R80 ;  /* 0x0000000200127825 */ /* 0x000fc600078e0250 */
[----:B------:R-:W2:Y:S01]  /*10b60*/  LDL.64 R80, [R1+0x778] ;  /* 0x0007780001507983 */ /* 0x000ea20000100a00 */
[----:B------:R-:W-:-:S03]  /*10b70*/  IMAD.WIDE R16, R0, 0x2, R76 ;  /* 0x0000000200107825 */ /* 0x000fc600078e024c */
[----:B------:R0:W2:Y:S04]  /*10b80*/  LDG.E.U16 R227, desc[UR6][R18.64] ;  /* 0x0000000612e37981 */ /* 0x0000a8000c1e1500 */
[----:B------:R0:W2:Y:S04]  /*10b90*/  LDG.E.U16 R225, desc[UR6][R16.64] ;  /* 0x0000000610e17981 */ /* 0x0000a8000c1e1500 */
[----:B------:R-:W2:Y:S04]  /*10ba0*/  LDL.64 R76, [R1+0x748] ;  /* 0x00074800014c7983 */ /* 0x000ea80000100a00 */
[----:B------:R0:W2:Y:S01]  /*10bb0*/  LDG.E.U16 R220, desc[UR6][R6.64] ;  /* 0x0000000606dc7981 */ /* 0x0000a2000c1e1500 */
[----:B-1----:R-:W-:-:S03]  /*10bc0*/  IMAD.WIDE R8, R0, 0x2, R52 ;  /* 0x0000000200087825 */ /* 0x002fc600078e0234 */
[----:B------:R-:W2:Y:S01]  /*10bd0*/  LDL.64 R52, [R1+0x760] ;  /* 0x0007600001347983 */ /* 0x000ea20000100a00 */
[----:B0-----:R-:W-:-:S03]  /*10be0*/  IMAD.WIDE R18, R0, 0x2, R72 ;  /* 0x0000000200127825 */ /* 0x001fc600078e0248 */
[----:B------:R-:W2:Y:S01]  /*10bf0*/  LDL.64 R72, [R1+0x740] ;  /* 0x0007400001487983 */ /* 0x000ea20000100a00 */
[----:B------:R-:W-:-:S03]  /*10c00*/  IMAD.WIDE R16, R0, 0x2, R94 ;  /* 0x0000000200107825 */ /* 0x000fc600078e025e */
[----:B------:R-:W2:Y:S04]  /*10c10*/  LDG.E.U16 R221, desc[UR6][R8.64] ;  /* 0x0000000608dd7981 */ /* 0x000ea8000c1e1500 */
[----:B------:R4:W2:Y:S04]  /*10c20*/  LDG.E.U16 R84, desc[UR6][R18.64] ;  /* 0x0000000612547981 */ /* 0x0008a8000c1e1500 */
[----:B------:R0:W2:Y:S04]  /*10c30*/  LDG.E.U16 R56, desc[UR6][R16.64] ;  /* 0x0000000610387981 */ /* 0x0000a8000c1e1500 */
[----:B------:R-:W2:Y:S01]  /*10c40*/  LDL.64 R94, [R1+0x718] ;  /* 0x00071800015e7983 */ /* 0x000ea20000100a00 */
[----:B------:R-:W-:-:S03]  /*10c50*/  IMAD.WIDE R6, R0, 0x2, R78 ;  /* 0x0000000200067825 */ /* 0x000fc600078e024e */
[----:B------:R-:W2:Y:S01]  /*10c60*/  LDL.64 R78, [R1+0x708] ;  /* 0x00070800014e7983 */ /* 0x000ea20000100a00 */
[----:B------:R-:W-:-:S03]  /*10c70*/  IMAD.WIDE R14, R0, 0x2, R82 ;  /* 0x00000002000e7825 */ /* 0x000fc600078e0252 */
[----:B------:R-:W2:Y:S04]  /*10c80*/  LDG.E.U16 R54, desc[UR6][R6.64] ;  /* 0x0000000606367981 */ /* 0x000ea8000c1e1500 */
[----:B------:R-:W2:Y:S01]  /*10c90*/  LDG.E.U16 R108, desc[UR6][R14.64] ;  /* 0x000000060e6c7981 */ /* 0x000ea2000c1e1500 */
[----:B----4-:R-:W-:-:S03]  /*10ca0*/  IMAD.WIDE R18, R0, 0x2, R46 ;  /* 0x0000000200127825 */ /* 0x010fc600078e022e */
[----:B------:R-:W4:Y:S01]  /*10cb0*/  LDL.64 R46, [R1+0x720] ;  /* 0x00072000012e7983 */ /* 0x000f220000100a00 */
[----:B---3--:R-:W-:-:S03]  /*10cc0*/  IMAD.WIDE R8, R0, 0x2, R50 ;  /* 0x0000000200087825 */ /* 0x008fc600078e0232 */
[----:B------:R-:W3:Y:S04]  /*10cd0*/  LDL.64 R50, [R1+0x728] ;  /* 0x0007280001327983 */ /* 0x000ee80000100a00 */
[----:B------:R2:W3:Y:S04]  /*10ce0*/  LDG.E.U16 R83, desc[UR6][R8.64] ;  /* 0x0000000608537981 */ /* 0x0004e8000c1e1500 */
[----:B------:R1:W3:Y:S01]  /*10cf0*/  LDG.E.U16 R107, desc[UR6][R18.64] ;  /* 0x00000006126b7981 */ /* 0x0002e2000c1e1500 */
[----:B0-----:R-:W-:-:S03]  /*10d00*/  IMAD.WIDE R16, R0, 0x2, R22 ;  /* 0x0000000200107825 */ /* 0x001fc600078e0216 */
[----:B------:R-:W3:Y:S04]  /*10d10*/  LDL.64 R22, [R1+0x700] ;  /* 0x0007000001167983 */ /* 0x000ee80000100a00 */
[----:B------:R-:W3:Y:S01]  /*10d20*/  LDG.E.U16 R82, desc[UR6][R16.64] ;  /* 0x0000000610527981 */ /* 0x000ee2000c1e1500 */
[----:B--2---:R-:W-:-:S03]  /*10d30*/  IMAD.WIDE R8, R0, 0x2, R70 ;  /* 0x0000000200087825 */ /* 0x004fc600078e0246 */
[----:B------:R-:W2:Y:S04]  /*10d40*/  LDL.64 R70, [R1+0x6f8] ;  /* 0x0006f80001467983 */ /* 0x000ea80000100a00 */
[----:B------:R0:W2:Y:S01]  /*10d50*/  LDG.E.U16 R106, desc[UR6][R8.64] ;  /* 0x00000006086a7981 */ /* 0x0000a2000c1e1500 */
[----:B-1----:R-:W-:-:S03]  /*10d60*/  IMAD.WIDE R18, R0, 0x2, R20 ;  /* 0x0000000200127825 */ /* 0x002fc600078e0214 */
[----:B------:R-:W2:Y:S01]  /*10d70*/  LDL.64 R20, [R1+0x6e8] ;  /* 0x0006e80001147983 */ /* 0x000ea20000100a00 */
[----:B------:R-:W-:-:S04]  /*10d80*/  IMAD.WIDE R14, R0, 0x2, R80 ;  /* 0x00000002000e7825 */ /* 0x000fc800078e0250 */
[C---:B0-----:R-:W-:Y:S02]  /*10d90*/  IMAD.WIDE R8, R0.reuse, 0x2, R98 ;  /* 0x0000000200087825 */ /* 0x041fe400078e0262 */
[----:B------:R-:W2:Y:S02]  /*10da0*/  LDL.64 R98, [R1+0x680] ;  /* 0x0006800001627983 */ /* 0x000ea40000100a00 */
[C---:B------:R-:W-:Y:S02]  /*10db0*/  IMAD.WIDE R16, R0.reuse, 0x2, R76 ;  /* 0x0000000200107825 */ /* 0x040fe400078e024c */
[----:B------:R-:W2:Y:S04]  /*10dc0*/  LDL.64 R76, [R1+0x6d8] ;  /* 0x0006d800014c7983 */ /* 0x000ea80000100a00 */
[----:B------:R-:W2:Y:S01]  /*10dd0*/  LDG.E.U16 R105, desc[UR6][R16.64] ;  /* 0x0000000610697981 */ /* 0x000ea2000c1e1500 */
[----:B------:R-:W-:-:S03]  /*10de0*/  IMAD.WIDE R6, R0, 0x2, R52 ;  /* 0x0000000200067825 */ /* 0x000fc600078e0234 */
[----:B------:R0:W2:Y:S04]  /*10df0*/  LDG.E.U16 R53, desc[UR6][R14.64] ;  /* 0x000000060e357981 */ /* 0x0000a8000c1e1500 */
[----:B------:R-:W2:Y:S04]  /*10e00*/  LDG.E.U16 R81, desc[UR6][R6.64] ;  /* 0x0000000606517981 */ /* 0x000ea8000c1e1500 */
[----:B------:R-:W2:Y:S01]  /*10e10*/  LDG.E.U16 R52, desc[UR6][R18.64] ;  /* 0x0000000612347981 */ /* 0x000ea2000c1e1500 */
[----:B0-----:R-:W-:-:S03]  /*10e20*/  IMAD.WIDE R14, R0, 0x2, R72 ;  /* 0x00000002000e7825 */ /* 0x001fc600078e0248 */
[----:B------:R-:W2:Y:S04]  /*10e30*/  LDL.64 R72, [R1+0x6c8] ;  /* 0x0006c80001487983 */ /* 0x000ea80000100a00 */
[----:B------:R0:W2:Y:S01]  /*10e40*/  LDG.E.U16 R80, desc[UR6][R14.64] ;  /* 0x000000060e507981 */ /* 0x0000a2000c1e1500 */
[----:B------:R-:W-:-:S03]  /*10e50*/  IMAD.WIDE R16, R0, 0x2, R94 ;  /* 0x0000000200107825 */ /* 0x000fc600078e025e */
[----:B------:R-:W2:Y:S01]  /*10e60*/  LDL.64 R94, [R1+0x6b8] ;  /* 0x0006b800015e7983 */ /* 0x000ea20000100a00 */
[----:B0-----:R-:W-:-:S05]  /*10e70*/  IMAD.WIDE R14, R0, 0x2, R78 ;  /* 0x00000002000e7825 */ /* 0x001fca00078e024e */
[----:B------:R-:W2:Y:S01]  /*10e80*/  LDG.E.U16 R103, desc[UR6][R14.64] ;  /* 0x000000060e677981 */ /* 0x000ea2000c1e1500 */
[----:B----4-:R-:W-:-:S03]  /*10e90*/  IMAD.WIDE R18, R0, 0x2, R46 ;  /* 0x0000000200127825 */ /* 0x010fc600078e022e */
[----:B------:R-:W4:Y:S01]  /*10ea0*/  LDL.64 R46, [R1+0x6c0] ;  /* 0x0006c000012e7983 */ /* 0x000f220000100a00 */
[----:B---3--:R-:W-:-:S03]  /*10eb0*/  IMAD.WIDE R6, R0, 0x2, R50 ;  /* 0x0000000200067825 */ /* 0x008fc600078e0232 */
[----:B------:R0:W3:Y:S04]  /*10ec0*/  LDG.E.U16 R51, desc[UR6][R8.64] ;  /* 0x0000000608337981 */ /* 0x0000e8000c1e1500 */
[----:B------:R2:W3:Y:S04]  /*10ed0*/  LDG.E.U16 R104, desc[UR6][R6.64] ;  /* 0x0000000606687981 */ /* 0x0004e8000c1e1500 */
[----:B------:R1:W3:Y:S01]  /*10ee0*/  LDG.E.U16 R79, desc[UR6][R18.64] ;  /* 0x00000006124f7981 */ /* 0x0002e2000c1e1500 */
[----:B0-----:R-:W-:-:S03]  /*10ef0*/  IMAD.WIDE R8, R0, 0x2, R22 ;  /* 0x0000000200087825 */ /* 0x001fc600078e0216 */
[----:B------:R-:W3:Y:S04]  /*10f00*/  LDL.64 R22, [R1+0x6a8] ;  /* 0x0006a80001167983 */ /* 0x000ee80000100a00 */
[----:B------:R-:W3:Y:S04]  /*10f10*/  LDG.E.U16 R78, desc[UR6][R8.64] ;  /* 0x00000006084e7981 */ /* 0x000ee8000c1e1500 */
[----:B------:R0:W3:Y:S01]  /*10f20*/  LDG.E.U16 R50, desc[UR6][R16.64] ;  /* 0x0000000610327981 */ /* 0x0000e2000c1e1500 */
[----:B--2---:R-:W-:-:S03]  /*10f30*/  IMAD.WIDE R6, R0, 0x2, R70 ;  /* 0x0000000200067825 */ /* 0x004fc600078e0246 */
[----:B------:R-:W2:Y:S04]  /*10f40*/  LDL.64 R70, [R1+0x6a0] ;  /* 0x0006a00001467983 */ /* 0x000ea80000100a00 */
[----:B------:R-:W2:Y:S01]  /*10f50*/  LDG.E.U16 R48, desc[UR6][R6.64] ;  /* 0x0000000606307981 */ /* 0x000ea2000c1e1500 */
[----:B-1----:R-:W-:-:S03]  /*10f60*/  IMAD.WIDE R18, R0, 0x2, R20 ;  /* 0x0000000200127825 */ /* 0x002fc600078e0214 */
[----:B------:R-:W2:Y:S04]  /*10f70*/  LDL.64 R20, [R1+0x698] ;  /* 0x0006980001147983 */ /* 0x000ea80000100a00 */
[----:B------:R-:W2:Y:S04]  /*10f80*/  LDG.E.U16 R102, desc[UR6][R18.64] ;  /* 0x0000000612667981 */ /* 0x000ea8000c1e1500 */
[----:B------:R-:W2:Y:S01]  /*10f90*/  LDL.64 R18, [R1+0x668] ;  /* 0x0006680001127983 */ /* 0x000ea20000100a00 */
[----:B------:R-:W-:-:S04]  /*10fa0*/  IMAD.WIDE R14, R0, 0x2, R76 ;  /* 0x00000002000e7825 */ /* 0x000fc800078e024c */
[C---:B0-----:R-:W-:Y:S02]  /*10fb0*/  IMAD.WIDE R16, R0.reuse, 0x2, R96 ;  /* 0x0000000200107825 */ /* 0x041fe400078e0260 */
[----:B------:R-:W2:Y:S04]  /*10fc0*/  LDL.64 R96, [R1+0x660] ;  /* 0x0006600001607983 */ /* 0x000ea80000100a00 */
[----:B------:R0:W2:Y:S01]  /*10fd0*/  LDG.E.U16 R77, desc[UR6][R16.64] ;  /* 0x00000006104d7981 */ /* 0x0000a2000c1e1500 */
[----:B------:R-:W-:-:S03]  /*10fe0*/  IMAD.WIDE R8, R0, 0x2, R72 ;  /* 0x0000000200087825 */ /* 0x000fc600078e0248 */
[----:B------:R-:W2:Y:S04]  /*10ff0*/  LDL.64 R72, [R1+0x678] ;  /* 0x0006780001487983 */ /* 0x000ea80000100a00 */
[----:B------:R-:W2:Y:S01]  /*11000*/  LDG.E.U16 R101, desc[UR6][R8.64] ;  /* 0x0000000608657981 */ /* 0x000ea2000c1e1500 */
[----:B0-----:R-:W-:-:S03]  /*11010*/  IMAD.WIDE R16, R0, 0x2, R94 ;  /* 0x0000000200107825 */ /* 0x001fc600078e025e */
[----:B------:R-:W2:Y:S01]  /*11020*/  LDL.64 R94, [R1+0x648] ;  /* 0x00064800015e7983 */ /* 0x000ea20000100a00 */
[----:B----4-:R-:W-:-:S03]  /*11030*/  IMAD.WIDE R6, R0, 0x2, R46 ;  /* 0x0000000200067825 */ /* 0x010fc600078e022e */
[----:B------:R3:W4:Y:S04]  /*11040*/  LDG.E.U16 R47, desc[UR6][R14.64] ;  /* 0x000000060e2f7981 */ /* 0x000728000c1e1500 */
[----:B------:R-:W4:Y:S04]  /*11050*/  LDG.E.U16 R76, desc[UR6][R6.64] ;  /* 0x00000006064c7981 */ /* 0x000f28000c1e1500 */
[----:B------:R-:W4:Y:S01]  /*11060*/  LDG.E.U16 R46, desc[UR6][R16.64] ;  /* 0x00000006102e7981 */ /* 0x000f22000c1e1500 */
[----:B---3--:R-:W-:-:S03]  /*11070*/  IMAD.WIDE R14, R0, 0x2, R22 ;  /* 0x00000002000e7825 */ /* 0x008fc600078e0216 */
[----:B------:R-:W3:Y:S04]  /*11080*/  LDL.64 R22, [R1+0x658] ;  /* 0x0006580001167983 */ /* 0x000ee80000100a00 */
[----:B------:R0:W4:Y:S04]  /*11090*/  LDG.E.U16 R100, desc[UR6][R14.64] ;  /* 0x000000060e647981 */ /* 0x000128000c1e1500 */
[----:B------:R-:W4:Y:S01]  /*110a0*/  LDL.64 R16, [R1+0x608] ;  /* 0x0006080001107983 */ /* 0x000f220000100a00 */
[----:B--2---:R-:W-:-:S03]  /*110b0*/  IMAD.WIDE R8, R0, 0x2, R70 ;  /* 0x0000000200087825 */ /* 0x004fc600078e0246 */
[----:B------:R-:W2:Y:S01]  /*110c0*/  LDL.64 R70, [R1+0x640] ;  /* 0x0006400001467983 */ /* 0x000ea20000100a00 */
[----:B0-----:R-:W-:-:S03]  /*110d0*/  IMAD.WIDE R14, R0, 0x2, R216 ;  /* 0x00000002000e7825 */ /* 0x001fc600078e02d8 */
[----:B------:R0:W4:Y:S01]  /*110e0*/  LDG.E.U16 R74, desc[UR6][R8.64] ;  /* 0x00000006084a7981 */ /* 0x000122000c1e1500 */
[----:B------:R-:W-:-:S03]  /*110f0*/  IMAD.WIDE R6, R0, 0x2, R20 ;  /* 0x0000000200067825 */ /* 0x000fc600078e0214 */
[----:B------:R-:W4:Y:S04]  /*11100*/  LDL.64 R20, [R1+0x638] ;  /* 0x0006380001147983 */ /* 0x000f280000100a00 */
[----:B------:R-:W4:Y:S01]  /*11110*/  LDG.E.U16 R11, desc[UR6][R6.64] ;  /* 0x00000006060b7981 */ /* 0x000f22000c1e1500 */
[----:B0-----:R-:W-:-:S03]  /*11120*/  IMAD.WIDE R8, R0, 0x2, R98 ;  /* 0x0000000200087825 */ /* 0x001fc600078e0262 */
[----:B------:R0:W4:Y:S04]  /*11130*/  LDG.E.U16 R99, desc[UR6][R14.64] ;  /* 0x000000060e637981 */ /* 0x000128000c1e1500 */
[----:B------:R-:W4:Y:S01]  /*11140*/  LDL.64 R216, [R1+0x620] ;  /* 0x0006200001d87983 */ /* 0x000f220000100a00 */
[----:B0-----:R-:W-:-:S03]  /*11150*/  IMAD.WIDE R14, R0, 0x2, R18 ;  /* 0x00000002000e7825 */ /* 0x001fc600078e0212 */
[----:B------:R-:W4:Y:S04]  /*11160*/  LDL.64 R18, [R1+0x628] ;  /* 0x0006280001127983 */ /* 0x000f280000100a00 */
[----:B------:R0:W4:Y:S01]  /*11170*/  LDG.E.U16 R98, desc[UR6][R14.64] ;  /* 0x000000060e627981 */ /* 0x000122000c1e1500 */
[----:B------:R-:W-:-:S03]  /*11180*/  IMAD.WIDE R6, R0, 0x2, R72 ;  /* 0x0000000200067825 */ /* 0x000fc600078e0248 */
[----:B------:R1:W4:Y:S04]  /*11190*/  LDG.E.U16 R73, desc[UR6][R8.64] ;  /* 0x0000000608497981 */ /* 0x000328000c1e1500 */
[----:B------:R3:W4:Y:S01]  /*111a0*/  LDG.E.U16 R68, desc[UR6][R6.64] ;  /* 0x0000000606447981 */ /* 0x000722000c1e1500 */
[----:B0-----:R-:W-:-:S03]  /*111b0*/  IMAD.WIDE R14, R0, 0x2, R94 ;  /* 0x00000002000e7825 */ /* 0x001fc600078e025e */
[----:B------:R-:W4:Y:S01]  /*111c0*/  LDL.64 R94, [R1+0x5f8] ;  /* 0x0005f800015e7983 */ /* 0x000f220000100a00 */
[----:B-1----:R-:W-:-:S03]  /*111d0*/  IMAD.WIDE R8, R0, 0x2, R96 ;  /* 0x0000000200087825 */ /* 0x002fc600078e0260 */
[----:B------:R-:W4:Y:S04]  /*111e0*/  LDG.E.U16 R97, desc[UR6][R14.64] ;  /* 0x000000060e617981 */ /* 0x000f28000c1e1500 */
[----:B------:R2:W4:Y:S01]  /*111f0*/  LDG.E.U16 R72, desc[UR6][R8.64] ;  /* 0x0000000608487981 */ /* 0x000522000c1e1500 */
[----:B---3--:R-:W-:-:S03]  /*11200*/  IMAD.WIDE R6, R0, 0x2, R22 ;  /* 0x0000000200067825 */ /* 0x008fc600078e0216 */
[----:B------:R-:W3:Y:S04]  /*11210*/  LDL.64 R22, [R1+0x618] ;  /* 0x0006180001167983 */ /* 0x000ee80000100a00 */
[----:B------:R4:W3:Y:S01]  /*11220*/  LDG.E.U16 R67, desc[UR6][R6.64] ;  /* 0x0000000606437981 */ /* 0x0008e2000c1e1500 */
[----:B--2---:R-:W-:-:S05]  /*11230*/  IMAD.WIDE R8, R0, 0x2, R70 ;  /* 0x0000000200087825 */ /* 0x004fca00078e0246 */
[----:B------:R0:W2:Y:S01]  /*11240*/  LDG.E.U16 R71, desc[UR6][R8.64] ;  /* 0x0000000608477981 */ /* 0x0000a2000c1e1500 */
[----:B----4-:R-:W-:-:S03]  /*11250*/  IMAD.WIDE R6, R0, 0x2, R20 ;  /* 0x0000000200067825 */ /* 0x010fc600078e0214 */
[----:B------:R-:W4:Y:S04]  /*11260*/  LDL.64 R20, [R1+0x5e8] ;  /* 0x0005e80001147983 */ /* 0x000f280000100a00 */
[----:B------:R-:W2:Y:S01]  /*11270*/  LDG.E.U16 R12, desc[UR6][R6.64] ;  /* 0x00000006060c7981 */ /* 0x000ea2000c1e1500 */
[----:B0-----:R-:W-:-:S05]  /*11280*/  IMAD.WIDE R8, R0, 0x2, R216 ;  /* 0x0000000200087825 */ /* 0x001fca00078e02d8 */
[----:B------:R0:W2:Y:S01]  /*11290*/  LDG.E.U16 R70, desc[UR6][R8.64] ;  /* 0x0000000608467981 */ /* 0x0000a2000c1e1500 */
[----:B------:R-:W-:-:S03]  /*112a0*/  IMAD.WIDE R14, R0, 0x2, R18 ;  /* 0x00000002000e7825 */ /* 0x000fc600078e0212 */
[----:B------:R-:W4:Y:S04]  /*112b0*/  LDL.64 R18, [R1+0x5e0] ;  /* 0x0005e00001127983 */ /* 0x000f280000100a00 */
[----:B------:R1:W-:Y:S04]  /*112c0*/  STL [R1+0x27c], R11 ;  /* 0x00027c0b01007387 */ /* 0x0003e80000100800 */
[----:B------:R-:W2:Y:S04]  /*112d0*/  LDL.64 R216, [R1+0x5d8] ;  /* 0x0005d80001d87983 */ /* 0x000ea80000100a00 */
[----:B------:R1:W2:Y:S01]  /*112e0*/  LDG.E.U16 R96, desc[UR6][R14.64] ;  /* 0x000000060e607981 */ /* 0x0002a2000c1e1500 */
[----:B0-----:R-:W-:-:S04]  /*112f0*/  IMAD.WIDE R8, R0, 0x2, R236 ;  /* 0x0000000200087825 */ /* 0x001fc800078e02ec */
[----:B-1----:R-:W-:-:S04]  /*11300*/  IMAD.WIDE R14, R0, 0x2, R16 ;  /* 0x00000002000e7825 */ /* 0x002fc800078e0210 */
[C---:B---3--:R-:W-:Y:S02]  /*11310*/  IMAD.WIDE R6, R0.reuse, 0x2, R22 ;  /* 0x0000000200067825 */ /* 0x048fe400078e0216 */
[----:B------:R-:W3:Y:S04]  /*11320*/  LDL.64 R22, [R1+0x5d0] ;  /* 0x0005d00001167983 */ /* 0x000ee80000100a00 */
[----:B------:R0:W3:Y:S04]  /*11330*/  LDG.E.U16 R11, desc[UR6][R6.64] ;  /* 0x00000006060b7981 */ /* 0x0000e8000c1e1500 */
[----:B------:R1:W-:Y:S04]  /*11340*/  STL [R1+0x278], R68 ;  /* 0x0002784401007387 */ /* 0x0003e80000100800 */
[----:B------:R-:W3:Y:S01]  /*11350*/  LDL.64 R16, [R1+0x5c8] ;  /* 0x0005c80001107983 */ /* 0x000ee20000100a00 */
[----:B0-----:R-:W-:-:S03]  /*11360*/  IMAD.WIDE R6, R0, 0x2, R94 ;  /* 0x0000000200067825 */ /* 0x001fc600078e025e */
[----:B------:R0:W3:Y:S04]  /*11370*/  LDG.E.U16 R95, desc[UR6][R14.64] ;  /* 0x000000060e5f7981 */ /* 0x0000e8000c1e1500 */
[----:B------:R4:W3:Y:S04]  /*11380*/  LDG.E.U16 R151, desc[UR6][R6.64] ;  /* 0x0000000606977981 */ /* 0x0008e8000c1e1500 */
[----:B------:R2:W-:Y:S01]  /*11390*/  STL [R1+0x274], R67 ;  /* 0x0002744301007387 */ /* 0x0005e20000100800 */
[----:B0-----:R-:W-:-:S03]  /*113a0*/  IMAD.WIDE R14, R0, 0x2, R218 ;  /* 0x00000002000e7825 */ /* 0x001fc600078e02da */
[----:B-1----:R0:W3:Y:S04]  /*113b0*/  LDG.E.U16 R68, desc[UR6][R8.64] ;  /* 0x0000000608447981 */ /* 0x0020e8000c1e1500 */
[----:B------:R-:W3:Y:S04]  /*113c0*/  LDL.64 R236, [R1+0x5b8] ;  /* 0x0005b80001ec7983 */ /* 0x000ee80000100a00 */
[----:B------:R2:W3:Y:S01]  /*113d0*/  LDG.E.U16 R251, desc[UR6][R14.64] ;  /* 0x000000060efb7981 */ /* 0x0004e2000c1e1500 */
[----:B----4-:R-:W-:-:S03]  /*113e0*/  IMAD.WIDE R6, R0, 0x2, R18 ;  /* 0x0000000200067825 */ /* 0x010fc600078e0212 */
[----:B------:R-:W4:Y:S01]  /*113f0*/  LDL.64 R18, [R1+0x5b0] ;  /* 0x0005b00001127983 */ /* 0x000f220000100a00 */
[----:B0-----:R-:W-:-:S03]  /*11400*/  IMAD.WIDE R8, R0, 0x2, R20 ;  /* 0x0000000200087825 */ /* 0x001fc600078e0214 */
[----:B------:R-:W4:Y:S01]  /*11410*/  LDL.64 R20, [R1+0x5c0] ;  /* 0x0005c00001147983 */ /* 0x000f220000100a00 */
[----:B--2---:R-:W-:-:S03]  /*11420*/  IMAD.WIDE R14, R0, 0x2, R216 ;  /* 0x00000002000e7825 */ /* 0x004fc600078e02d8 */
[----:B------:R0:W-:Y:S04]  /*11430*/  STL [R1+0x270], R12 ;  /* 0x0002700c01007387 */ /* 0x0001e80000100800 */
[----:B------:R-:W2:Y:S04]  /*11440*/  LDL.64 R216, [R1+0x598] ;  /* 0x0005980001d87983 */ /* 0x000ea80000100a00 */
[----:B------:R3:W2:Y:S04]  /*11450*/  LDG.E.U16 R67, desc[UR6][R6.64] ;  /* 0x0000000606437981 */ /* 0x0006a8000c1e1500 */
[----:B0-----:R-:W2:Y:S04]  /*11460*/  LDG.E.U16 R12, desc[UR6][R14.64] ;  /* 0x000000060e0c7981 */ /* 0x001ea8000c1e1500 */
[----:B------:R-:W2:Y:S04]  /*11470*/  LDL.64 R218, [R1+0x5a8] ;  /* 0x0005a80001da7983 */ /* 0x000ea80000100a00 */
[----:B------:R-:W2:Y:S01]  /*11480*/  LDG.E.U16 R94, desc[UR6][R8.64] ;  /* 0x00000006085e7981 */ /* 0x000ea2000c1e1500 */
[----:B---3--:R-:W-:-:S03]  /*11490*/  IMAD.WIDE R6, R0, 0x2, R16 ;  /* 0x0000000200067825 */ /* 0x008fc600078e0210 */
[----:B------:R-:W3:Y:S04]  /*114a0*/  LDL.64 R16, [R1+0x5a0] ;  /* 0x0005a00001107983 */ /* 0x000ee80000100a00 */
[----:B------:R4:W3:Y:S04]  /*114b0*/  LDG.E.U16 R248, desc[UR6][R6.64] ;  /* 0x0000000606f87981 */ /* 0x0008e8000c1e1500 */
[----:B------:R0:W-:Y:S01]  /*114c0*/  STL [R1+0x26c], R11 ;  /* 0x00026c0b01007387 */ /* 0x0001e20000100800 */
[----:B----4-:R-:W-:Y:S01]  /*114d0*/  IMAD.WIDE R6, R0, 0x2, R18 ;  /* 0x0000000200067825 */ /* 0x010fe200078e0212 */
[----:B------:R-:W-:-:S02]  /*114e0*/  UIADD3.64 UR8, UR44, 0xf80, URZ ;  /* 0x00000f802c087897 */ /* 0x000fc4000fffe03f */
[----:B------:R-:W4:Y:S01]  /*114f0*/  LDL.64 R18, [R1+0x580] ;  /* 0x0005800001127983 */ /* 0x000f220000100a00 */
[----:B------:R-:W-:-:S03]  /*11500*/  IMAD.WIDE R14, R0, 0x2, R20 ;  /* 0x00000002000e7825 */ /* 0x000fc600078e0214 */
[----:B------:R2:W4:Y:S04]  /*11510*/  LDG.E.U16 R238, desc[UR6][R6.64] ;  /* 0x0000000606ee7981 */ /* 0x000528000c1e1500 */
[----:B------:R-:W4:Y:S01]  /*11520*/  LDL.64 R20, [R1+0x588] ;  /* 0x0005880001147983 */ /* 0x000f220000100a00 */
[C---:B------:R-:W-:Y:S01]  /*11530*/  IMAD.WIDE R8, R0.reuse, 0x2, R22 ;  /* 0x0000000200087825 */ /* 0x040fe200078e0216 */
[----:B------:R-:W-:Y:S02]  /*11540*/  MOV R143, R156 ;  /* 0x0000009c008f7202 */ /* 0x000fe40000000f00 */
[----:B------:R-:W4:Y:S01]  /*11550*/  LDL.64 R22, [R1+0x590] ;  /* 0x0005900001167983 */ /* 0x000f220000100a00 */
[----:B--2---:R-:W-:-:S03]  /*11560*/  IMAD.WIDE R6, R0, 0x2, R216 ;  /* 0x0000000200067825 */ /* 0x004fc600078e02d8 */
[----:B------:R1:W2:Y:S04]  /*11570*/  LDG.E.U16 R246, desc[UR6][R8.64] ;  /* 0x0000000608f67981 */ /* 0x0002a8000c1e1500 */
[----:B------:R-:W2:Y:S01]  /*11580*/  LDG.E.U16 R249, desc[UR6][R6.64] ;  /* 0x0000000606f97981 */ /* 0x000ea2000c1e1500 */
[----:B------:R-:W-:Y:S01]  /*11590*/  MOV R142, R154 ;  /* 0x0000009a008e7202 */ /* 0x000fe20000000f00 */
[----:B------:R-:W-:Y:S01]  /*115a0*/  IMAD.MOV.U32 R140, RZ, RZ, R175 ;  /* 0x000000ffff8c7224 */ /* 0x000fe200078e00af */
[----:B------:R-:W-:Y:S01]  /*115b0*/  MOV R141, R162 ;  /* 0x000000a2008d7202 */ /* 0x000fe20000000f00 */
[----:B------:R-:W-:Y:S01]  /*115c0*/  IMAD.MOV.U32 R118, RZ, RZ, R203 ;  /* 0x000000ffff767224 */ /* 0x000fe200078e00cb */
[----:B------:R-:W-:Y:S01]  /*115d0*/  MOV R139, R180 ;  /* 0x000000b4008b7202 */ /* 0x000fe20000000f00 */
[C---:B-1----:R-:W-:Y:S01]  /*115e0*/  IMAD.WIDE R8, R0.reuse, 0x2, R236 ;  /* 0x0000000200087825 */ /* 0x042fe200078e02ec */
[----:B------:R-:W-:Y:S01]  /*115f0*/  MOV R138, R177 ;  /* 0x000000b1008a7202 */ /* 0x000fe20000000f00 */
[----:B------:R1:W2:Y:S04]  /*11600*/  LDG.E.U16 R250, desc[UR6][R14.64] ;  /* 0x000000060efa7981 */ /* 0x0002a8000c1e1500 */
[----:B0-----:R3:W2:Y:S01]  /*11610*/  LDG.E.U16 R11, desc[UR6][R8.64] ;  /* 0x00000006080b7981 */ /* 0x0016a2000c1e1500 */
[----:B------:R-:W-:Y:S01]  /*11620*/  MOV R137, R183 ;  /* 0x000000b700897202 */ /* 0x000fe20000000f00 */
[----:B------:R-:W-:Y:S01]  /*11630*/  IMAD.MOV.U32 R31, RZ, RZ, R193 ;  /* 0x000000ffff1f7224 */ /* 0x000fe200078e00c1 */
[----:B------:R-:W-:Y:S01]  /*11640*/  MOV R136, R182 ;  /* 0x000000b600887202 */ /* 0x000fe20000000f00 */
[----:B------:R-:W-:Y:S01]  /*11650*/  STL [R1+0x268], R151 ;  /* 0x0002689701007387 */ /* 0x000fe20000100800 */
[----:B------:R-:W-:Y:S01]  /*11660*/  MOV R135, R188 ;  /* 0x000000bc00877202 */ /* 0x000fe20000000f00 */
[----:B-1----:R-:W-:Y:S01]  /*11670*/  IMAD.WIDE R14, R0, 0x2, R218 ;  /* 0x00000002000e7825 */ /* 0x002fe200078e02da */
[----:B------:R-:W-:-:S02]  /*11680*/  MOV R134, R185 ;  /* 0x000000b900867202 */ /* 0x000fc40000000f00 */
[----:B------:R-:W-:Y:S02]  /*11690*/  MOV R133, R192 ;  /* 0x000000c000857202 */ /* 0x000fe40000000f00 */
[----:B------:R-:W-:Y:S01]  /*116a0*/  MOV R132, R187 ;  /* 0x000000bb00847202 */ /* 0x000fe20000000f00 */
[----:B------:R-:W-:Y:S01]  /*116b0*/  UIADD3.64 UR48, UR44, 0x1000, URZ ;  /* 0x000010002c307897 */ /* 0x000fe2000fffe03f */
[----:B------:R-:W-:Y:S01]  /*116c0*/  MOV R131, R196 ;  /* 0x000000c400837202 */ /* 0x000fe20000000f00 */
[----:B------:R-:W-:Y:S01]  /*116d0*/  UMOV UR50, UR46 ;  /* 0x0000002e00327c82 */ /* 0x000fe20008000000 */
[----:B------:R-:W-:Y:S01]  /*116e0*/  MOV R130, R197 ;  /* 0x000000c500827202 */ /* 0x000fe20000000f00 */
[----:B------:R-:W-:Y:S01]  /*116f0*/  UMOV UR51, UR47 ;  /* 0x0000002f00337c82 */ /* 0x000fe20008000000 */
[----:B------:R-:W-:Y:S01]  /*11700*/  MOV R129, R195 ;  /* 0x000000c300817202 */ /* 0x000fe20000000f00 */
[----:B------:R-:W-:Y:S01]  /*11710*/  UIADD3.64 UR12, UR44, 0x1080, URZ ;  /* 0x000010802c0c7897 */ /* 0x000fe2000fffe03f */
[----:B------:R-:W-:Y:S01]  /*11720*/  MOV R128, R200 ;  /* 0x000000c800807202 */ /* 0x000fe20000000f00 */
[----:B------:R-:W2:Y:S01]  /*11730*/  LDG.E.U16 R241, desc[UR6][R14.64] ;  /* 0x000000060ef17981 */ /* 0x000ea2000c1e1500 */
[----:B------:R-:W-:-:S02]  /*11740*/  MOV R127, R201 ;  /* 0x000000c9007f7202 */ /* 0x000fc40000000f00 */
[----:B------:R-:W-:Y:S02]  /*11750*/  MOV R126, R202 ;  /* 0x000000ca007e7202 */ /* 0x000fe40000000f00 */
[----:B------:R-:W-:Y:S02]  /*11760*/  MOV R125, R153 ;  /* 0x00000099007d7202 */ /* 0x000fe40000000f00 */
[----:B------:R-:W-:Y:S02]  /*11770*/  MOV R124, R158 ;  /* 0x0000009e007c7202 */ /* 0x000fe40000000f00 */
[----:B------:R-:W-:Y:S02]  /*11780*/  MOV R123, R157 ;  /* 0x0000009d007b7202 */ /* 0x000fe40000000f00 */
[----:B------:R-:W-:Y:S02]  /*11790*/  MOV R122, R159 ;  /* 0x0000009f007a7202 */ /* 0x000fe40000000f00 */
        /* <DEDUP_REMOVED lines=30> */
[----:B------:R-:W-:-:S06]  /*11980*/  WARPGROUP.ARRIVE ;  /* 0x00000000000079c5 */ /* 0x000fcc0000000000 */
[----:B------:R-:W-:Y:S01]  /*11990*/  HGMMA.64x128x16.F32 R152, gdesc[UR8].tnspA, RZ, !UPT, gsb0 ;  /* 0x21e00000089879f0 */ /* 0x000fe2000c0008ff */
[C---:B---3--:R-:W-:Y:S02]  /*119a0*/  IMAD.WIDE R8, R0.reuse, 0x2, R16 ;  /* 0x0000000200087825 */ /* 0x048fe400078e0210 */
[----:B------:R-:W3:Y:S04]  /*119b0*/  LDL.64 R16, [R1+0x578] ;  /* 0x0005780001107983 */ /* 0x000ee80000100a00 */
[----:B------:R4:W3:Y:S02]  /*119c0*/  LDG.E.U16 R245, desc[UR6][R8.64] ;  /* 0x0000000608f57981 */ /* 0x0008e4000c1e1500 */
[----:B----4-:R-:W-:-:S05]  /*119d0*/  IMAD.WIDE R8, R0, 0x2, R20 ;  /* 0x0000000200087825 */ /* 0x010fca00078e0214 */
[----:B------:R-:W4:Y:S04]  /*119e0*/  LDG.E.U16 R233, desc[UR6][R8.64] ;  /* 0x0000000608e97981 */ /* 0x000f28000c1e1500 */
[----:B--2---:R-:W-:Y:S04]  /*119f0*/  STL [R1+0xb5c], R249 ;  /* 0x000b5cf901007387 */ /* 0x004fe80000100800 */
[----:B------:R-:W2:Y:S04]  /*11a00*/  LDL.64 R218, [R1+0x560] ;  /* 0x0005600001da7983 */ /* 0x000ea80000100a00 */
[----:B------:R-:W4:Y:S04]  /*11a10*/  LDL.64 R216, [R1+0x558] ;  /* 0x0005580001d87983 */ /* 0x000f280000100a00 */
[----:B------:R-:W2:Y:S04]  /*11a20*/  LDL.64 R20, [R1+0x550] ;  /* 0x0005500001147983 */ /* 0x000ea80000100a00 */
[----:B------:R0:W-:Y:S04]  /*11a30*/  STL [R1+0x25c], R12 ;  /* 0x00025c0c01007387 */ /* 0x0001e80000100800 */
[----:B------:R-:W4:Y:S01]  /*11a40*/  LDL.64 R8, [R1+0x570] ;  /* 0x0005700001087983 */ /* 0x000f220000100a00 */
[----:B------:R-:W-:-:S02]  /*11a50*/  WARPGROUP.DEPBAR.LE gsb0, 0x0 ;  /* 0x00008000000079c5 */ /* 0x000fc40000010000 */
[----:B------:R-:W-:-:S06]  /*11a60*/  WARPGROUP.ARRIVE ;  /* 0x00000000000079c5 */ /* 0x000fcc0000000000 */
[----:B------:R-:W-:Y:S01]  /*11a70*/  HGMMA.64x128x16.F32 R152, gdesc[UR48].tnspA, R152, gsb0 ;  /* 0x21e00000309879f0 */ /* 0x000fe20008000898 */
[C---:B------:R-:W-:Y:S02]  /*11a80*/  IMAD.WIDE R6, R0.reuse, 0x2, R18 ;  /* 0x0000000200067825 */ /* 0x040fe400078e0212 */
[----:B------:R-:W2:Y:S02]  /*11a90*/  LDL.64 R18, [R1+0x510] ;  /* 0x0005100001127983 */ /* 0x000ea40000100a00 */
[----:B------:R-:W-:Y:S02]  /*11aa0*/  IMAD.WIDE R14, R0, 0x2, R22 ;  /* 0x00000002000e7825 */ /* 0x000fe400078e0216 */
[----:B------:R-:W2:Y:S04]  /*11ab0*/  LDG.E.U16 R237, desc[UR6][R6.64] ;  /* 0x0000000606ed7981 */ /* 0x000ea8000c1e1500 */
[----:B------:R3:W2:Y:S04]  /*11ac0*/  LDG.E.U16 R231, desc[UR6][R14.64] ;  /* 0x000000060ee77981 */ /* 0x0006a8000c1e1500 */
[----:B------:R-:W2:Y:S04]  /*11ad0*/  LDL.64 R22, [R1+0x530] ;  /* 0x0005300001167983 */ /* 0x000ea80000100a00 */
[----:B------:R-:W2:Y:S01]  /*11ae0*/  LDL.64 R6, [R1+0x568] ;  /* 0x0005680001067983 */ /* 0x000ea20000100a00 */
[----:B------:R-:W-:Y:S01]  /*11af0*/  UIADD3.64 UR16, UR44, 0x1100, URZ ;  /* 0x000011002c107897 */ /* 0x000fe2000fffe03f */
[----:B------:R-:W-:-:S02]  /*11b00*/  WARPGROUP.DEPBAR.LE gsb0, 0x0 ;  /* 0x00008000000079c5 */ /* 0x000fc40000010000 */
[----:B------:R-:W-:-:S06]  /*11b10*/  WARPGROUP.ARRIVE ;  /* 0x00000000000079c5 */ /* 0x000fcc0000000000 */
[----:B------:R-:W-:Y:S01]  /*11b20*/  HGMMA.64x128x16.F32 R152, gdesc[UR12].tnspA, R152, gsb0 ;  /* 0x21e000000c9879f0 */ /* 0x000fe20008000898 */
[C---:B---3--:R-:W-:Y:S02]  /*11b30*/  IMAD.WIDE R14, R0.reuse, 0x2, R16 ;  /* 0x00000002000e7825 */ /* 0x048fe400078e0210 */
[----:B------:R-:W3:Y:S04]  /*11b40*/  LDL.64 R16, [R1+0x4f0] ;  /* 0x0004f00001107983 */ /* 0x000ee80000100a00 */
[----:B------:R-:W3:Y:S01]  /*11b50*/  LDG.E.U16 R244, desc[UR6][R14.64] ;  /* 0x000000060ef47981 */ /* 0x000ee2000c1e1500 */
[----:B----4-:R-:W-:-:S05]  /*11b60*/  IMAD.WIDE R8, R0, 0x2, R8 ;  /* 0x0000000200087825 */ /* 0x010fca00078e0208 */
[----:B------:R1:W4:Y:S02]  /*11b70*/  LDG.E.U16 R224, desc[UR6][R8.64] ;  /* 0x0000000608e07981 */ /* 0x000324000c1e1500 */
[----:B-1----:R-:W-:-:S05]  /*11b80*/  IMAD.WIDE R8, R0, 0x2, R216 ;  /* 0x0000000200087825 */ /* 0x002fca00078e02d8 */
[----:B------:R1:W4:Y:S01]  /*11b90*/  LDG.E.U16 R236, desc[UR6][R8.64] ;  /* 0x0000000608ec7981 */ /* 0x000322000c1e1500 */
[----:B------:R-:W-:Y:S02]  /*11ba0*/  WARPGROUP.DEPBAR.LE gsb0, 0x0 ;  /* 0x00008000000079c5 */ /* 0x000fe40000010000 */
[----:B------:R-:W-:-:S06]  /*11bb0*/  WARPGROUP.ARRIVE ;  /* 0x00000000000079c5 */ /* 0x000fcc0000000000 */
[----:B------:R-:W-:Y:S01]  /*11bc0*/  HGMMA.64x128x16.F32 R152, gdesc[UR16].tnspA, R152, gsb0 ;  /* 0x21e00000109879f0 */ /* 0x000fe20008000898 */
[----:B------:R-:W-:Y:S02]  /*11bd0*/  UIADD3.64 UR24, UR46, 0x3fe, URZ ;  /* 0x000003fe2e187897 */ /* 0x000fe4000fffe03f */
[----:B------:R-:W-:-:S05]  /*11be0*/  UIADD3.64 UR48, UR44, 0x1180, URZ ;  /* 0x000011802c307897 */ /* 0x000fca000fffe03f */
[----:B------:R-:W-:Y:S01]  /*11bf0*/  UMOV UR50, UR24 ;  /* 0x0000001800327c82 */ /* 0x000fe20008000000 */
[----:B------:R-:W-:Y:S01]  /*11c00*/  UMOV UR51, UR25 ;  /* 0x0000001900337c82 */ /* 0x000fe20008000000 */
[----:B------:R-:W-:Y:S01]  /*11c10*/  UIADD3.64 UR20, UR46, 0x400, URZ ;  /* 0x000004002e147897 */ /* 0x000fe2000fffe03f */
[----:B------:R-:W-:Y:S02]  /*11c20*/  WARPGROUP.DEPBAR.LE gsb0, 0x0 ;  /* 0x00008000000079c5 */ /* 0x000fe40000010000 */
[----:B------:R-:W-:-:S06]  /*11c30*/  WARPGROUP.ARRIVE ;  /* 0x00000000000079c5 */ /* 0x000fcc0000000000 */
[----:B------:R-:W-:Y:S01]  /*11c40*/  HGMMA.64x128x16.F32 R152, gdesc[UR48].tnspA, R152, gsb0 ;  /* 0x21e00000309879f0 */ /* 0x000fe20008000898 */
[----:B------:R-:W-:Y:S01]  /*11c50*/  UIADD3.64 UR48, UR44, 0x1200, URZ ;  /* 0x000012002c307897 */ /* 0x000fe2000fffe03f */
[----:B------:R-:W-:Y:S01]  /*11c60*/  UMOV UR50, UR20 ;  /* 0x0000001400327c82 */ /* 0x000fe20008000000 */
[----:B------:R-:W-:Y:S01]  /*11c70*/  UMOV UR51, UR21 ;  /* 0x0000001500337c82 */ /* 0x000fe20008000000 */
[----:B--2---:R-:W-:-:S04]  /*11c80*/  IMAD.WIDE R6, R0, 0x2, R6 ;  /* 0x0000000200067825 */ /* 0x004fc800078e0206 */
[C---:B------:R-:W-:Y:S01]  /*11c90*/  IMAD.WIDE R14, R0.reuse, 0x2, R218 ;  /* 0x00000002000e7825 */ /* 0x040fe200078e02da */
[----:B------:R2:W4:Y:S04]  /*11ca0*/  LDG.E.U16 R226, desc[UR6][R6.64] ;  /* 0x0000000606e27981 */ /* 0x000528000c1e1500 */
[----:B------:R0:W4:Y:S01]  /*11cb0*/  LDG.E.U16 R229, desc[UR6][R14.64] ;  /* 0x000000060ee57981 */ /* 0x000122000c1e1500 */
[----:B-1----:R-:W-:-:S04]  /*11cc0*/  IMAD.WIDE R8, R0, 0x2, R18 ;  /* 0x0000000200087825 */ /* 0x002fc800078e0212 */
[----:B--2---:R-:W-:-:S04]  /*11cd0*/  IMAD.WIDE R6, R0, 0x2, R20 ;  /* 0x0000000200067825 */ /* 0x004fc800078e0214 */
[C---:B0-----:R-:W-:Y:S01]  /*11ce0*/  IMAD.WIDE R14, R0.reuse, 0x2, R22 ;  /* 0x00000002000e7825 */ /* 0x041fe200078e0216 */
[----:B------:R3:W2:Y:S04]  /*11cf0*/  LDG.E.U16 R218, desc[UR6][R6.64] ;  /* 0x0000000606da7981 */ /* 0x0006a8000c1e1500 */
[----:B------:R0:W2:Y:S04]  /*11d00*/  LDG.E.U16 R216, desc[UR6][R14.64] ;  /* 0x000000060ed87981 */ /* 0x0000a8000c1e1500 */
[----:B------:R1:W2:Y:S01]  /*11d10*/  LDG.E.U16 R22, desc[UR6][R8.64] ;  /* 0x0000000608167981 */ /* 0x0002a2000c1e1500 */
[----:B---3--:R-:W-:-:S03]  /*11d20*/  IMAD.WIDE R6, R0, 0x2, R16 ;  /* 0x0000000200067825 */ /* 0x008fc600078e0210 */
[----:B------:R-:W-:Y:S04]  /*11d30*/  STL [R1+0xb60], R244 ;  /* 0x000b60f401007387 */ /* 0x000fe80000100800 */
[----:B------:R3:W-:Y:S04]  /*11d40*/  STL [R1+0x24c], R11 ;  /* 0x00024c0b01007387 */ /* 0x0007e80000100800 */
[----:B------:R-:W3:Y:S04]  /*11d50*/  LDL.64 R20, [R1+0x518] ;  /* 0x0005180001147983 */ /* 0x000ee80000100a00 */
[----:B------:R1:W2:Y:S01]  /*11d60*/  LDG.E.U16 R19, desc[UR6][R6.64] ;  /* 0x0000000606137981 */ /* 0x0002a2000c1e1500 */
[----:B------:R-:W-:-:S02]  /*11d70*/  WARPGROUP.DEPBAR.LE gsb0, 0x0 ;  /* 0x00008000000079c5 */ /* 0x000fc40000010000 */
[----:B------:R-:W-:-:S06]  /*11d80*/  WARPGROUP.ARRIVE ;  /* 0x00000000000079c5 */ /* 0x000fcc0000000000 */
[----:B------:R-:W-:Y:S01]  /*11d90*/  HGMMA.64x128x16.F32 R152, gdesc[UR48].tnspA, R152, gsb0 ;  /* 0x21e00000309879f0 */ /* 0x000fe20008000898 */
[----:B----4-:R-:W-:Y:S04]  /*11da0*/  STL [R1+0xb64], R236 ;  /* 0x000b64ec01007387 */ /* 0x010fe80000100800 */
[----:B------:R-:W0:Y:S04]  /*11db0*/  LDL.64 R14, [R1+0x548] ;  /* 0x00054800010e7983 */ /* 0x000e280000100a00 */
[----:B------:R-:W1:Y:S04]  /*11dc0*/  LDL.64 R8, [R1+0x540] ;  /* 0x0005400001087983 */ /* 0x000e680000100a00 */
[----:B------:R-:W4:Y:S01]  /*11dd0*/  LDL.64 R6, [R1+0x538] ;  /* 0x0005380001067983 */ /* 0x000f220000100a00 */
[----:B------:R-:W-:-:S02]  /*11de0*/  UIADD3.64 UR24, UR46, 0x402, URZ ;  /* 0x000004022e187897 */ /* 0x000fc4000fffe03f */
[----:B------:R-:W-:Y:S01]  /*11df0*/  UIADD3.64 UR48, UR44, 0x1280, URZ ;  /* 0x000012802c307897 */ /* 0x000fe2000fffe03f */
[----:B------:R-:W2:Y:S04]  /*11e00*/  LDL.64 R16, [R1+0x4f8] ;  /* 0x0004f80001107983 */ /* 0x000ea80000100a00 */
[----:B------:R-:W-:Y:S01]  /*11e10*/  UMOV UR50, UR24 ;  /* 0x0000001800327c82 */ /* 0x000fe20008000000 */
[----:B------:R-:W-:Y:S01]  /*11e20*/  UMOV UR51, UR25 ;  /* 0x0000001900337c82 */ /* 0x000fe20008000000 */
        /* <DEDUP_REMOVED lines=11> */
[----:B0-----:R-:W-:-:S04]  /*11ee0*/  IMAD.WIDE R14, R0, 0x2, R14 ;  /* 0x00000002000e7825 */ /* 0x001fc800078e020e */
[C---:B-1----:R-:W-:Y:S01]  /*11ef0*/  IMAD.WIDE R8, R0.reuse, 0x2, R8 ;  /* 0x0000000200087825 */ /* 0x042fe200078e0208 */
[----:B------:R-:W2:Y:S03]  /*11f00*/  LDG.E.U16 R23, desc[UR6][R14.64] ;  /* 0x000000060e177981 */ /* 0x000ea6000c1e1500 */
[----:B----4-:R-:W-:Y:S01]  /*11f10*/  IMAD.WIDE R6, R0, 0x2, R6 ;  /* 0x0000000200067825 */ /* 0x010fe200078e0206 */
[----:B------:R-:W4:Y:S04]  /*11f20*/  LDG.E.U16 R217, desc[UR6][R8.64] ;  /* 0x0000000608d97981 */ /* 0x000f28000c1e1500 */
[----:B------:R3:W2:Y:S04]  /*11f30*/  LDG.E.U16 R223, desc[UR6][R6.64] ;  /* 0x0000000606df7981 */ /* 0x0006a8000c1e1500 */
[----:B------:R-:W4:Y:S04]  /*11f40*/  LDL.64 R14, [R1+0x528] ;  /* 0x00052800010e7983 */ /* 0x000f280000100a00 */
[----:B------:R-:W2:Y:S01]  /*11f50*/  LDL.64 R8, [R1+0x520] ;  /* 0x0005200001087983 */ /* 0x000ea20000100a00 */
[----:B------:R-:W-:-:S02]  /*11f60*/  WARPGROUP.DEPBAR.LE gsb0, 0x0 ;  /* 0x00008000000079c5 */ /* 0x000fc40000010000 */
[----:B------:R-:W-:-:S06]  /*11f70*/  WARPGROUP.ARRIVE ;  /* 0x00000000000079c5 */ /* 0x000fcc0000000000 */
[----:B------:R-:W-:Y:S01]  /*11f80*/  HGMMA.64x128x16.F32 R152, gdesc[UR20].tnspA, R152, gsb0 ;  /* 0x21e00000149879f0 */ /* 0x000fe20008000898 */
[----:B------:R-:W-:Y:S02]  /*11f90*/  UIADD3.64 UR24, UR44, 0x1400, URZ ;  /* 0x000014002c187897 */ /* 0x000fe4000fffe03f */
[----:B------:R-:W-:Y:S01]  /*11fa0*/  UIADD3.64 UR28, UR44, 0x1480, URZ ;  /* 0x000014802c1c7897 */ /* 0x000fe2000fffe03f */
[----:B------:R-:W-:Y:S02]  /*11fb0*/  WARPGROUP.DEPBAR.LE gsb0, 0x0 ;  /* 0x00008000000079c5 */ /* 0x000fe40000010000 */
[----:B------:R-:W-:-:S06]  /*11fc0*/  WARPGROUP.ARRIVE ;  /* 0x00000000000079c5 */ /* 0x000fcc0000000000 */
[----:B------:R-:W-:Y:S01]  /*11fd0*/  HGMMA.64x128x16.F32 R152, gdesc[UR24].tnspA, R152, gsb0 ;  /* 0x21e00000189879f0 */ /* 0x000fe20008000898 */
[----:B---3--:R-:W-:-:S05]  /*11fe0*/  IMAD.WIDE R6, R0, 0x2, R20 ;  /* 0x0000000200067825 */ /* 0x008fca00078e0214 */
[----:B------:R-:W3:Y:S01]  /*11ff0*/  LDG.E.U16 R219, desc[UR6][R6.64] ;  /* 0x0000000606db7981 */ /* 0x000ee2000c1e1500 */
[----:B------:R-:W-:Y:S01]  /*12000*/  UIADD3.64 UR32, UR44, 0x1500, URZ ;  /* 0x000015002c207897 */ /* 0x000fe2000fffe03f */
[----:B----4-:R-:W-:-:S04]  /*12010*/  IMAD.WIDE R14, R0, 0x2, R14 ;  /* 0x00000002000e7825 */ /* 0x010fc800078e020e */
[----:B--2---:R-:W-:Y:S01]  /*12020*/  IMAD.WIDE R8, R0, 0x2, R8 ;  /* 0x0000000200087825 */ /* 0x004fe200078e0208 */
[----:B------:R-:W-:Y:S04]  /*12030*/  STL [R1+0xb68], R223 ;  /* 0x000b68df01007387 */ /* 0x000fe80000100800 */
[----:B------:R0:W2:Y:S04]  /*12040*/  LDG.E.U16 R18, desc[UR6][R14.64] ;  /* 0x000000060e127981 */ /* 0x0000a8000c1e1500 */
[----:B------:R1:W4:Y:S04]  /*12050*/  LDG.E.U16 R20, desc[UR6][R8.64] ;  /* 0x0000000608147981 */ /* 0x000328000c1e1500 */
[----:B------:R-:W0:Y:S04]  /*12060*/  LDL.64 R14, [R1+0x508] ;  /* 0x00050800010e7983 */ /* 0x000e280000100a00 */
[----:B------:R-:W1:Y:S01]  /*12070*/  LDL.64 R8, [R1+0x500] ;  /* 0x0005000001087983 */ /* 0x000e620000100a00 */
[----:B------:R-:W-:-:S02]  /*12080*/  WARPGROUP.DEPBAR.LE gsb0, 0x0 ;  /* 0x00008000000079c5 */ /* 0x000fc40000010000 */
[----:B------:R-:W-:-:S06]  /*12090*/  WARPGROUP.ARRIVE ;  /* 0x00000000000079c5 */ /* 0x000fcc0000000000 */
[----:B------:R-:W-:Y:S01]  /*120a0*/  HGMMA.64x128x16.F32 R152, gdesc[UR28].tnspA, R152, gsb0 ;  /* 0x21e000001c9879f0 */ /* 0x000fe20008000898 */
[----:B------:R-:W-:Y:S01]  /*120b0*/  UIADD3.64 UR48, UR44, 0x1580, URZ ;  /* 0x000015802c307897 */ /* 0x000fe2000fffe03f */
[----:B------:R-:W-:Y:S01]  /*120c0*/  UMOV UR50, UR58 ;  /* 0x0000003a00327c82 */ /* 0x000fe20008000000 */
[----:B------:R-:W-:Y:S01]  /*120d0*/  UMOV UR51, UR59 ;  /* 0x0000003b00337c82 */ /* 0x000fe20008000000 */
[----:B------:R-:W-:Y:S02]  /*120e0*/  WARPGROUP.DEPBAR.LE gsb0, 0x0 ;  /* 0x00008000000079c5 */ /* 0x000fe40000010000 */
[----:B------:R-:W-:-:S06]  /*120f0*/  WARPGROUP.ARRIVE ;  /* 0x00000000000079c5 */ /* 0x000fcc0000000000 */
[----:B------:R-:W-:Y:S03]  /*12100*/  HGMMA.64x128x16.F32 R152, gdesc[UR32].tnspA, R152, gsb0 ;  /* 0x21e00000209879f0 */ /* 0x000fe60008000898 */
[----:B------:R-:W-:Y:S02]  /*12110*/  WARPGROUP.DEPBAR.LE gsb0, 0x0 ;  /* 0x00008000000079c5 */ /* 0x000fe40000010000 */
[----:B------:R-:W-:-:S07]  /*12120*/  WARPGROUP.ARRIVE ;  /* 0x00000000000079c5 */ /* 0x000fce0000000000 */
[----:B------:R-:W-:Y:S01]  /*12130*/  HGMMA.64x128x16.F32 R152, gdesc[UR48].tnspA, R152, gsb0 ;  /* 0x21e00000309879f0 */ /* 0x000fe20008000898 */
[----:B------:R-:W-:Y:S01]  /*12140*/  UIADD3.64 UR48, UR44, 0x1600, URZ ;  /* 0x000016002c307897 */ /* 0x000fe2000fffe03f */
[----:B------:R-:W-:Y:S01]  /*12150*/  UMOV UR50, UR54 ;  /* 0x0000003600327c82 */ /* 0x000fe20008000000 */
[----:B------:R-:W-:Y:S01]  /*12160*/  UMOV UR51, UR55 ;  /* 0x0000003700337c82 */ /* 0x000fe20008000000 */
[----:B0-----:R-:W-:-:S04]  /*12170*/  IMAD.WIDE R14, R0, 0x2, R14 ;  /* 0x00000002000e7825 */ /* 0x001fc800078e020e */
[----:B-1----:R-:W-:-:S04]  /*12180*/  IMAD.WIDE R8, R0, 0x2, R8 ;  /* 0x0000000200087825 */ /* 0x002fc800078e0208 */
[----:B------:R-:W-:Y:S01]  /*12190*/  IMAD.WIDE R6, R0, 0x2, R16 ;  /* 0x0000000200067825 */ /* 0x000fe200078e0210 */
[----:B---3--:R-:W-:Y:S04]  /*121a0*/  STL [R1+0xb54], R219 ;  /* 0x000b54db01007387 */ /* 0x008fe80000100800 */
[----:B------:R0:W3:Y:S04]  /*121b0*/  LDG.E.U16 R12, desc[UR6][R14.64] ;  /* 0x000000060e0c7981 */ /* 0x0000e8000c1e1500 */
[----:B------:R1:W4:Y:S04]  /*121c0*/  LDG.E.U16 R16, desc[UR6][R8.64] ;  /* 0x0000000608107981 */ /* 0x000328000c1e1500 */
[----:B------:R2:W3:Y:S04]  /*121d0*/  LDG.E.U16 R21, desc[UR6][R6.64] ;  /* 0x0000000606157981 */ /* 0x0004e8000c1e1500 */
[----:B------:R-:W0:Y:S04]  /*121e0*/  LDL.64 R14, [R1+0x4e8] ;  /* 0x0004e800010e7983 */ /* 0x000e280000100a00 */
[----:B------:R-:W1:Y:S04]  /*121f0*/  LDL.64 R8, [R1+0x4e0] ;  /* 0x0004e00001087983 */ /* 0x000e680000100a00 */
        /* <DEDUP_REMOVED lines=8> */
[----:B------:R-:W-:Y:S03]  /*12280*/  HGMMA.64x128x16.F32 R152, gdesc[UR36].tnspA, R152, gsb0 ;  /* 0x21e00000249879f0 */ /* 0x000fe60008000898 */
[----:B------:R-:W-:Y:S02]  /*12290*/  WARPGROUP.DEPBAR.LE gsb0, 0x0 ;  /* 0x00008000000079c5 */ /* 0x000fe40000010000 */
[----:B------:R-:W-:-:S07]  /*122a0*/  WARPGROUP.ARRIVE ;  /* 0x00000000000079c5 */ /* 0x000fce0000000000 */
[----:B------:R-:W-:Y:S01]  /*122b0*/  HGMMA.64x128x16.F32 R152, gdesc[UR40].tnspA, R152, gsb0 ;  /* 0x21e00000289879f0 */ /* 0x000fe20008000898 */
[----:B0-----:R-:W-:-:S04]  /*122c0*/  IMAD.WIDE R14, R0, 0x2, R14 ;  /* 0x00000002000e7825 */ /* 0x001fc800078e020e */
[----:B-1----:R-:W-:-:S04]  /*122d0*/  IMAD.WIDE R8, R0, 0x2, R8 ;  /* 0x0000000200087825 */ /* 0x002fc800078e0208 */
[----:B--2---:R-:W-:Y:S01]  /*122e0*/  IMAD.WIDE R6, R0, 0x2, R6 ;  /* 0x0000000200067825 */ /* 0x004fe200078e0206 */
[----:B------:R-:W2:Y:S04]  /*122f0*/  LDG.E.U16 R14, desc[UR6][R14.64] ;  /* 0x000000060e0e7981 */ /* 0x000ea8000c1e1500 */
[----:B------:R-:W4:Y:S04]  /*12300*/  LDG.E.U16 R11, desc[UR6][R8.64] ;  /* 0x00000006080b7981 */ /* 0x000f28000c1e1500 */
[----:B------:R0:W4:Y:S04]  /*12310*/  LDG.E.U16 R17, desc[UR6][R6.64] ;  /* 0x0000000606117981 */ /* 0x000128000c1e1500 */
[----:B---3--:R-:W-:Y:S04]  /*12320*/  STL [R1+0xb58], R21 ;  /* 0x000b581501007387 */ /* 0x008fe80000100800 */
[----:B------:R-:W-:Y:S01]  /*12330*/  STL [R1+0x91c], R0 ;  /* 0x00091c0001007387 */ /* 0x000fe20000100800 */
[----:B------:R-:W-:-:S02]  /*12340*/  WARPGROUP.DEPBAR.LE gsb0, 0x0 ;  /* 0x00008000000079c5 */ /* 0x000fc40000010000 */
[----:B------:R-:W-:Y:S06]  /*12350*/  BAR.SYNC.DEFER_BLOCKING 0x0 ;  /* 0x0000000000007b1d */ /* 0x000fec0000010000 */
[----:B------:R-:W-:Y:S04]  /*12360*/  STL [R1+0xb50], R211 ;  /* 0x000b50d301007387 */ /* 0x000fe80000100800 */
[----:B------:R1:W-:Y:S04]  /*12370*/  STL [R1+0xb4c], R212 ;  /* 0x000b4cd401007387 */ /* 0x0003e80000100800 */
[----:B------:R-:W-:Y:S04]  /*12380*/  STL [R1+0xb48], R213 ;  /* 0x000b48d501007387 */ /* 0x000fe80000100800 */
[----:B------:R-:W-:Y:S04]  /*12390*/  STL [R1+0xb44], R214 ;  /* 0x000b44d601007387 */ /* 0x000fe80000100800 */
[----:B------:R-:W-:Y:S04]  /*123a0*/  STL [R1+0xb40], R215 ;  /* 0x000b40d701007387 */ /* 0x000fe80000100800 */
[----:B-1----:R-:W3:Y:S04]  /*123b0*/  LDL.LU R212, [R1+0x208] ;  /* 0x0002080001d47983 */ /* 0x002ee80000300800 */
[----:B------:R-:W2:Y:S04]  /*123c0*/  LDL.LU R244, [R1+0x20c] ;  /* 0x00020c0001f47983 */ /* 0x000ea80000300800 */
[----:B------:R-:W4:Y:S04]  /*123d0*/  LDL.LU R21, [R1+0x240] ;  /* 0x0002400001157983 */ /* 0x000f280000300800 */
[----:B------:R1:W-:Y:S04]  /*123e0*/  STS.U16 [R10+UR4+0x22000], R247 ;  /* 0x022000f70a007988 */ /* 0x0003e80008000404 */
[----:B-1----:R-:W4:Y:S01]  /*123f0*/  LDL.LU R247, [R1+0x214] ;  /* 0x0002140001f77983 */ /* 0x002f220000300800 */
[----:B0-----:R-:W-:Y:S01]  /*12400*/  FMUL R7, R55, UR5 ;  /* 0x0000000537077c20 */ /* 0x001fe20008400000 */
[----:B------:R-:W-:Y:S01]  /*12410*/  FMUL R6, R49, UR5 ;  /* 0x0000000531067c20 */ /* 0x000fe20008400000 */
[----:B------:R-:W-:Y:S01]  /*12420*/  FMUL R9, R75, UR5 ;  /* 0x000000054b097c20 */ /* 0x000fe20008400000 */
[----:B------:R-:W-:-:S03]  /*12430*/  FMUL R8, R69, UR5 ;  /* 0x0000000545087c20 */ /* 0x000fc60008400000 */
[----:B------:R-:W-:Y:S02]  /*12440*/  FMNMX R6, R7, R6, !PT ;  /* 0x0000000607067209 */ /* 0x000fe40007800000 */
[----:B------:R-:W-:Y:S01]  /*12450*/  FMNMX R9, R9, R8, !PT ;  /* 0x0000000809097209 */ /* 0x000fe20007800000 */
[----:B------:R-:W-:Y:S01]  /*12460*/  FMUL R8, R66, UR5 ;  /* 0x0000000542087c20 */ /* 0x000fe20008400000 */
[----:B------:R-:W-:-:S04]  /*12470*/  MOV R215, R142 ;  /* 0x0000008e00d77202 */ /* 0x000fc80000000f00 */
[----:B------:R-:W-:Y:S01]  /*12480*/  FMNMX R9, R8, R9, !PT ;  /* 0x0000000908097209 */ /* 0x000fe20007800000 */
[----:B------:R-:W-:-:S05]  /*12490*/  FMUL R8, R65, UR5 ;  /* 0x0000000541087c20 */ /* 0x000fca0008400000 */
        /* <DEDUP_REMOVED lines=21> */
[----:B------:R-:W-:Y:S01]  /*125f0*/  FMUL R8, R4, UR5 ;  /* 0x0000000504087c20 */ /* 0x000fe20008400000 */
[----:B------:R0:W-:Y:S04]  /*12600*/  STS.U16 [R10+UR4+0x21c00], R252 ;  /* 0x021c00fc0a007988 */ /* 0x0001e80008000404 */
[----:B------:R-:W-:Y:S01]  /*12610*/  FMNMX R9, R8, R9, !PT ;  /* 0x0000000908097209 */ /* 0x000fe20007800000 */
[----:B------:R-:W-:Y:S01]  /*12620*/  FMUL R8, R2, UR5 ;  /* 0x0000000502087c20 */ /* 0x000fe20008400000 */
[----:B0-----:R-:W-:-:S04]  /*12630*/  MOV R252, R140 ;  /* 0x0000008c00fc7202 */ /* 0x001fc80000000f00 */
[----:B------:R-:W-:Y:S01]  /*12640*/  FMNMX R9, R8, R9, !PT ;  /* 0x0000000908097209 */ /* 0x000fe20007800000 */
[----:B------:R-:W-:Y:S01]  /*12650*/  FMUL R8, R3, UR5 ;  /* 0x0000000503087c20 */ /* 0x000fe20008400000 */
[----:B------:R0:W-:Y:S04]  /*12660*/  STS.U16 [R10+UR4+0x22800], R242 ;  /* 0x022800f20a007988 */ /* 0x0001e80008000404 */
[----:B------:R-:W-:Y:S01]  /*12670*/  FMNMX R9, R8, R9, !PT ;  /* 0x0000000908097209 */ /* 0x000fe20007800000 */
[----:B------:R-:W-:Y:S01]  /*12680*/  FMUL R8, R40, UR5 ;  /* 0x0000000528087c20 */ /* 0x000fe20008400000 */
[----:B------:R1:W-:Y:S01]  /*12690*/  STS.U16 [R10+UR4+0x23000], R239 ;  /* 0x023000ef0a007988 */ /* 0x0003e20008000404 */
[----:B0-----:R-:W-:-:S03]  /*126a0*/  MOV R242, R138 ;  /* 0x0000008a00f27202 */ /* 0x001fc60000000f00 */
[----:B------:R0:W-:Y:S01]  /*126b0*/  STS.U16 [R10+UR4+0x22400], R243 ;  /* 0x022400f30a007988 */ /* 0x0001e20008000404 */
[----:B------:R-:W-:Y:S01]  /*126c0*/  FMNMX R9, R8, R9, !PT ;  /* 0x0000000908097209 */ /* 0x000fe20007800000 */
[----:B------:R-:W-:Y:S01]  /*126d0*/  FMUL R8, R242, UR5 ;  /* 0x00000005f2087c20 */ /* 0x000fe20008400000 */
[----:B-1----:R-:W-:Y:S01]  /*126e0*/  MOV R239, R136 ;  /* 0x0000008800ef7202 */ /* 0x002fe20000000f00 */
[----:B------:R1:W-:Y:S01]  /*126f0*/  STS.U16 [R10+UR4+0x22c00], R240 ;  /* 0x022c00f00a007988 */ /* 0x0003e20008000404 */
[----:B0-----:R-:W-:Y:S02]  /*12700*/  MOV R243, R139 ;  /* 0x0000008b00f37202 */ /* 0x001fe40000000f00 */
[----:B------:R-:W-:-:S03]  /*12710*/  FMNMX R9, R8, R9, !PT ;  /* 0x0000000908097209 */ /* 0x000fc60007800000 */
[----:B------:R-:W-:Y:S01]  /*12720*/  FMUL R8, R243, UR5 ;  /* 0x00000005f3087c20 */ /* 0x000fe20008400000 */
[----:B-1----:R-:W-:-:S04]  /*12730*/  MOV R240, R137 ;  /* 0x0000008900f07202 */ /* 0x002fc80000000f00 */
        /* <DEDUP_REMOVED lines=9> */
[----:B-1----:R-:W-:-:S04]  /*127d0*/  IMAD.MOV.U32 R234, RZ, RZ, R134 ;  /* 0x000000ffffea7224 */ /* 0x002fc800078e0086 */
[----:B------:R-:W-:Y:S01]  /*127e0*/  FMUL R8, R234, UR5 ;  /* 0x00000005ea087c20 */ /* 0x000fe20008400000 */
[----:B0-----:R-:W-:-:S04]  /*127f0*/  MOV R235, R135 ;  /* 0x0000008700eb7202 */ /* 0x001fc80000000f00 */
[----:B------:R-:W-:Y:S01]  /*12800*/  FMNMX R9, R8, R9, !PT ;  /* 0x0000000908097209 */ /* 0x000fe20007800000 */
[----:B------:R-:W-:Y:S01]  /*12810*/  FMUL R8, R235, UR5 ;  /* 0x00000005eb087c20 */ /* 0x000fe20008400000 */
[----:B------:R0:W-:Y:S01]  /*12820*/  STS.U16 [R10+UR4+0x23c00], R232 ;  /* 0x023c00e80a007988 */ /* 0x0001e20008000404 */
[----:B---3--:R-:W-:-:S05]  /*12830*/  FMUL R7, R212, UR5 ;  /* 0x00000005d4077c20 */ /* 0x008fca0008400000 */
[----:B------:R-:W-:Y:S01]  /*12840*/  FMNMX R6, R7, R6, !PT ;  /* 0x0000000607067209 */ /* 0x000fe20007800000 */
[----:B--2---:R-:W-:-:S05]  /*12850*/  FMUL R7, R244, UR5 ;  /* 0x00000005f4077c20 */ /* 0x004fca0008400000 */
[----:B------:R-:W-:Y:S01]  /*12860*/  FMNMX R6, R7, R6, !PT ;  /* 0x0000000607067209 */ /* 0x000fe20007800000 */
[----:B------:R-:W-:-:S05]  /*12870*/  FMUL R7, R215, UR5 ;  /* 0x00000005d7077c20 */ /* 0x000fca0008400000 */
[----:B------:R-:W-:Y:S01]  /*12880*/  FMNMX R6, R7, R6, !PT ;  /* 0x0000000607067209 */ /* 0x000fe20007800000 */
[----:B----4-:R-:W-:-:S05]  /*12890*/  FMUL R7, R247, UR5 ;  /* 0x00000005f7077c20 */ /* 0x010fca0008400000 */
        /* <DEDUP_REMOVED lines=34> */
[----:B------:R-:W-:Y:S01]  /*12ac0*/  FMNMX R9, R8, R9, !PT ;  /* 0x0000000908097209 */ /* 0x000fe20007800000 */
[----:B------:R-:W-:-:S03]  /*12ad0*/  FMUL R8, R35, UR5 ;  /* 0x0000000523087c20 */ /* 0x000fc60008400000 */
[----:B------:R-:W-:Y:S01]  /*12ae0*/  FMNMX R6, R7, R6, !PT ;  /* 0x0000000607067209 */ /* 0x000fe20007800000 */
[----:B------:R-:W-:Y:S01]  /*12af0*/  FMUL R7, R32, UR5 ;  /* 0x0000000520077c20 */ /* 0x000fe20008400000 */
[----:B0-----:R-:W-:Y:S01]  /*12b00*/  MOV R232, R133 ;  /* 0x0000008500e87202 */ /* 0x001fe20000000f00 */
[----:B------:R0:W-:Y:S01]  /*12b10*/  STS.U16 [R10+UR4+0x24c00], R225 ;  /* 0x024c00e10a007988 */ /* 0x0001e20008000404 */
[----:B------:R-:W-:Y:S02]  /*12b20*/  FMNMX R9, R8, R9, !PT ;  /* 0x0000000908097209 */ /* 0x000fe40007800000 */
[----:B------:R-:W-:Y:S01]  /*12b30*/  FMNMX R6, R7, R6, !PT ;  /* 0x0000000607067209 */ /* 0x000fe20007800000 */
[----:B------:R-:W-:Y:S01]  /*12b40*/  FMUL R7, R30, UR5 ;  /* 0x000000051e077c20 */ /* 0x000fe20008400000 */
[----:B------:R-:W-:Y:S01]  /*12b50*/  FMUL R8, R232, UR5 ;  /* 0x00000005e8087c20 */ /* 0x000fe20008400000 */
[----:B0-----:R-:W-:-:S03]  /*12b60*/  MOV R225, R129 ;  /* 0x0000008100e17202 */ /* 0x001fc60000000f00 */
[----:B------:R-:W-:Y:S01]  /*12b70*/  FMNMX R6, R7, R6, !PT ;  /* 0x0000000607067209 */ /* 0x000fe20007800000 */
[----:B------:R0:W-:Y:S01]  /*12b80*/  STS.U16 [R10+UR4+0x24400], R228 ;  /* 0x024400e40a007988 */ /* 0x0001e20008000404 */
[----:B------:R-:W-:Y:S01]  /*12b90*/  FMNMX R9, R8, R9, !PT ;  /* 0x0000000908097209 */ /* 0x000fe20007800000 */
[----:B------:R-:W-:Y:S01]  /*12ba0*/  FMUL R7, R225, UR5 ;  /* 0x00000005e1077c20 */ /* 0x000fe20008400000 */
[----:B------:R-:W-:Y:S01]  /*12bb0*/  FMUL R8, R31, UR5 ;  /* 0x000000051f087c20 */ /* 0x000fe20008400000 */
[----:B------:R1:W-:Y:S03]  /*12bc0*/  STS.U16 [R10+UR4+0x24800], R227 ;  /* 0x024800e30a007988 */ /* 0x0003e60008000404 */
[----:B------:R-:W-:Y:S02]  /*12bd0*/  FMNMX R6, R7, R6, !PT ;  /* 0x0000000607067209 */ /* 0x000fe40007800000 */
[----:B0-----:R-:W-:Y:S01]  /*12be0*/  MOV R228, R131 ;  /* 0x0000008300e47202 */ /* 0x001fe20000000f00 */
[----:B------:R-:W-:Y:S01]  /*12bf0*/  FMUL R7, R29, UR5 ;  /* 0x000000051d077c20 */ /* 0x000fe20008400000 */
[----:B------:R-:W-:-:S02]  /*12c00*/  FMNMX R9, R8, R9, !PT ;  /* 0x0000000908097209 */ /* 0x000fc40007800000 */
[----:B-1----:R-:W-:Y:S01]  /*12c10*/  MOV R227, R130 ;  /* 0x0000008200e37202 */ /* 0x002fe20000000f00 */
[----:B------:R-:W-:Y:S01]  /*12c20*/  FMUL R8, R228, UR5 ;  /* 0x00000005e4087c20 */ /* 0x000fe20008400000 */
[----:B------:R-:W-:Y:S01]  /*12c30*/  FMNMX R6, R7, R6, !PT ;  /* 0x0000000607067209 */ /* 0x000fe20007800000 */
[----:B------:R0:W-:Y:S01]  /*12c40*/  STS.U16 [R10+UR4+0x25800], R220 ;  /* 0x025800dc0a007988 */ /* 0x0001e20008000404 */
[----:B------:R-:W-:Y:S02]  /*12c50*/  FMUL R7, R45, UR5 ;  /* 0x000000052d077c20 */ /* 0x000fe40008400000 */
[----:B------:R-:W-:Y:S01]  /*12c60*/  FMNMX R9, R8, R9, !PT ;  /* 0x0000000908097209 */ /* 0x000fe20007800000 */
[----:B------:R1:W-:Y:S01]  /*12c70*/  STS.U16 [R10+UR4+0x25000], R222 ;  /* 0x025000de0a007988 */ /* 0x0003e20008000404 */
[----:B------:R-:W-:Y:S01]  /*12c80*/  FMUL R8, R227, UR5 ;  /* 0x00000005e3087c20 */ /* 0x000fe20008400000 */
[----:B------:R-:W-:Y:S02]  /*12c90*/  FMNMX R6, R7, R6, !PT ;  /* 0x0000000607067209 */ /* 0x000fe40007800000 */
[----:B0-----:R-:W-:-:S02]  /*12ca0*/  MOV R220, R126 ;  /* 0x0000007e00dc7202 */ /* 0x001fc40000000f00 */
[----:B-1----:R-:W-:-:S03]  /*12cb0*/  MOV R222, R128 ;  /* 0x0000008000de7202 */ /* 0x002fc60000000f00 */
[----:B------:R-:W-:Y:S01]  /*12cc0*/  FMUL R7, R220, UR5 ;  /* 0x00000005dc077c20 */ /* 0x000fe20008400000 */
[----:B------:R-:W-:Y:S01]  /*12cd0*/  FMNMX R9, R8, R9, !PT ;  /* 0x0000000908097209 */ /* 0x000fe20007800000 */
[----:B------:R0:W-:Y:S01]  /*12ce0*/  STS.U16 [R10+UR4+0x25400], R221 ;  /* 0x025400dd0a007988 */ /* 0x0001e20008000404 */
[----:B------:R-:W-:Y:S02]  /*12cf0*/  FMUL R8, R222, UR5 ;  /* 0x00000005de087c20 */ /* 0x000fe40008400000 */
[----:B------:R-:W-:Y:S01]  /*12d00*/  FMNMX R6, R7, R6, !PT ;  /* 0x0000000607067209 */ /* 0x000fe20007800000 */
[----:B------:R-:W-:Y:S01]  /*12d10*/  FMUL R7, R118, UR5 ;  /* 0x0000000576077c20 */ /* 0x000fe20008400000 */
[----:B0-----:R-:W-:Y:S02]  /*12d20*/  MOV R221, R127 ;  /* 0x0000007f00dd7202 */ /* 0x001fe40000000f00 */
[----:B------:R-:W-:-:S03]  /*12d30*/  FMNMX R9, R8, R9, !PT ;  /* 0x0000000908097209 */ /* 0x000fc60007800000 */
[----:B------:R-:W-:Y:S01]  /*12d40*/  FMUL R8, R221, UR5 ;  /* 0x00000005dd087c20 */ /* 0x000fe20008400000 */
[----:B------:R-:W-:Y:S01]  /*12d50*/  FMNMX R6, R7, R6, !PT ;  /* 0x0000000607067209 */ /* 0x000fe20007800000 */
[----:B------:R-:W-:-:S03]  /*12d60*/  FMUL R7, R28, UR5 ;  /* 0x000000051c077c20 */ /* 0x000fc60008400000 */
[----:B------:R-:W-:Y:S01]  /*12d70*/  FMNMX R9, R8, R9, !PT ;  /* 0x0000000908097209 */ /* 0x000fe20007800000 */
[----:B------:R-:W-:Y:S01]  /*12d80*/  FMUL R8, R21, UR5 ;  /* 0x0000000515087c20 */ /* 0x000fe20008400000 */
[----:B------:R-:W-:Y:S01]  /*12d90*/  FMNMX R7, R7, R6, !PT ;  /* 0x0000000607077209 */ /* 0x000fe20007800000 */
[----:B------:R-:W-:-:S03]  /*12da0*/  FMUL R6, R93, UR5 ;  /* 0x000000055d067c20 */ /* 0x000fc60008400000 */
[----:B------:R-:W-:Y:S01]  /*12db0*/  FMNMX R9, R8, R9, !PT ;  /* 0x0000000908097209 */ /* 0x000fe20007800000 */
[----:B------:R-:W-:-:S03]  /*12dc0*/  FMUL R8, R27, UR5 ;  /* 0x000000051b087c20 */ /* 0x000fc60008400000 */
[----:B------:R-:W-:Y:S02]  /*12dd0*/  FMNMX R6, R6, R9, !PT ;  /* 0x0000000906067209 */ /* 0x000fe40007800000 */
[----:B------:R-:W-:-:S03]  /*12de0*/  FMNMX R8, R8, R7, !PT ;  /* 0x0000000708087209 */ /* 0x000fc60007800000 */
[----:B------:R-:W0:Y:S04]  /*12df0*/  SHFL.BFLY PT, R7, R6, 0x2, 0x1f ;  /* 0x0c401f0006077f89 */ /* 0x000e2800000e0000 */
[----:B------:R-:W1:Y:S01]  /*12e00*/  SHFL.BFLY PT, R9, R8, 0x2, 0x1f ;  /* 0x0c401f0008097f89 */ /* 0x000e6200000e0000 */
[----:B------:R-:W-:-:S03]  /*12e10*/  LOP3.LUT R93, R10, 0x20, RZ, 0x3c, !PT ;  /* 0x000000200a5d7812 */ /* 0x000fc600078e3cff */
[----:B------:R-:W-:Y:S04]  /*12e20*/  STS.U16 [R10+UR4+0x20000], R150 ;  /* 0x020000960a007988 */ /* 0x000fe80008000404 */
[----:B------:R-:W-:Y:S04]  /*12e30*/  STS.U16 [R10+UR4+0x20400], R149 ;  /* 0x020400950a007988 */ /* 0x000fe80008000404 */
[----:B------:R-:W-:Y:S04]  /*12e40*/  STS.U16 [R10+UR4+0x20800], R148 ;  /* 0x020800940a007988 */ /* 0x000fe80008000404 */
[----:B------:R-:W-:Y:S04]  /*12e50*/  STS.U16 [R10+UR4+0x20c00], R147 ;  /* 0x020c00930a007988 */ /* 0x000fe80008000404 */
[----:B------:R-:W-:Y:S01]  /*12e60*/  STS.U16 [R10+UR4+0x21000], R146 ;  /* 0x021000920a007988 */ /* 0x000fe20008000404 */
[----:B0-----:R-:W-:-:S03]  /*12e70*/  FMNMX R7, R6, R7, !PT ;  /* 0x0000000706077209 */ /* 0x001fc60007800000 */
[----:B------:R-:W-:Y:S01]  /*12e80*/  STS.U16 [R10+UR4+0x21400], R145 ;  /* 0x021400910a007988 */ /* 0x000fe20008000404 */
[----:B-1----:R-:W-:-:S03]  /*12e90*/  FMNMX R6, R8, R9, !PT ;  /* 0x0000000908067209 */ /* 0x002fc60007800000 */
        /* <DEDUP_REMOVED lines=10> */
[----:B------:R0:W-:Y:S04]  /*12f40*/  STL [R1+0x920], R10 ;  /* 0x0009200a01007387 */ /* 0x0001e80000100800 */
[----:B0-----:R-:W2:Y:S04]  /*12f50*/  LDL R10, [R1+0x8e0] ;  /* 0x0008e000010a7983 */ /* 0x001ea80000100800 */
[----:B------:R-:W3:Y:S04]  /*12f60*/  LDL.LU R9, [R1+0x2c0] ;  /* 0x0002c00001097983 */ /* 0x000ee80000300800 */
[----:B------:R-:W4:Y:S04]  /*12f70*/  LDL R211, [R1+0x8d8] ;  /* 0x0008d80001d37983 */ /* 0x000f280000100800 */
[----:B------:R-:W4:Y:S04]  /*12f80*/  LDL.LU R219, [R1+0x2c4] ;  /* 0x0002c40001db7983 */ /* 0x000f280000300800 */
[----:B------:R-:W0:Y:S04]  /*12f90*/  SHFL.BFLY PT, R15, R7, 0x1, 0x1f ;  /* 0x0c201f00070f7f89 */ /* 0x000e2800000e0000 */
[----:B------:R-:W-:Y:S04]  /*12fa0*/  STS.U16 [R93+UR4+0x20100], R117 ;  /* 0x020100755d007988 */ /* 0x000fe80008000404 */
[----:B------:R-:W-:Y:S04]  /*12fb0*/  STS.U16 [R93+UR4+0x20500], R116 ;  /* 0x020500745d007988 */ /* 0x000fe80008000404 */
[----:B------:R-:W-:Y:S04]  /*12fc0*/  STS.U16 [R93+UR4+0x20900], R115 ;  /* 0x020900735d007988 */ /* 0x000fe80008000404 */
[----:B------:R-:W-:Y:S04]  /*12fd0*/  STS.U16 [R93+UR4+0x20d00], R114 ;  /* 0x020d00725d007988 */ /* 0x000fe80008000404 */
[----:B------:R-:W-:Y:S04]  /*12fe0*/  STS.U16 [R93+UR4+0x21100], R113 ;  /* 0x021100715d007988 */ /* 0x000fe80008000404 */
[----:B------:R-:W1:Y:S04]  /*12ff0*/  SHFL.BFLY PT, R8, R6, 0x1, 0x1f ;  /* 0x0c201f0006087f89 */ /* 0x000e6800000e0000 */
        /* <DEDUP_REMOVED lines=12> */
[----:B0-----:R-:W-:-:S03]  /*130c0*/  FMNMX R15, R7, R15, !PT ;  /* 0x0000000f070f7209 */ /* 0x001fc60007800000 */
        /* <DEDUP_REMOVED lines=8> */
[----:B-1----:R-:W-:-:S03]  /*13150*/  FMNMX R8, R6, R8, !PT ;  /* 0x0000000806087209 */ /* 0x002fc60007800000 */
[----:B------:R-:W-:Y:S04]  /*13160*/  STS.U16 [R93+UR4+0x26500], R241 ;  /* 0x026500f15d007988 */ /* 0x000fe80008000404 */
[----:B------:R-:W-:Y:S04]  /*13170*/  STS.U16 [R93+UR4+0x26900], R233 ;  /* 0x026900e95d007988 */ /* 0x000fe80008000404 */
[----:B------:R-:W-:Y:S04]  /*13180*/  STS.U16 [R93+UR4+0x26d00], R226 ;  /* 0x026d00e25d007988 */ /* 0x000fe80008000404 */
[----:B------:R0:W-:Y:S04]  /*13190*/  STS.U16 [R93+UR4+0x27100], R23 ;  /* 0x027100175d007988 */ /* 0x0001e80008000404 */
[----:B------:R1:W-:Y:S04]  /*131a0*/  STS.U16 [R93+UR4+0x27500], R18 ;  /* 0x027500125d007988 */ /* 0x0003e80008000404 */
[----:B------:R1:W-:Y:S04]  /*131b0*/  STS.U16 [R93+UR4+0x27900], R12 ;  /* 0x0279000c5d007988 */ /* 0x0003e80008000404 */
[----:B------:R4:W-:Y:S01]  /*131c0*/  STS.U16 [R93+UR4+0x27d00], R14 ;  /* 0x027d000e5d007988 */ /* 0x0009e20008000404 */
[----:B------:R-:W-:-:S02]  /*131d0*/  MOV R246, R25 ;  /* 0x0000001900f67202 */ /* 0x000fc40000000f00 */
[----:B------:R-:W-:Y:S02]  /*131e0*/  MOV R251, R24 ;  /* 0x0000001800fb7202 */ /* 0x000fe40000000f00 */
[----:B0-----:R-:W-:Y:S02]  /*131f0*/  MOV R23, R27 ;  /* 0x0000001b00177202 */ /* 0x001fe40000000f00 */
[----:B------:R-:W-:Y:S01]  /*13200*/  MOV R224, R29 ;  /* 0x0000001d00e07202 */ /* 0x000fe20000000f00 */
[----:B------:R-:W-:Y:S01]  /*13210*/  IMAD.MOV.U32 R233, RZ, RZ, R32 ;  /* 0x000000ffffe97224 */ /* 0x000fe200078e0020 */
[----:B------:R-:W-:Y:S02]  /*13220*/  MOV R226, R30 ;  /* 0x0000001e00e27202 */ /* 0x000fe40000000f00 */
[----:B------:R-:W-:Y:S02]  /*13230*/  MOV R231, R33 ;  /* 0x0000002100e77202 */ /* 0x000fe40000000f00 */
[----:B-1----:R-:W-:-:S02]  /*13240*/  MOV R18, R35 ;  /* 0x0000002300127202 */ /* 0x002fc40000000f00 */
[----:B------:R-:W-:Y:S02]  /*13250*/  MOV R238, R34 ;  /* 0x0000002200ee7202 */ /* 0x000fe40000000f00 */
[----:B------:R-:W-:Y:S02]  /*13260*/  MOV R241, R37 ;  /* 0x0000002500f17202 */ /* 0x000fe40000000f00 */
[----:B------:R-:W-:Y:S02]  /*13270*/  MOV R12, R36 ;  /* 0x00000024000c7202 */ /* 0x000fe40000000f00 */
[----:B------:R-:W-:Y:S02]  /*13280*/  MOV R248, R38 ;  /* 0x0000002600f87202 */ /* 0x000fe40000000f00 */
[----:B------:R-:W-:Y:S02]  /*13290*/  MOV R216, R44 ;  /* 0x0000002c00d87202 */ /* 0x000fe40000000f00 */
[----:B---3--:R-:W-:Y:S01]  /*132a0*/  FMNMX R15, R15, R9, !PT ;  /* 0x000000090f0f7209 */ /* 0x008fe20007800000 */
[----:B--2---:R-:W-:Y:S04]  /*132b0*/  STS.U16 [R10+UR4+0x20200], R92 ;  /* 0x0202005c0a007988 */ /* 0x004fe80008000404 */
[--C-:B------:R-:W-:Y:S01]  /*132c0*/  FFMA R6, R75, UR5, -R15.reuse ;  /* 0x000000054b067c23 */ /* 0x100fe2000800080f */
[----:B------:R-:W-:Y:S03]  /*132d0*/  STS.U16 [R10+UR4+0x20600], R91 ;  /* 0x0206005b0a007988 */ /* 0x000fe60008000404 */
[----:B------:R-:W-:Y:S01]  /*132e0*/  FMUL R7, R6, 1.4426950216293334961 ;  /* 0x3fb8aa3b06077820 */ /* 0x000fe20000400000 */
[----:B------:R-:W-:Y:S01]  /*132f0*/  STS.U16 [R10+UR4+0x20a00], R90 ;  /* 0x020a005a0a007988 */ /* 0x000fe20008000404 */
[----:B------:R-:W-:-:S03]  /*13300*/  FFMA R6, R69, UR5, -R15 ;  /* 0x0000000545067c23 */ /* 0x000fc6000800080f */
[----:B------:R-:W-:Y:S01]  /*13310*/  STS.U16 [R10+UR4+0x20e00], R89 ;  /* 0x020e00590a007988 */ /* 0x000fe20008000404 */
[----:B------:R0:W-:Y:S03]  /*13320*/  MUFU.EX2 R19, R7 ;  /* 0x0000000700137308 */ /* 0x0001e60000000800 */
[----:B------:R-:W-:Y:S04]  /*13330*/  STS.U16 [R10+UR4+0x21200], R88 ;  /* 0x021200580a007988 */ /* 0x000fe80008000404 */
[----:B------:R-:W-:Y:S01]  /*13340*/  STS.U16 [R10+UR4+0x21600], R87 ;  /* 0x021600570a007988 */ /* 0x000fe20008000404 */
[----:B0-----:R-:W-:Y:S01]  /*13350*/  FMUL R7, R6, 1.4426950216293334961 ;  /* 0x3fb8aa3b06077820 */ /* 0x001fe20000400000 */
[----:B------:R-:W-:-:S02]  /*13360*/  FFMA R6, R66, UR5, -R15 ;  /* 0x0000000542067c23 */ /* 0x000fc4000800080f */
[----:B------:R-:W-:Y:S04]  /*13370*/  STS.U16 [R10+UR4+0x21a00], R86 ;  /* 0x021a00560a007988 */ /* 0x000fe80008000404 */
[----:B------:R-:W-:Y:S01]  /*13380*/  STS.U16 [R10+UR4+0x21e00], R85 ;  /* 0x021e00550a007988 */ /* 0x000fe20008000404 */
[----:B------:R0:W-:Y:S03]  /*13390*/  MUFU.EX2 R22, R7 ;  /* 0x0000000700167308 */ /* 0x0001e60000000800 */
[----:B------:R-:W-:Y:S04]  /*133a0*/  STS.U16 [R10+UR4+0x22200], R84 ;  /* 0x022200540a007988 */ /* 0x000fe80008000404 */
[----:B------:R-:W-:Y:S01]  /*133b0*/  STS.U16 [R10+UR4+0x22600], R83 ;  /* 0x022600530a007988 */ /* 0x000fe20008000404 */
[----:B0-----:R-:W-:-:S03]  /*133c0*/  FMUL R7, R6, 1.4426950216293334961 ;  /* 0x3fb8aa3b06077820 */ /* 0x001fc60000400000 */
[----:B------:R-:W-:Y:S01]  /*133d0*/  STS.U16 [R10+UR4+0x22a00], R82 ;  /* 0x022a00520a007988 */ /* 0x000fe20008000404 */
[----:B------:R-:W-:-:S03]  /*133e0*/  FFMA R6, R65, UR5, -R15 ;  /* 0x0000000541067c23 */ /* 0x000fc6000800080f */
[----:B------:R-:W-:Y:S04]  /*133f0*/  STS.U16 [R10+UR4+0x22e00], R81 ;  /* 0x022e00510a007988 */ /* 0x000fe80008000404 */
[----:B------:R-:W-:Y:S01]  /*13400*/  STS.U16 [R10+UR4+0x23200], R80 ;  /* 0x023200500a007988 */ /* 0x000fe20008000404 */
[----:B------:R-:W-:-:S03]  /*13410*/  FMUL R6, R6, 1.4426950216293334961 ;  /* 0x3fb8aa3b06067820 */ /* 0x000fc60000400000 */
[----:B------:R-:W-:Y:S01]  /*13420*/  STS.U16 [R10+UR4+0x23600], R79 ;  /* 0x0236004f0a007988 */ /* 0x000fe20008000404 */
[----:B----4-:R-:W-:-:S03]  /*13430*/  FMNMX R14, R8, R219, !PT ;  /* 0x000000db080e7209 */ /* 0x010fc60007800000 */
[----:B------:R-:W-:Y:S04]  /*13440*/  STS.U16 [R10+UR4+0x23a00], R78 ;  /* 0x023a004e0a007988 */ /* 0x000fe80008000404 */
[----:B------:R-:W-:Y:S04]  /*13450*/  STS.U16 [R10+UR4+0x23e00], R77 ;  /* 0x023e004d0a007988 */ /* 0x000fe80008000404 */
[----:B------:R-:W-:Y:S01]  /*13460*/  STS.U16 [R10+UR4+0x24200], R76 ;  /* 0x0242004c0a007988 */ /* 0x000fe20008000404 */
[----:B------:R0:W-:Y:S03]  /*13470*/  MUFU.EX2 R213, R6 ;  /* 0x0000000600d57308 */ /* 0x0001e60000000800 */
[----:B------:R-:W-:Y:S04]  /*13480*/  STS.U16 [R10+UR4+0x24600], R74 ;  /* 0x0246004a0a007988 */ /* 0x000fe80008000404 */
[----:B------:R-:W-:Y:S01]  /*13490*/  STS.U16 [R10+UR4+0x24a00], R73 ;  /* 0x024a00490a007988 */ /* 0x000fe20008000404 */
[----:B0-----:R-:W-:-:S03]  /*134a0*/  FFMA R6, R55, UR5, -R14 ;  /* 0x0000000537067c23 */ /* 0x001fc6000800080e */
[----:B------:R-:W-:Y:S04]  /*134b0*/  STS.U16 [R10+UR4+0x24e00], R72 ;  /* 0x024e00480a007988 */ /* 0x000fe80008000404 */
[----:B------:R-:W-:Y:S01]  /*134c0*/  STS.U16 [R10+UR4+0x25200], R71 ;  /* 0x025200470a007988 */ /* 0x000fe20008000404 */
[----:B------:R0:W1:Y:S03]  /*134d0*/  MUFU.EX2 R218, R7 ;  /* 0x0000000700da7308 */ /* 0x0000660000000800 */
[----:B------:R-:W-:Y:S04]  /*134e0*/  STS.U16 [R10+UR4+0x25600], R70 ;  /* 0x025600460a007988 */ /* 0x000fe80008000404 */
[----:B------:R-:W-:Y:S01]  /*134f0*/  STS.U16 [R10+UR4+0x25a00], R68 ;  /* 0x025a00440a007988 */ /* 0x000fe20008000404 */
[----:B0-----:R-:W-:-:S03]  /*13500*/  FMUL R7, R6, 1.4426950216293334961 ;  /* 0x3fb8aa3b06077820 */ /* 0x001fc60000400000 */
[----:B------:R-:W-:Y:S04]  /*13510*/  STS.U16 [R10+UR4+0x25e00], R67 ;  /* 0x025e00430a007988 */ /* 0x000fe80008000404 */
[----:B------:R-:W-:Y:S04]  /*13520*/  STS.U16 [R10+UR4+0x26200], R250 ;  /* 0x026200fa0a007988 */ /* 0x000fe80008000404 */
[----:B------:R-:W-:Y:S04]  /*13530*/  STS.U16 [R10+UR4+0x26600], R245 ;  /* 0x026600f50a007988 */ /* 0x000fe80008000404 */
[----:B------:R-:W-:Y:S04]  /*13540*/  STS.U16 [R10+UR4+0x26a00], R237 ;  /* 0x026a00ed0a007988 */ /* 0x000fe80008000404 */
[----:B------:R-:W-:Y:S04]  /*13550*/  STS.U16 [R10+UR4+0x26e00], R229 ;  /* 0x026e00e50a007988 */ /* 0x000fe80008000404 */
[----:B------:R0:W-:Y:S02]  /*13560*/  STS.U16 [R10+UR4+0x27200], R217 ;  /* 0x027200d90a007988 */ /* 0x0001e40008000404 */
[----:B0-----:R-:W0:Y:S02]  /*13570*/  MUFU.EX2 R217, R7 ;  /* 0x0000000700d97308 */ /* 0x001e240000000800 */
[----:B------:R-:W-:Y:S04]  /*13580*/  STS.U16 [R10+UR4+0x27600], R20 ;  /* 0x027600140a007988 */ /* 0x000fe80008000404 */
[----:B------:R-:W-:Y:S04]  /*13590*/  STS.U16 [R10+UR4+0x27a00], R16 ;  /* 0x027a00100a007988 */ /* 0x000fe80008000404 */
[----:B------:R2:W-:Y:S04]  /*135a0*/  STS.U16 [R10+UR4+0x27e00], R11 ;  /* 0x027e000b0a007988 */ /* 0x0005e80008000404 */
[----:B------:R-:W-:Y:S04]  /*135b0*/  STS.U16 [R211+UR4+0x20300], R64 ;  /* 0x02030040d3007988 */ /* 0x000fe80008000404 */
[----:B-1----:R-:W-:Y:S04]  /*135c0*/  STL [R1+0x264], R218 ;  /* 0x000264da01007387 */ /* 0x002fe80000100800 */
[----:B------:R-:W-:Y:S04]  /*135d0*/  STS.U16 [R211+UR4+0x20700], R63 ;  /* 0x0207003fd3007988 */ /* 0x000fe80008000404 */
[----:B------:R-:W-:Y:S04]  /*135e0*/  STL [R1+0x260], R213 ;  /* 0x000260d501007387 */ /* 0x000fe80000100800 */
[----:B------:R-:W-:Y:S04]  /*135f0*/  STS.U16 [R211+UR4+0x20b00], R62 ;  /* 0x020b003ed3007988 */ /* 0x000fe80008000404 */
[----:B------:R-:W3:Y:S01]  /*13600*/  LDL.LU R249, [R1+0x274] ;  /* 0x0002740001f97983 */ /* 0x000ee20000300800 */
[----:B--2---:R-:W-:-:S03]  /*13610*/  MOV R11, R26 ;  /* 0x0000001a000b7202 */ /* 0x004fc60000000f00 */
[----:B------:R-:W-:Y:S04]  /*13620*/  STS.U16 [R211+UR4+0x20f00], R61 ;  /* 0x020f003dd3007988 */ /* 0x000fe80008000404 */
[----:B------:R-:W2:Y:S01]  /*13630*/  LDL.LU R236, [R1+0x278] ;  /* 0x0002780001ec7983 */ /* 0x000ea20000300800 */
[----:B------:R-:W-:-:S03]  /*13640*/  MOV R20, R28 ;  /* 0x0000001c00147202 */ /* 0x000fc60000000f00 */
[----:B------:R-:W-:Y:S04]  /*13650*/  STS.U16 [R211+UR4+0x21300], R60 ;  /* 0x0213003cd3007988 */ /* 0x000fe80008000404 */
[----:B------:R-:W4:Y:S01]  /*13660*/  LDL.LU R223, [R1+0x270] ;  /* 0x0002700001df7983 */ /* 0x000f220000300800 */
[----:B------:R-:W-:-:S03]  /*13670*/  MOV R229, R31 ;  /* 0x0000001f00e57202 */ /* 0x000fc60000000f00 */
[----:B------:R-:W-:Y:S04]  /*13680*/  STS.U16 [R211+UR4+0x21700], R59 ;  /* 0x0217003bd3007988 */ /* 0x000fe80008000404 */
[----:B0-----:R-:W-:Y:S04]  /*13690*/  STL [R1+0x258], R217 ;  /* 0x000258d901007387 */ /* 0x001fe80000100800 */
[----:B------:R-:W-:Y:S04]  /*136a0*/  STS.U16 [R211+UR4+0x21b00], R58 ;  /* 0x021b003ad3007988 */ /* 0x000fe80008000404 */
[----:B------:R-:W4:Y:S04]  /*136b0*/  LDL.LU.64 R24, [R1] ;  /* 0x0000000001187983 */ /* 0x000f280000300a00 */
[----:B------:R-:W-:Y:S04]  /*136c0*/  STS.U16 [R211+UR4+0x21f00], R57 ;  /* 0x021f0039d3007988 */ /* 0x000fe80008000404 */
[----:B------:R-:W4:Y:S04]  /*136d0*/  LDL.LU.64 R26, [R1+0x8] ;  /* 0x00000800011a7983 */ /* 0x000f280000300a00 */
[----:B------:R-:W-:Y:S04]  /*136e0*/  STS.U16 [R211+UR4+0x22300], R56 ;  /* 0x02230038d3007988 */ /* 0x000fe80008000404 */
[----:B------:R-:W4:Y:S01]  /*136f0*/  LDL.LU.64 R28, [R1+0x10] ;  /* 0x00001000011c7983 */ /* 0x000f220000300a00 */
[----:B------:R-:W-:-:S03]  /*13700*/  MOV R237, R39 ;  /* 0x0000002700ed7202 */ /* 0x000fc60000000f00 */
[----:B------:R-:W-:Y:S04]  /*13710*/  STS.U16 [R211+UR4+0x22700], R54 ;  /* 0x02270036d3007988 */ /* 0x000fe80008000404 */
[----:B------:R-:W4:Y:S01]  /*13720*/  LDL.LU.64 R30, [R1+0x18] ;  /* 0x00001800011e7983 */ /* 0x000f220000300a00 */
[----:B------:R-:W-:-:S03]  /*13730*/  MOV R250, R41 ;  /* 0x0000002900fa7202 */ /* 0x000fc60000000f00 */
[----:B------:R-:W-:Y:S01]  /*13740*/  STS.U16 [R211+UR4+0x22b00], R53 ;  /* 0x022b0035d3007988 */ /* 0x000fe20008000404 */
[----:B------:R-:W-:-:S03]  /*13750*/  MOV R16, R40 ;  /* 0x0000002800107202 */ /* 0x000fc60000000f00 */
[----:B------:R-:W4:Y:S01]  /*13760*/  LDL.LU.64 R32, [R1+0x20] ;  /* 0x0000200001207983 */ /* 0x000f220000300a00 */
[----:B------:R-:W-:-:S03]  /*13770*/  MOV R10, R43 ;  /* 0x0000002b000a7202 */ /* 0x000fc60000000f00 */
[----:B------:R-:W-:Y:S01]  /*13780*/  STS.U16 [R211+UR4+0x22f00], R52 ;  /* 0x022f0034d3007988 */ /* 0x000fe20008000404 */
[----:B------:R-:W-:-:S03]  /*13790*/  MOV R245, R42 ;  /* 0x0000002a00f57202 */ /* 0x000fc60000000f00 */
[----:B------:R-:W4:Y:S01]  /*137a0*/  LDL.LU.64 R34, [R1+0x28] ;  /* 0x0000280001227983 */ /* 0x000f220000300a00 */
[----:B------:R-:W-:-:S03]  /*137b0*/  MOV R8, R45 ;  /* 0x0000002d00087202 */ /* 0x000fc60000000f00 */
[----:B------:R-:W-:Y:S04]  /*137c0*/  STS.U16 [R211+UR4+0x23300], R51 ;  /* 0x02330033d3007988 */ /* 0x000fe80008000404 */
[----:B------:R-:W4:Y:S04]  /*137d0*/  LDL.LU.64 R36, [R1+0x30] ;  /* 0x0000300001247983 */ /* 0x000f280000300a00 */
[----:B------:R-:W-:Y:S04]  /*137e0*/  STS.U16 [R211+UR4+0x23700], R50 ;  /* 0x02370032d3007988 */ /* 0x000fe80008000404 */
[----:B------:R-:W4:Y:S01]  /*137f0*/  LDL.LU.64 R38, [R1+0x38] ;  /* 0x0000380001267983 */ /* 0x000f220000300a00 */
[----:B------:R-:W-:-:S03]  /*13800*/  FFMA R6, R49, UR5, -R14 ;  /* 0x0000000531067c23 */ /* 0x000fc6000800080e */
[----:B------:R-:W-:Y:S04]  /*13810*/  STS.U16 [R211+UR4+0x23b00], R48 ;  /* 0x023b0030d3007988 */ /* 0x000fe80008000404 */
[----:B------:R-:W4:Y:S04]  /*13820*/  LDL.LU.64 R40, [R1+0x40] ;  /* 0x0000400001287983 */ /* 0x000f280000300a00 */
[----:B------:R-:W-:Y:S04]  /*13830*/  STS.U16 [R211+UR4+0x23f00], R47 ;  /* 0x023f002fd3007988 */ /* 0x000fe80008000404 */
[----:B------:R-:W4:Y:S04]  /*13840*/  LDL.LU.64 R42, [R1+0x48] ;  /* 0x00004800012a7983 */ /* 0x000f280000300a00 */
[----:B------:R0:W-:Y:S04]  /*13850*/  STS.U16 [R211+UR4+0x24300], R46 ;  /* 0x0243002ed3007988 */ /* 0x0001e80008000404 */
[----:B------:R-:W4:Y:S04]  /*13860*/  LDL.LU.64 R44, [R1+0x50] ;  /* 0x00005000012c7983 */ /* 0x000f280000300a00 */
[----:B0-----:R-:W4:Y:S04]  /*13870*/  LDL.LU.64 R46, [R1+0x58] ;  /* 0x00005800012e7983 */ /* 0x001f280000300a00 */
[----:B------:R-:W4:Y:S04]  /*13880*/  LDL.LU.64 R48, [R1+0x60] ;  /* 0x0000600001307983 */ /* 0x000f280000300a00 */
        /* <DEDUP_REMOVED lines=46> */
[----:B------:R-:W4:Y:S01]  /*13b70*/  LDL.LU.64 R142, [R1+0x1d8] ;  /* 0x0001d800018e7983 */ /* 0x000f220000300a00 */
[----:B------:R-:W-:-:S03]  /*13b80*/  FMUL R7, R6, 1.4426950216293334961 ;  /* 0x3fb8aa3b06077820 */ /* 0x000fc60000400000 */
[----:B------:R-:W4:Y:S04]  /*13b90*/  LDL.LU.64 R144, [R1+0x1e0] ;  /* 0x0001e00001907983 */ /* 0x000f280000300a00 */
[----:B------:R-:W4:Y:S04]  /*13ba0*/  LDL.LU.64 R146, [R1+0x1e8] ;  /* 0x0001e80001927983 */ /* 0x000f280000300a00 */
[----:B------:R-:W4:Y:S04]  /*13bb0*/  LDL.LU.64 R148, [R1+0x1f0] ;  /* 0x0001f00001947983 */ /* 0x000f280000300a00 */
[----:B------:R-:W4:Y:S04]  /*13bc0*/  LDL.LU.64 R150, [R1+0x1f8] ;  /* 0x0001f80001967983 */ /* 0x000f280000300a00 */
[----:B------:R-:W3:Y:S04]  /*13bd0*/  LDL.LU R6, [R1+0x27c] ;  /* 0x00027c0001067983 */ /* 0x000ee80000300800 */
[----:B---3--:R0:W-:Y:S04]  /*13be0*/  STS.U16 [R211+UR4+0x24700], R6 ;  /* 0x02470006d3007988 */ /* 0x0081e80008000404 */
[----:B--2---:R1:W-:Y:S01]  /*13bf0*/  STS.U16 [R211+UR4+0x24b00], R236 ;  /* 0x024b00ecd3007988 */ /* 0x0043e20008000404 */
[----:B0-----:R-:W-:-:S02]  /*13c00*/  FFMA R6, R212, UR5, -R14 ;  /* 0x00000005d4067c23 */ /* 0x001fc4000800080e */
[----:B------:R0:W2:Y:S01]  /*13c10*/  MUFU.EX2 R212, R7 ;  /* 0x0000000700d47308 */ /* 0x0000a20000000800 */
[----:B-1----:R-:W3:Y:S04]  /*13c20*/  LDL.LU R236, [R1+0x268] ;  /* 0x0002680001ec7983 */ /* 0x002ee80000300800 */
[----:B0-----:R-:W3:Y:S04]  /*13c30*/  LDL.LU R7, [R1+0x26c] ;  /* 0x00026c0001077983 */ /* 0x001ee80000300800 */
[----:B------:R0:W-:Y:S04]  /*13c40*/  STS.U16 [R211+UR4+0x24f00], R249 ;  /* 0x024f00f9d3007988 */ /* 0x0001e80008000404 */
[----:B----4-:R1:W-:Y:S04]  /*13c50*/  STS.U16 [R211+UR4+0x25300], R223 ;  /* 0x025300dfd3007988 */ /* 0x0103e80008000404 */
[----:B0-----:R-:W4:Y:S04]  /*13c60*/  LDL.LU R249, [R1+0x24c] ;  /* 0x00024c0001f97983 */ /* 0x001f280000300800 */
[----:B-1----:R-:W4:Y:S04]  /*13c70*/  LDL.LU R223, [R1+0xb68] ;  /* 0x000b680001df7983 */ /* 0x002f280000300800 */
[----:B--2---:R-:W-:Y:S04]  /*13c80*/  STL [R1+0x254], R212 ;  /* 0x000254d401007387 */ /* 0x004fe80000100800 */
[----:B---3--:R0:W-:Y:S02]  /*13c90*/  STS.U16 [R211+UR4+0x25700], R7 ;  /* 0x02570007d3007988 */ /* 0x0081e40008000404 */
[----:B0-----:R-:W-:-:S02]  /*13ca0*/  FMUL R7, R6, 1.4426950216293334961 ;  /* 0x3fb8aa3b06077820 */ /* 0x001fc40000400000 */
[----:B------:R-:W2:Y:S04]  /*13cb0*/  LDL.LU R6, [R1+0x25c] ;  /* 0x00025c0001067983 */ /* 0x000ea80000300800 */
[----:B------:R0:W-:Y:S04]  /*13cc0*/  STS.U16 [R211+UR4+0x25b00], R236 ;  /* 0x025b00ecd3007988 */ /* 0x0001e80008000404 */
[----:B0-----:R-:W3:Y:S04]  /*13cd0*/  LDL.LU R236, [R1+0xb64] ;  /* 0x000b640001ec7983 */ /* 0x001ee80000300800 */
[----:B--2---:R0:W-:Y:S04]  /*13ce0*/  STS.U16 [R211+UR4+0x25f00], R6 ;  /* 0x025f0006d3007988 */ /* 0x0041e80008000404 */
[----:B----4-:R1:W-:Y:S01]  /*13cf0*/  STS.U16 [R211+UR4+0x26300], R249 ;  /* 0x026300f9d3007988 */ /* 0x0103e20008000404 */
[----:B0-----:R-:W-:-:S03]  /*13d00*/  FFMA R6, R244, UR5, -R14 ;  /* 0x00000005f4067c23 */ /* 0x001fc6000800080e */
[----:B------:R-:W2:Y:S04]  /*13d10*/  LDL.LU R244, [R1+0xb60] ;  /* 0x000b600001f47983 */ /* 0x000ea80000300800 */
[----:B-1----:R-:W4:Y:S01]  /*13d20*/  LDL.LU R249, [R1+0xb5c] ;  /* 0x000b5c0001f97983 */ /* 0x002f220000300800 */
[----:B------:R-:W0:Y:S03]  /*13d30*/  MUFU.EX2 R7, R7 ;  /* 0x0000000700077308 */ /* 0x000e260000000800 */
[----:B----4-:R1:W-:Y:S04]  /*13d40*/  STS.U16 [R211+UR4+0x26700], R249 ;  /* 0x026700f9d3007988 */ /* 0x0103e80008000404 */
[----:B--2---:R2:W-:Y:S04]  /*13d50*/  STS.U16 [R211+UR4+0x26b00], R244 ;  /* 0x026b00f4d3007988 */ /* 0x0045e80008000404 */
[----:B---3--:R3:W-:Y:S04]  /*13d60*/  STS.U16 [R211+UR4+0x26f00], R236 ;  /* 0x026f00ecd3007988 */ /* 0x0087e80008000404 */
[----:B-1----:R-:W4:Y:S04]  /*13d70*/  LDL.LU R249, [R1+0x238] ;  /* 0x0002380001f97983 */ /* 0x002f280000300800 */
[----:B--2---:R-:W2:Y:S01]  /*13d80*/  LDL.LU R244, [R1+0x244] ;  /* 0x0002440001f47983 */ /* 0x004ea20000300800 */
[----:B---3--:R-:W-:-:S03]  /*13d90*/  MOV R236, R21 ;  /* 0x0000001500ec7202 */ /* 0x008fc60000000f00 */
[----:B------:R1:W-:Y:S04]  /*13da0*/  STS.U16 [R211+UR4+0x27300], R223 ;  /* 0x027300dfd3007988 */ /* 0x0003e80008000404 */
[----:B0-----:R-:W-:Y:S04]  /*13db0*/  STL [R1+0x250], R7 ;  /* 0x0002500701007387 */ /* 0x001fe80000100800 */
[----:B------:R-:W3:Y:S01]  /*13dc0*/  LDL.LU R21, [R1+0xb58] ;  /* 0x000b580001157983 */ /* 0x000ee20000300800 */
[----:B-1----:R-:W-:Y:S01]  /*13dd0*/  MOV R223, R8 ;  /* 0x0000000800df7202 */ /* 0x002fe20000000f00 */
[----:B------:R-:W-:-:S02]  /*13de0*/  FADD R8, -R14, R219 ;  /* 0x000000db0e087221 */ /* 0x000fc40000000100 */
[----:B------:R-:W4:Y:S01]  /*13df0*/  LDL.LU R219, [R1+0xb54] ;  /* 0x000b540001db7983 */ /* 0x000f220000300800 */
[----:B------:R-:W-:Y:S01]  /*13e00*/  FADD R9, -R15, R9 ;  /* 0x000000090f097221 */ /* 0x000fe20000000100 */
[----:B------:R-:W-:-:S03]  /*13e10*/  FMUL R6, R6, 1.4426950216293334961 ;  /* 0x3fb8aa3b06067820 */ /* 0x000fc60000400000 */
[----:B------:R-:W-:Y:S01]  /*13e20*/  FMUL R9, R9, 1.4426950216293334961 ;  /* 0x3fb8aa3b09097820 */ /* 0x000fe20000400000 */
[----:B------:R-:W-:Y:S02]  /*13e30*/  FMUL R8, R8, 1.4426950216293334961 ;  /* 0x3fb8aa3b08087820 */ /* 0x000fe40000400000 */
[----:B------:R-:W-:Y:S08]  /*13e40*/  MUFU.EX2 R6, R6 ;  /* 0x0000000600067308 */ /* 0x000ff00000000800 */
[----:B------:R-:W0:Y:S01]  /*13e50*/  MUFU.EX2 R9, R9 ;  /* 0x0000000900097308 */ /* 0x000e220000000800 */
[----:B----4-:R1:W-:Y:S04]  /*13e60*/  STS.U16 [R211+UR4+0x27700], R219 ;  /* 0x027700dbd3007988 */ /* 0x0103e80008000404 */
[----:B---3--:R3:W-:Y:S04]  /*13e70*/  STS.U16 [R211+UR4+0x27b00], R21 ;  /* 0x027b0015d3007988 */ /* 0x0087e80008000404 */
[----:B-1----:R-:W4:Y:S04]  /*13e80*/  LDL.LU R219, [R1+0x228] ;  /* 0x0002280001db7983 */ /* 0x002f280000300800 */
[----:B---3--:R-:W3:Y:S04]  /*13e90*/  LDL.LU R21, [R1+0x230] ;  /* 0x0002300001157983 */ /* 0x008ee80000300800 */
[----:B------:R1:W-:Y:S01]  /*13ea0*/  STS.U16 [R211+UR4+0x27f00], R17 ;  /* 0x027f0011d3007988 */ /* 0x0003e20008000404 */
[----:B------:R0:W-:Y:S06]  /*13eb0*/  MEMBAR.ALL.CTA ;  /* 0x0000000000007992 */ /* 0x0001ec0000008000 */
[----:B0-----:R-:W0:Y:S04]  /*13ec0*/  FENCE.VIEW.ASYNC.S ;  /* 0x00000000000073c6 */ /* 0x001e280000000000 */
[----:B-1----:R-:W2:Y:S04]  /*13ed0*/  LDL.LU R211, [R1+0xb50] ;  /* 0x000b500001d37983 */ /* 0x002ea80000300800 */
[----:B------:R-:W4:Y:S01]  /*13ee0*/  LDL.LU R17, [R1+0x234] ;  /* 0x0002340001117983 */ /* 0x000f220000300800 */
[----:B------:R-:W1:Y:S01]  /*13ef0*/  MUFU.EX2 R8, R8 ;  /* 0x0000000800087308 */ /* 0x000e620000000800 */
[-C--:B------:R-:W-:Y:S01]  /*13f00*/  FMUL R24, R24, R9.reuse ;  /* 0x0000000918187220 */ /* 0x080fe20000400000 */
[-C--:B------:R-:W-:Y:S01]  /*13f10*/  FMUL R25, R25, R9.reuse ;  /* 0x0000000919197220 */ /* 0x080fe20000400000 */
[----:B------:R-:W-:Y:S01]  /*13f20*/  STL [R1+0x24c], R6 ;  /* 0x00024c0601007387 */ /* 0x000fe20000100800 */
[-C--:B------:R-:W-:Y:S01]  /*13f30*/  FMUL R28, R28, R9.reuse ;  /* 0x000000091c1c7220 */ /* 0x080fe20000400000 */
        /* <DEDUP_REMOVED lines=60> */
[----:B------:R-:W-:Y:S01]  /*14300*/  FMUL R149, R149, R9 ;  /* 0x0000000995957220 */ /* 0x000fe20000400000 */
[----:B------:R3:W-:Y:S01]  /*14310*/  STL [R1+0x924], R9 ;  /* 0x0009240901007387 */ /* 0x0007e20000100800 */
[-C--:B-1----:R-:W-:Y:S01]  /*14320*/  FMUL R26, R26, R8.reuse ;  /* 0x000000081a1a7220 */ /* 0x082fe20000400000 */
        /* <DEDUP_REMOVED lines=64> */
[----:B------:R-:W-:-:S02]  /*14730*/  F2FP.F16.F32.PACK_AB R217, R212, R217 ;  /* 0x000000d9d4d9723e */ /* 0x000fc400000000ff */
[----:B------:R-:W-:Y:S01]  /*14740*/  F2FP.F16.F32.PACK_AB R218, R213, R218 ;  /* 0x000000dad5da723e */ /* 0x000fe200000000ff */
[----:B------:R-:W2:Y:S04]  /*14750*/  LDL.LU R212, [R1+0xb4c] ;  /* 0x000b4c0001d47983 */ /* 0x000ea80000300800 */
[----:B------:R-:W2:Y:S01]  /*14760*/  LDL.LU R213, [R1+0xb48] ;  /* 0x000b480001d57983 */ /* 0x000ea20000300800 */
[----:B---3--:R-:W-:Y:S02]  /*14770*/  MOV R9, R21 ;  /* 0x0000001500097202 */ /* 0x008fe40000000f00 */
[----:B------:R-:W-:Y:S02]  /*14780*/  MOV R21, R216 ;  /* 0x000000d800157202 */ /* 0x000fe40000000f00 */
[----:B-1----:R-:W-:-:S02]  /*14790*/  MOV R8, R9 ;  /* 0x0000000900087202 */ /* 0x002fc40000000f00 */
[----:B------:R-:W-:Y:S02]  /*147a0*/  F2FP.F16.F32.PACK_AB R216, R22, R19 ;  /* 0x0000001316d8723e */ /* 0x000fe400000000ff */
[----:B----4-:R-:W-:Y:S02]  /*147b0*/  MOV R9, R17 ;  /* 0x0000001100097202 */ /* 0x010fe40000000f00 */
[----:B------:R-:W-:Y:S02]  /*147c0*/  MOV R17, R219 ;  /* 0x000000db00117202 */ /* 0x000fe40000000f00 */
[----:B------:R-:W-:Y:S01]  /*147d0*/  F2FP.F16.F32.PACK_AB R219, R6, R7 ;  /* 0x0000000706db723e */ /* 0x000fe200000000ff */
[----:B0-----:R-:W-:Y:S06]  /*147e0*/  BAR.SYNC.DEFER_BLOCKING 0x0 ;  /* 0x0000000000007b1d */ /* 0x001fec0000010000 */
[----:B------:R-:W-:-:S06]  /*147f0*/  WARPGROUP.ARRIVE ;  /* 0x00000000000079c5 */ /* 0x000fcc0000000000 */
[----:B------:R-:W-:Y:S01]  /*14800*/  HGMMA.64x256x16.F32 R24, R216, gdesc[UR8], R24, gsb0 ;  /* 0x03e00008d8187df0 */ /* 0x000fe20008000818 */
[----:B------:R-:W-:Y:S02]  /*14810*/  MOV R6, R246 ;  /* 0x000000f600067202 */ /* 0x000fe40000000f00 */
[----:B------:R-:W-:Y:S01]  /*14820*/  MOV R7, R251 ;  /* 0x000000fb00077202 */ /* 0x000fe20000000f00 */
[----:B------:R-:W3:Y:S04]  /*14830*/  LDL.LU R246, [R1+0x220] ;  /* 0x0002200001f67983 */ /* 0x000ee80000300800 */
[----:B------:R-:W4:Y:S01]  /*14840*/  LDL.LU R251, [R1+0x224] ;  /* 0x0002240001fb7983 */ /* 0x000f220000300800 */
[----:B------:R-:W-:-:S03]  /*14850*/  WARPGROUP.DEPBAR.LE gsb0, 0x0 ;  /* 0x00008000000079c5 */ /* 0x000fc60000010000 */
[----:B------:R-:W2:Y:S04]  /*14860*/  LDL.LU R218, [R1+0x210] ;  /* 0x0002100001da7983 */ /* 0x000ea80000300800 */
[----:B------:R-:W3:Y:S01]  /*14870*/  LDL.LU R219, [R1+0x21c] ;  /* 0x00021c0001db7983 */ /* 0x000ee20000300800 */
[----:B------:R-:W-:Y:S01]  /*14880*/  MOV R217, R6 ;  /* 0x0000000600d97202 */ /* 0x000fe20000000f00 */
[----:B------:R-:W-:-:S04]  /*14890*/  FFMA R6, R7, UR5, -R15 ;  /* 0x0000000507067c23 */ /* 0x000fc8000800080f */
[----:B------:R-:W-:-:S04]  /*148a0*/  FMUL R7, R6, 1.4426950216293334961 ;  /* 0x3fb8aa3b06077820 */ /* 0x000fc80000400000 */
[----:B------:R-:W0:Y:S02]  /*148b0*/  MUFU.EX2 R216, R7 ;  /* 0x0000000700d87308 */ /* 0x000e240000000800 */
[----:B0-----:R0:W-:Y:S01]  /*148c0*/  STL [R1+0x20c], R216 ;  /* 0x00020cd801007387 */ /* 0x0011e20000100800 */
[----:B--2---:R-:W-:-:S04]  /*148d0*/  FFMA R6, R218, UR5, -R15 ;  /* 0x00000005da067c23 */ /* 0x004fc8000800080f */
[----:B------:R-:W-:Y:S01]  /*148e0*/  FMUL R7, R6, 1.4426950216293334961 ;  /* 0x3fb8aa3b06077820 */ /* 0x000fe20000400000 */
[----:B------:R-:W-:-:S03]  /*148f0*/  FFMA R6, R214, UR5, -R15 ;  /* 0x00000005d6067c23 */ /* 0x000fc6000800080f */
[----:B------:R1:W2:Y:S02]  /*14900*/  MUFU.EX2 R214, R7 ;  /* 0x0000000700d67308 */ /* 0x0002a40000000800 */
[----:B-1----:R-:W-:Y:S01]  /*14910*/  FMUL R7, R6, 1.4426950216293334961 ;  /* 0x3fb8aa3b06077820 */ /* 0x002fe20000400000 */
[----:B---3--:R-:W-:-:S05]  /*14920*/  FFMA R6, R219, UR5, -R15 ;  /* 0x00000005db067c23 */ /* 0x008fca000800080f */
[----:B------:R1:W3:Y:S02]  /*14930*/  MUFU.EX2 R218, R7 ;  /* 0x0000000700da7308 */ /* 0x0002e40000000800 */
[----:B-1----:R-:W-:Y:S01]  /*14940*/  FMUL R7, R6, 1.4426950216293334961 ;  /* 0x3fb8aa3b06077820 */ /* 0x002fe20000400000 */
[----:B------:R-:W-:-:S05]  /*14950*/  FFMA R6, R215, UR5, -R14 ;  /* 0x00000005d7067c23 */ /* 0x000fca000800080e */
[----:B------:R1:W3:Y:S02]  /*14960*/  MUFU.EX2 R215, R7 ;  /* 0x0000000700d77308 */ /* 0x0002e40000000800 */
[----:B-1----:R-:W-:Y:S01]  /*14970*/  FMUL R7, R6, 1.4426950216293334961 ;  /* 0x3fb8aa3b06077820 */ /* 0x002fe20000400000 */
[----:B------:R-:W-:-:S05]  /*14980*/  FFMA R6, R247, UR5, -R14 ;  /* 0x00000005f7067c23 */ /* 0x000fca000800080e */
[----:B------:R1:W-:Y:S02]  /*14990*/  MUFU.EX2 R247, R7 ;  /* 0x0000000700f77308 */ /* 0x0003e40000000800 */
[----:B-1----:R-:W-:Y:S01]  /*149a0*/  FMUL R7, R6, 1.4426950216293334961 ;  /* 0x3fb8aa3b06077820 */ /* 0x002fe20000400000 */
[----:B------:R-:W-:-:S05]  /*149b0*/  FFMA R6, R246, UR5, -R14 ;  /* 0x00000005f6067c23 */ /* 0x000fca000800080e */
[----:B------:R1:W3:Y:S02]  /*149c0*/  MUFU.EX2 R246, R7 ;  /* 0x0000000700f67308 */ /* 0x0002e40000000800 */
[----:B-1----:R-:W-:Y:S01]  /*149d0*/  FMUL R7, R6, 1.4426950216293334961 ;  /* 0x3fb8aa3b06077820 */ /* 0x002fe20000400000 */
[----:B----4-:R-:W-:-:S04]  /*149e0*/  FFMA R6, R251, UR5, -R14 ;  /* 0x00000005fb067c23 */ /* 0x010fc8000800080e */
[----:B------:R-:W-:Y:S01]  /*149f0*/  FMUL R6, R6, 1.4426950216293334961 ;  /* 0x3fb8aa3b06067820 */ /* 0x000fe20000400000 */
[----:B------:R1:W-:Y:S08]  /*14a00*/  MUFU.EX2 R251, R7 ;  /* 0x0000000700fb7308 */ /* 0x0003f00000000800 */
[----:B------:R-:W4:Y:S01]  /*14a10*/  MUFU.EX2 R219, R6 ;  /* 0x0000000600db7308 */ /* 0x000f220000000800 */
[----:B--2---:R2:W-:Y:S01]  /*14a20*/  STL [R1+0x208], R214 ;  /* 0x000208d601007387 */ /* 0x0045e20000100800 */
[----:B0-----:R-:W-:-:S03]  /*14a30*/  F2FP.F16.F32.PACK_AB R216, R214, R216 ;  /* 0x000000d8d6d8723e */ /* 0x001fc600000000ff */
[----:B---3--:R0:W-:Y:S01]  /*14a40*/  STL [R1+0x210], R218 ;  /* 0x000210da01007387 */ /* 0x0081e20000100800 */
[----:B-1----:R-:W-:-:S03]  /*14a50*/  MOV R7, R217 ;  /* 0x000000d900077202 */ /* 0x002fc60000000f00 */
[----:B------:R-:W-:Y:S01]  /*14a60*/  STL [R1+0x248], R215 ;  /* 0x000248d701007387 */ /* 0x000fe20000100800 */
[----:B------:R-:W-:-:S03]  /*14a70*/  F2FP.F16.F32.PACK_AB R217, R246, R247 ;  /* 0x000000f7f6d9723e */ /* 0x000fc600000000ff */
[----:B--2---:R-:W2:Y:S01]  /*14a80*/  LDL.LU R214, [R1+0xb44] ;  /* 0x000b440001d67983 */ /* 0x004ea20000300800 */
[----:B0-----:R-:W-:-:S03]  /*14a90*/  F2FP.F16.F32.PACK_AB R218, R215, R218 ;  /* 0x000000dad7da723e */ /* 0x001fc600000000ff */
[----:B----4-:R0:W-:Y:S02]  /*14aa0*/  STL [R1+0x218], R219 ;  /* 0x000218db01007387 */ /* 0x0101e40000100800 */
[----:B0-----:R-:W-:-:S04]  /*14ab0*/  F2FP.F16.F32.PACK_AB R219, R219, R251 ;  /* 0x000000fbdbdb723e */ /* 0x001fc800000000ff */
[----:B------:R-:W-:-:S06]  /*14ac0*/  WARPGROUP.ARRIVE ;  /* 0x00000000000079c5 */ /* 0x000fcc0000000000 */
[----:B------:R-:W-:Y:S01]  /*14ad0*/  HGMMA.64x256x16.F32 R24, R216, gdesc[UR44], R24, gsb0 ;  /* 0x03e0002cd8187df0 */ /* 0x000fe20008000818 */
[----:B------:R-:W-:-:S04]  /*14ae0*/  FFMA R6, R7, UR5, -R15 ;  /* 0x0000000507067c23 */ /* 0x000fc8000800080f */
[----:B------:R-:W-:Y:S01]  /*14af0*/  FMUL R7, R6, 1.4426950216293334961 ;  /* 0x3fb8aa3b06077820 */ /* 0x000fe20000400000 */
[----:B------:R-:W-:-:S03]  /*14b00*/  FFMA R6, R21, UR5, -R15 ;  /* 0x0000000515067c23 */ /* 0x000fc6000800080f */
[----:B------:R0:W-:Y:S01]  /*14b10*/  MUFU.EX2 R21, R7 ;  /* 0x0000000700157308 */ /* 0x0001e20000000800 */
[----:B------:R1:W-:Y:S04]  /*14b20*/  STL [R1+0x930], R247 ;  /* 0x000930f701007387 */ /* 0x0003e80000100800 */
[----:B------:R3:W-:Y:S01]  /*14b30*/  STL [R1+0x92c], R246 ;  /* 0x00092cf601007387 */ /* 0x0007e20000100800 */
[----:B0-----:R-:W-:Y:S01]  /*14b40*/  FMUL R7, R6, 1.4426950216293334961 ;  /* 0x3fb8aa3b06077820 */ /* 0x001fe20000400000 */
[--C-:B------:R-:W-:Y:S01]  /*14b50*/  FFMA R6, R8, UR5, -R15.reuse ;  /* 0x0000000508067c23 */ /* 0x100fe2000800080f */
[----:B-1----:R-:W-:Y:S01]  /*14b60*/  MOV R247, R249 ;  /* 0x000000f900f77202 */ /* 0x002fe20000000f00 */
[----:B------:R-:W4:Y:S01]  /*14b70*/  LDL.LU R215, [R1+0xb40] ;  /* 0x000b400001d77983 */ /* 0x000f220000300800 */
[----:B---3--:R0:W1:Y:S02]  /*14b80*/  MUFU.EX2 R246, R7 ;  /* 0x0000000700f67308 */ /* 0x0080640000000800 */
[----:B0-----:R-:W-:Y:S01]  /*14b90*/  FMUL R7, R6, 1.4426950216293334961 ;  /* 0x3fb8aa3b06077820 */ /* 0x001fe20000400000 */
[----:B------:R-:W-:-:S05]  /*14ba0*/  FFMA R6, R9, UR5, -R15 ;  /* 0x0000000509067c23 */ /* 0x000fca000800080f */
[----:B------:R0:W-:Y:S02]  /*14bb0*/  MUFU.EX2 R9, R7 ;  /* 0x0000000700097308 */ /* 0x0001e40000000800 */
        /* <DEDUP_REMOVED lines=8> */
[----:B------:R0:W3:Y:S02]  /*14c40*/  MUFU.EX2 R8, R7 ;  /* 0x0000000700087308 */ /* 0x0000e40000000800 */
[----:B0-----:R-:W-:Y:S01]  /*14c50*/  FMUL R7, R6, 1.4426950216293334961 ;  /* 0x3fb8aa3b06077820 */ /* 0x001fe20000400000 */
[----:B------:R-:W-:-:S04]  /*14c60*/  FFMA R6, R13, UR5, -R14 ;  /* 0x000000050d067c23 */ /* 0x000fc8000800080e */
[----:B------:R-:W-:Y:S01]  /*14c70*/  FMUL R6, R6, 1.4426950216293334961 ;  /* 0x3fb8aa3b06067820 */ /* 0x000fe20000400000 */
[----:B------:R-:W-:Y:S08]  /*14c80*/  MUFU.EX2 R10, R7 ;  /* 0x00000007000a7308 */ /* 0x000ff00000000800 */
[----:B------:R0:W3:Y:S02]  /*14c90*/  MUFU.EX2 R13, R6 ;  /* 0x00000006000d7308 */ /* 0x0000e40000000800 */
[----:B0-----:R-:W-:-:S04]  /*14ca0*/  FFMA R6, R11, UR5, -R15 ;  /* 0x000000050b067c23 */ /* 0x001fc8000800080f */
[----:B------:R-:W-:Y:S01]  /*14cb0*/  FMUL R7, R6, 1.4426950216293334961 ;  /* 0x3fb8aa3b06077820 */ /* 0x000fe20000400000 */
[----:B------:R-:W-:-:S03]  /*14cc0*/  FFMA R6, R4, UR5, -R15 ;  /* 0x0000000504067c23 */ /* 0x000fc6000800080f */
[----:B------:R0:W-:Y:S02]  /*14cd0*/  MUFU.EX2 R4, R7 ;  /* 0x0000000700047308 */ /* 0x0001e40000000800 */
[----:B0-----:R-:W-:Y:S01]  /*14ce0*/  FMUL R7, R6, 1.4426950216293334961 ;  /* 0x3fb8aa3b06077820 */ /* 0x001fe20000400000 */
[----:B------:R-:W-:-:S05]  /*14cf0*/  FFMA R6, R2, UR5, -R15 ;  /* 0x0000000502067c23 */ /* 0x000fca000800080f */
[----:B------:R0:W2:Y:S02]  /*14d00*/  MUFU.EX2 R2, R7 ;  /* 0x0000000700027308 */ /* 0x0000a40000000800 */
[----:B0-----:R-:W-:Y:S01]  /*14d10*/  FMUL R7, R6, 1.4426950216293334961 ;  /* 0x3fb8aa3b06077820 */ /* 0x001fe20000400000 */
[----:B------:R-:W-:Y:S01]  /*14d20*/  FFMA R6, R3, UR5, -R15 ;  /* 0x0000000503067c23 */ /* 0x000fe2000800080f */
[----:B------:R-:W-:Y:S02]  /*14d30*/  WARPGROUP.DEPBAR.LE gsb0, 0x0 ;  /* 0x00008000000079c5 */ /* 0x000fe40000010000 */
[----:B-1----:R-:W-:Y:S02]  /*14d40*/  F2FP.F16.F32.PACK_AB R216, R246, R21 ;  /* 0x00000015f6d8723e */ /* 0x002fe400000000ff */
[----:B---3--:R-:W-:Y:S02]  /*14d50*/  F2FP.F16.F32.PACK_AB R217, R8, R17 ;  /* 0x0000001108d9723e */ /* 0x008fe400000000ff */
[----:B------:R-:W-:-:S02]  /*14d60*/  F2FP.F16.F32.PACK_AB R218, R0, R9 ;  /* 0x0000000900da723e */ /* 0x000fc400000000ff */
[----:B------:R-:W-:-:S04]  /*14d70*/  F2FP.F16.F32.PACK_AB R219, R13, R10 ;  /* 0x0000000a0ddb723e */ /* 0x000fc800000000ff */
[----:B------:R-:W-:-:S06]  /*14d80*/  WARPGROUP.ARRIVE ;  /* 0x00000000000079c5 */ /* 0x000fcc0000000000 */
[----:B------:R-:W-:Y:S01]  /*14d90*/  HGMMA.64x256x16.F32 R24, R216, gdesc[UR12], R24, gsb0 ;  /* 0x03e0000cd8187df0 */ /* 0x000fe20008000818 */
        /* <DEDUP_REMOVED lines=9> */
[----:B------:R0:W1:Y:S02]  /*14e30*/  MUFU.EX2 R249, R7 ;  /* 0x0000000700f97308 */ /* 0x0000640000000800 */
        /* <DEDUP_REMOVED lines=8> */
[----:B------:R0:W-:Y:S01]  /*14ec0*/  MUFU.EX2 R242, R7 ;  /* 0x0000000700f27308 */ /* 0x0001e20000000800 */
[----:B------:R-:W-:Y:S01]  /*14ed0*/  STL [R1+0x934], R251 ;  /* 0x000934fb01007387 */ /* 0x000fe20000100800 */
[----:B0-----:R-:W-:Y:S01]  /*14ee0*/  FMUL R7, R6, 1.4426950216293334961 ;  /* 0x3fb8aa3b06077820 */ /* 0x001fe20000400000 */
[--C-:B------:R-:W-:Y:S02]  /*14ef0*/  FFMA R6, R243, UR5, -R15.reuse ;  /* 0x00000005f3067c23 */ /* 0x100fe4000800080f */
[----:B------:R-:W-:Y:S03]  /*14f00*/  STL [R1+0x214], R21 ;  /* 0x0002141501007387 */ /* 0x000fe60000100800 */
[----:B------:R0:W4:Y:S01]  /*14f10*/  MUFU.EX2 R243, R7 ;  /* 0x0000000700f37308 */ /* 0x0001220000000800 */
[----:B------:R1:W-:Y:S01]  /*14f20*/  STL [R1+0x21c], R246 ;  /* 0x00021cf601007387 */ /* 0x0003e20000100800 */
[----:B0-----:R-:W-:Y:S01]  /*14f30*/  FMUL R7, R6, 1.4426950216293334961 ;  /* 0x3fb8aa3b06077820 */ /* 0x001fe20000400000 */
[----:B------:R-:W-:Y:S01]  /*14f40*/  FFMA R6, R237, UR5, -R15 ;  /* 0x00000005ed067c23 */ /* 0x000fe2000800080f */
[----:B-1----:R-:W-:-:S04]  /*14f50*/  MOV R246, R244 ;  /* 0x000000f400f67202 */ /* 0x002fc80000000f00 */
[----:B------:R0:W-:Y:S02]  /*14f60*/  MUFU.EX2 R244, R7 ;  /* 0x0000000700f47308 */ /* 0x0001e40000000800 */
[----:B0-----:R-:W-:Y:S01]  /*14f70*/  FMUL R7, R6, 1.4426950216293334961 ;  /* 0x3fb8aa3b06077820 */ /* 0x001fe20000400000 */
[----:B------:R-:W-:-:S05]  /*14f80*/  FFMA R6, R248, UR5, -R14 ;  /* 0x00000005f8067c23 */ /* 0x000fca000800080e */
[----:B------:R0:W-:Y:S02]  /*14f90*/  MUFU.EX2 R248, R7 ;  /* 0x0000000700f87308 */ /* 0x0001e40000000800 */
[----:B0-----:R-:W-:Y:S01]  /*14fa0*/  FMUL R7, R6, 1.4426950216293334961 ;  /* 0x3fb8aa3b06077820 */ /* 0x001fe20000400000 */
[----:B------:R-:W-:Y:S01]  /*14fb0*/  FFMA R6, R241, UR5, -R14 ;  /* 0x00000005f1067c23 */ /* 0x000fe2000800080e */
[----:B------:R-:W-:Y:S02]  /*14fc0*/  WARPGROUP.DEPBAR.LE gsb0, 0x0 ;  /* 0x00008000000079c5 */ /* 0x000fe40000010000 */
[----:B--2---:R-:W-:Y:S02]  /*14fd0*/  F2FP.F16.F32.PACK_AB R216, R2, R4 ;  /* 0x0000000402d8723e */ /* 0x004fe400000000ff */
[----:B------:R-:W-:Y:S02]  /*14fe0*/  F2FP.F16.F32.PACK_AB R217, R249, R245 ;  /* 0x000000f5f9d9723e */ /* 0x000fe400000000ff */
[----:B------:R-:W-:-:S02]  /*14ff0*/  F2FP.F16.F32.PACK_AB R218, R5, R3 ;  /* 0x0000000305da723e */ /* 0x000fc400000000ff */
[----:B---3--:R-:W-:-:S04]  /*15000*/  F2FP.F16.F32.PACK_AB R219, R252, R250 ;  /* 0x000000fafcdb723e */ /* 0x008fc800000000ff */
[----:B------:R-:W-:-:S06]  /*15010*/  WARPGROUP.ARRIVE ;  /* 0x00000000000079c5 */ /* 0x000fcc0000000000 */
[----:B------:R-:W-:Y:S01]  /*15020*/  HGMMA.64x256x16.F32 R24, R216, gdesc[UR16], R24, gsb0 ;  /* 0x03e00010d8187df0 */ /* 0x000fe20008000818 */
        /* <DEDUP_REMOVED lines=8> */
[----:B------:R0:W2:Y:S02]  /*150b0*/  MUFU.EX2 R241, R6 ;  /* 0x0000000600f17308 */ /* 0x0000a40000000800 */
[----:B0-----:R-:W-:-:S04]  /*150c0*/  FFMA R6, R12, UR5, -R15 ;  /* 0x000000050c067c23 */ /* 0x001fc8000800080f */
[----:B------:R-:W-:Y:S01]  /*150d0*/  FMUL R7, R6, 1.4426950216293334961 ;  /* 0x3fb8aa3b06077820 */ /* 0x000fe20000400000 */
[----:B------:R-:W-:-:S03]  /*150e0*/  FFMA R6, R234, UR5, -R15 ;  /* 0x00000005ea067c23 */ /* 0x000fc6000800080f */
[----:B------:R0:W-:Y:S01]  /*150f0*/  MUFU.EX2 R234, R7 ;  /* 0x0000000700ea7308 */ /* 0x0001e20000000800 */
[----:B------:R-:W-:Y:S01]  /*15100*/  MOV R251, R236 ;  /* 0x000000ec00fb7202 */ /* 0x000fe20000000f00 */
[----:B0-----:R-:W-:Y:S01]  /*15110*/  FMUL R7, R6, 1.4426950216293334961 ;  /* 0x3fb8aa3b06077820 */ /* 0x001fe20000400000 */
[----:B------:R-:W-:-:S05]  /*15120*/  FFMA R6, R235, UR5, -R15 ;  /* 0x00000005eb067c23 */ /* 0x000fca000800080f */
[----:B------:R0:W3:Y:S02]  /*15130*/  MUFU.EX2 R235, R7 ;  /* 0x0000000700eb7308 */ /* 0x0000e40000000800 */
        /* <DEDUP_REMOVED lines=11> */
[----:B------:R0:W3:Y:S01]  /*151f0*/  MUFU.EX2 R231, R7 ;  /* 0x0000000700e77308 */ /* 0x0000e20000000800 */
[----:B------:R-:W-:Y:S02]  /*15200*/  WARPGROUP.DEPBAR.LE gsb0, 0x0 ;  /* 0x00008000000079c5 */ /* 0x000fe40000010000 */
[----:B----4-:R-:W-:Y:S02]  /*15210*/  F2FP.F16.F32.PACK_AB R216, R243, R242 ;  /* 0x000000f2f3d8723e */ /* 0x010fe400000000ff */
[----:B-1----:R-:W-:Y:S02]  /*15220*/  F2FP.F16.F32.PACK_AB R217, R239, R237 ;  /* 0x000000edefd9723e */ /* 0x002fe400000000ff */
[----:B------:R-:W-:Y:S02]  /*15230*/  F2FP.F16.F32.PACK_AB R218, R248, R244 ;  /* 0x000000f4f8da723e */ /* 0x000fe400000000ff */
[----:B--2---:R-:W-:-:S04]  /*15240*/  F2FP.F16.F32.PACK_AB R219, R241, R240 ;  /* 0x000000f0f1db723e */ /* 0x004fc800000000ff */
[----:B------:R-:W-:-:S06]  /*15250*/  WARPGROUP.ARRIVE ;  /* 0x00000000000079c5 */ /* 0x000fcc0000000000 */
[----:B------:R-:W-:Y:S01]  /*15260*/  HGMMA.64x256x16.F32 R24, R216, gdesc[UR20], R24, gsb0 ;  /* 0x03e00014d8187df0 */ /* 0x000fe20008000818 */
[----:B0-----:R-:W-:Y:S01]  /*15270*/  FMUL R7, R6, 1.4426950216293334961 ;  /* 0x3fb8aa3b06077820 */ /* 0x001fe20000400000 */
[----:B------:R-:W-:Y:S01]  /*15280*/  FFMA R6, R233, UR5, -R14 ;  /* 0x00000005e9067c23 */ /* 0x000fe2000800080e */
[----:B------:R-:W-:Y:S01]  /*15290*/  STL [R1+0x200], R17 ;  /* 0x0002001101007387 */ /* 0x000fe20000100800 */
[----:B------:R-:W-:Y:S02]  /*152a0*/  IMAD.MOV.U32 R21, RZ, RZ, R20 ;  /* 0x000000ffff157224 */ /* 0x000fe400078e0014 */
[----:B------:R-:W-:Y:S01]  /*152b0*/  FMUL R6, R6, 1.4426950216293334961 ;  /* 0x3fb8aa3b06067820 */ /* 0x000fe20000400000 */
[----:B------:R-:W2:Y:S04]  /*152c0*/  LDL.LU R20, [R1+0x2c8] ;  /* 0x0002c80001147983 */ /* 0x000ea80000300800 */
[----:B------:R0:W-:Y:S01]  /*152d0*/  STL [R1+0x938], R8 ;  /* 0x0009380801007387 */ /* 0x0001e20000100800 */
[----:B------:R1:W-:Y:S01]  /*152e0*/  MUFU.EX2 R233, R6 ;  /* 0x0000000600e97308 */ /* 0x0003e20000000800 */
[----:B0-----:R-:W-:-:S07]  /*152f0*/  MOV R8, R232 ;  /* 0x000000e800087202 */ /* 0x001fce0000000f00 */
[----:B------:R0:W4:Y:S01]  /*15300*/  MUFU.EX2 R232, R7 ;  /* 0x0000000700e87308 */ /* 0x0001220000000800 */
[----:B-1----:R-:W-:Y:S01]  /*15310*/  FMUL R6, R153, UR5 ;  /* 0x0000000599067c20 */ /* 0x002fe20008400000 */
[----:B------:R-:W-:Y:S01]  /*15320*/  FMUL R12, R154, UR5 ;  /* 0x000000059a0c7c20 */ /* 0x000fe20008400000 */
[----:B------:R-:W-:Y:S01]  /*15330*/  FMUL R11, R155, UR5 ;  /* 0x000000059b0b7c20 */ /* 0x000fe20008400000 */
[----:B------:R-:W-:Y:S01]  /*15340*/  FMUL R17, R156, UR5 ;  /* 0x000000059c117c20 */ /* 0x000fe20008400000 */
[----:B0-----:R-:W-:-:S03]  /*15350*/  FMUL R7, R152, UR5 ;  /* 0x0000000598077c20 */ /* 0x001fc60008400000 */
[----:B------:R-:W-:Y:S01]  /*15360*/  FMNMX R11, R12, R11, !PT ;  /* 0x0000000b0c0b7209 */ /* 0x000fe20007800000 */
[----:B------:R-:W-:Y:S01]  /*15370*/  FMUL R12, R158, UR5 ;  /* 0x000000059e0c7c20 */ /* 0x000fe20008400000 */
[----:B------:R-:W-:Y:S01]  /*15380*/  FMNMX R6, R7, R6, !PT ;  /* 0x0000000607067209 */ /* 0x000fe20007800000 */
[----:B------:R-:W-:-:S03]  /*15390*/  FMUL R16, R157, UR5 ;  /* 0x000000059d107c20 */ /* 0x000fc60008400000 */
[----:B------:R-:W-:Y:S01]  /*153a0*/  FMNMX R7, R17, R6, !PT ;  /* 0x0000000611077209 */ /* 0x000fe20007800000 */
[----:B------:R-:W-:Y:S01]  /*153b0*/  FMUL R17, R159, UR5 ;  /* 0x000000059f117c20 */ /* 0x000fe20008400000 */
        /* <DEDUP_REMOVED lines=9> */
[----:B------:R0:W-:Y:S01]  /*15450*/  STL [R1+0x93c], R0 ;  /* 0x00093c0001007387 */ /* 0x0001e20000100800 */
[----:B------:R-:W-:Y:S01]  /*15460*/  FMUL R12, R164, UR5 ;  /* 0x00000005a40c7c20 */ /* 0x000fe20008400000 */
[----:B------:R-:W-:Y:S01]  /*15470*/  FMUL R18, R166, UR5 ;  /* 0x00000005a6127c20 */ /* 0x000fe20008400000 */
[----:B------:R-:W-:-:S02]  /*15480*/  FMNMX R7, R16, R7, !PT ;  /* 0x0000000710077209 */ /* 0x000fc40007800000 */
[----:B------:R-:W-:Y:S01]  /*15490*/  FMNMX R6, R11, R6, !PT ;  /* 0x000000060b067209 */ /* 0x000fe20007800000 */
[----:B0-----:R-:W2:Y:S01]  /*154a0*/  LDL.LU R0, [R1+0x2cc] ;  /* 0x0002cc0001007983 */ /* 0x001ea20000300800 */
[----:B------:R-:W-:Y:S01]  /*154b0*/  FMUL R16, R165, UR5 ;  /* 0x00000005a5107c20 */ /* 0x000fe20008400000 */
[----:B------:R-:W-:Y:S01]  /*154c0*/  FMNMX R7, R12, R7, !PT ;  /* 0x000000070c077209 */ /* 0x000fe20007800000 */
[----:B------:R-:W-:Y:S01]  /*154d0*/  FMUL R17, R167, UR5 ;  /* 0x00000005a7117c20 */ /* 0x000fe20008400000 */
[----:B------:R-:W-:Y:S01]  /*154e0*/  FMNMX R11, R18, R6, !PT ;  /* 0x00000006120b7209 */ /* 0x000fe20007800000 */
[--C-:B------:R-:W-:Y:S01]  /*154f0*/  FFMA R6, R8, UR5, -R15.reuse ;  /* 0x0000000508067c23 */ /* 0x100fe2000800080f */
[----:B------:R-:W-:Y:S01]  /*15500*/  FMUL R12, R168, UR5 ;  /* 0x00000005a80c7c20 */ /* 0x000fe20008400000 */
[----:B------:R-:W-:Y:S02]  /*15510*/  FMNMX R7, R16, R7, !PT ;  /* 0x0000000710077209 */ /* 0x000fe40007800000 */
[----:B------:R-:W-:Y:S01]  /*15520*/  FMUL R16, R6, 1.4426950216293334961 ;  /* 0x3fb8aa3b06107820 */ /* 0x000fe20000400000 */
[----:B------:R-:W-:Y:S01]  /*15530*/  FMNMX R17, R17, R11, !PT ;  /* 0x0000000b11117209 */ /* 0x000fe20007800000 */
[----:B------:R-:W-:Y:S01]  /*15540*/  FMUL R11, R169, UR5 ;  /* 0x00000005a90b7c20 */ /* 0x000fe20008400000 */
[----:B------:R-:W-:Y:S01]  /*15550*/  FMNMX R7, R12, R7, !PT ;  /* 0x000000070c077209 */ /* 0x000fe20007800000 */
[----:B------:R-:W-:-:S02]  /*15560*/  FFMA R6, R229, UR5, -R15 ;  /* 0x00000005e5067c23 */ /* 0x000fc4000800080f */
[----:B------:R0:W-:Y:S01]  /*15570*/  MUFU.EX2 R229, R16 ;  /* 0x0000001000e57308 */ /* 0x0001e20000000800 */
[----:B------:R-:W-:Y:S01]  /*15580*/  FMUL R12, R172, UR5 ;  /* 0x00000005ac0c7c20 */ /* 0x000fe20008400000 */
[----:B------:R-:W-:Y:S01]  /*15590*/  FMNMX R7, R11, R7, !PT ;  /* 0x000000070b077209 */ /* 0x000fe20007800000 */
[----:B------:R-:W-:Y:S01]  /*155a0*/  FMUL R18, R6, 1.4426950216293334961 ;  /* 0x3fb8aa3b06127820 */ /* 0x000fe20000400000 */
[--C-:B------:R-:W-:Y:S01]  /*155b0*/  FFMA R6, R228, UR5, -R15.reuse ;  /* 0x00000005e4067c23 */ /* 0x100fe2000800080f */
[----:B0-----:R-:W-:Y:S01]  /*155c0*/  FMUL R16, R170, UR5 ;  /* 0x00000005aa107c20 */ /* 0x001fe20008400000 */
[----:B------:R-:W-:Y:S02]  /*155d0*/  FMNMX R7, R12, R7, !PT ;  /* 0x000000070c077209 */ /* 0x000fe40007800000 */
[----:B------:R-:W-:Y:S02]  /*155e0*/  FMUL R12, R6, 1.4426950216293334961 ;  /* 0x3fb8aa3b060c7820 */ /* 0x000fe40000400000 */
[----:B------:R-:W-:Y:S01]  /*155f0*/  FMNMX R17, R16, R17, !PT ;  /* 0x0000001110117209 */ /* 0x000fe20007800000 */
[----:B------:R-:W-:Y:S01]  /*15600*/  FMUL R16, R171, UR5 ;  /* 0x00000005ab107c20 */ /* 0x000fe20008400000 */
[----:B------:R-:W-:-:S04]  /*15610*/  FFMA R6, R227, UR5, -R15 ;  /* 0x00000005e3067c23 */ /* 0x000fc8000800080f */
[----:B------:R-:W-:Y:S01]  /*15620*/  FMNMX R17, R16, R17, !PT ;  /* 0x0000001110117209 */ /* 0x000fe20007800000 */
[----:B------:R-:W-:Y:S01]  /*15630*/  FMUL R16, R6, 1.4426950216293334961 ;  /* 0x3fb8aa3b06107820 */ /* 0x000fe20000400000 */
[--C-:B------:R-:W-:Y:S01]  /*15640*/  FFMA R6, R226, UR5, -R14.reuse ;  /* 0x00000005e2067c23 */ /* 0x100fe2000800080e */
[----:B------:R0:W1:Y:S03]  /*15650*/  MUFU.EX2 R228, R18 ;  /* 0x0000001200e47308 */ /* 0x0000660000000800 */
[----:B0-----:R-:W-:Y:S01]  /*15660*/  FMUL R18, R6, 1.4426950216293334961 ;  /* 0x3fb8aa3b06127820 */ /* 0x001fe20000400000 */
[----:B------:R-:W-:-:S04]  /*15670*/  FFMA R6, R225, UR5, -R14 ;  /* 0x00000005e1067c23 */ /* 0x000fc8000800080e */
[----:B------:R0:W-:Y:S02]  /*15680*/  MUFU.EX2 R225, R18 ;  /* 0x0000001200e17308 */ /* 0x0001e40000000800 */
[----:B0-----:R-:W-:Y:S01]  /*15690*/  FMUL R18, R6, 1.4426950216293334961 ;  /* 0x3fb8aa3b06127820 */ /* 0x001fe20000400000 */
[----:B------:R-:W-:Y:S01]  /*156a0*/  FFMA R6, R224, UR5, -R14 ;  /* 0x00000005e0067c23 */ /* 0x000fe2000800080e */
[----:B------:R-:W-:Y:S02]  /*156b0*/  WARPGROUP.DEPBAR.LE gsb0, 0x0 ;  /* 0x00008000000079c5 */ /* 0x000fe40000010000 */
[----:B---3--:R-:W-:Y:S02]  /*156c0*/  F2FP.F16.F32.PACK_AB R216, R235, R234 ;  /* 0x000000eaebd8723e */ /* 0x008fe400000000ff */
[----:B------:R-:W-:Y:S02]  /*156d0*/  F2FP.F16.F32.PACK_AB R217, R231, R230 ;  /* 0x000000e6e7d9723e */ /* 0x000fe400000000ff */
[----:B------:R-:W-:-:S02]  /*156e0*/  F2FP.F16.F32.PACK_AB R218, R238, R236 ;  /* 0x000000eceeda723e */ /* 0x000fc400000000ff */
[----:B----4-:R-:W-:-:S04]  /*156f0*/  F2FP.F16.F32.PACK_AB R219, R233, R232 ;  /* 0x000000e8e9db723e */ /* 0x010fc800000000ff */
[----:B------:R-:W-:-:S06]  /*15700*/  WARPGROUP.ARRIVE ;  /* 0x00000000000079c5 */ /* 0x000fcc0000000000 */
[----:B------:R-:W-:Y:S01]  /*15710*/  HGMMA.64x256x16.F32 R24, R216, gdesc[UR24], R24, gsb0 ;  /* 0x03e00018d8187df0 */ /* 0x000fe20008000818 */
[----:B------:R0:W3:Y:S01]  /*15720*/  MUFU.EX2 R224, R18 ;  /* 0x0000001200e07308 */ /* 0x0000e20000000800 */
[----:B------:R-:W-:Y:S01]  /*15730*/  MOV R8, R222 ;  /* 0x000000de00087202 */ /* 0x000fe20000000f00 */
[----:B0-----:R-:W-:Y:S01]  /*15740*/  FMUL R18, R6, 1.4426950216293334961 ;  /* 0x3fb8aa3b06127820 */ /* 0x001fe20000400000 */
[----:B------:R-:W-:-:S05]  /*15750*/  FFMA R6, R223, UR5, -R14 ;  /* 0x00000005df067c23 */ /* 0x000fca000800080e */
[----:B------:R0:W-:Y:S02]  /*15760*/  MUFU.EX2 R223, R18 ;  /* 0x0000001200df7308 */ /* 0x0001e40000000800 */
[----:B0-----:R-:W-:-:S06]  /*15770*/  FMUL R18, R6, 1.4426950216293334961 ;  /* 0x3fb8aa3b06127820 */ /* 0x001fcc0000400000 */
[----:B------:R0:W-:Y:S08]  /*15780*/  MUFU.EX2 R227, R12 ;  /* 0x0000000c00e37308 */ /* 0x0001f00000000800 */
[----:B------:R4:W3:Y:S08]  /*15790*/  MUFU.EX2 R226, R16 ;  /* 0x0000001000e27308 */ /* 0x0008f00000000800 */
[----:B------:R-:W3:Y:S01]  /*157a0*/  MUFU.EX2 R222, R18 ;  /* 0x0000001200de7308 */ /* 0x000ee20000000800 */
[----:B------:R-:W-:-:S05]  /*157b0*/  FMUL R11, R173, UR5 ;  /* 0x00000005ad0b7c20 */ /* 0x000fca0008400000 */
[----:B------:R-:W-:Y:S01]  /*157c0*/  FMNMX R11, R11, R7, !PT ;  /* 0x000000070b0b7209 */ /* 0x000fe20007800000 */
[----:B------:R-:W-:Y:S01]  /*157d0*/  FMUL R7, R176, UR5 ;  /* 0x00000005b0077c20 */ /* 0x000fe20008400000 */
[----:B0-----:R-:W-:-:S04]  /*157e0*/  FMUL R12, R177, UR5 ;  /* 0x00000005b10c7c20 */ /* 0x001fc80008400000 */
[----:B------:R-:W-:Y:S01]  /*157f0*/  FMNMX R7, R7, R11, !PT ;  /* 0x0000000b07077209 */ /* 0x000fe20007800000 */
[----:B------:R-:W-:-:S03]  /*15800*/  FMUL R11, R180, UR5 ;  /* 0x00000005b40b7c20 */ /* 0x000fc60008400000 */
[----:B------:R-:W-:Y:S01]  /*15810*/  FMNMX R7, R12, R7, !PT ;  /* 0x000000070c077209 */ /* 0x000fe20007800000 */
[----:B------:R-:W-:-:S03]  /*15820*/  FMUL R12, R181, UR5 ;  /* 0x00000005b50c7c20 */ /* 0x000fc60008400000 */
[----:B------:R-:W-:Y:S01]  /*15830*/  FMNMX R7, R11, R7, !PT ;  /* 0x000000070b077209 */ /* 0x000fe20007800000 */
[----:B------:R-:W-:Y:S01]  /*15840*/  FMUL R11, R184, UR5 ;  /* 0x00000005b80b7c20 */ /* 0x000fe20008400000 */
[----:B----4-:R-:W-:Y:S02]  /*15850*/  FMUL R16, R174, UR5 ;  /* 0x00000005ae107c20 */ /* 0x010fe40008400000 */
[----:B------:R-:W-:-:S03]  /*15860*/  FMNMX R7, R12, R7, !PT ;  /* 0x000000070c077209 */ /* 0x000fc60007800000 */
[----:B------:R-:W-:Y:S02]  /*15870*/  FMNMX R12, R16, R17, !PT ;  /* 0x00000011100c7209 */ /* 0x000fe40007800000 */
[----:B------:R-:W-:Y:S01]  /*15880*/  FMNMX R7, R11, R7, !PT ;  /* 0x000000070b077209 */ /* 0x000fe20007800000 */
[----:B------:R-:W-:Y:S01]  /*15890*/  FMUL R11, R185, UR5 ;  /* 0x00000005b90b7c20 */ /* 0x000fe20008400000 */
[----:B------:R-:W-:Y:S01]  /*158a0*/  FMUL R16, R175, UR5 ;  /* 0x00000005af107c20 */ /* 0x000fe20008400000 */
[----:B------:R-:W-:-:S03]  /*158b0*/  FMUL R17, R188, UR5 ;  /* 0x00000005bc117c20 */ /* 0x000fc60008400000 */
[----:B------:R-:W-:Y:S02]  /*158c0*/  FMNMX R7, R11, R7, !PT ;  /* 0x000000070b077209 */ /* 0x000fe40007800000 */
[----:B------:R-:W-:Y:S01]  /*158d0*/  FMNMX R16, R16, R12, !PT ;  /* 0x0000000c10107209 */ /* 0x000fe20007800000 */
[----:B------:R-:W-:Y:S01]  /*158e0*/  FMUL R12, R178, UR5 ;  /* 0x00000005b20c7c20 */ /* 0x000fe20008400000 */
[----:B------:R-:W-:Y:S01]  /*158f0*/  FMUL R11, R189, UR5 ;  /* 0x00000005bd0b7c20 */ /* 0x000fe20008400000 */
[----:B------:R-:W-:Y:S01]  /*15900*/  FMNMX R7, R17, R7, !PT ;  /* 0x0000000711077209 */ /* 0x000fe20007800000 */
[----:B------:R-:W-:Y:S02]  /*15910*/  FMUL R17, R179, UR5 ;  /* 0x00000005b3117c20 */ /* 0x000fe40008400000 */
[----:B------:R-:W-:Y:S02]  /*15920*/  FMNMX R16, R12, R16, !PT ;  /* 0x000000100c107209 */ /* 0x000fe40007800000 */
[----:B------:R-:W-:Y:S01]  /*15930*/  FMNMX R12, R11, R7, !PT ;  /* 0x000000070b0c7209 */ /* 0x000fe20007800000 */
[----:B------:R-:W-:Y:S01]  /*15940*/  FMUL R7, R192, UR5 ;  /* 0x00000005c0077c20 */ /* 0x000fe20008400000 */
[----:B------:R-:W-:Y:S01]  /*15950*/  FMUL R11, R182, UR5 ;  /* 0x00000005b60b7c20 */ /* 0x000fe20008400000 */
[----:B------:R-:W-:Y:S01]  /*15960*/  FMNMX R6, R17, R16, !PT ;  /* 0x0000001011067209 */ /* 0x000fe20007800000 */
[----:B------:R-:W-:-:S02]  /*15970*/  FMUL R17, R193, UR5 ;  /* 0x00000005c1117c20 */ /* 0x000fc40008400000 */
[----:B------:R-:W-:Y:S02]  /*15980*/  FMNMX R16, R7, R12, !PT ;  /* 0x0000000c07107209 */ /* 0x000fe40007800000 */
        /* <DEDUP_REMOVED lines=8> */
[----:B------:R-:W-:Y:S02]  /*15a10*/  FMUL R7, R187, UR5 ;  /* 0x00000005bb077c20 */ /* 0x000fe40008400000 */
        /* <DEDUP_REMOVED lines=29> */
[----:B------:R-:W-:-:S02]  /*15bf0*/  WARPGROUP.DEPBAR.LE gsb0, 0x0 ;  /* 0x00008000000079c5 */ /* 0x000fc40000010000 */
[----:B-1----:R-:W-:Y:S02]  /*15c00*/  F2FP.F16.F32.PACK_AB R216, R228, R229 ;  /* 0x000000e5e4d8723e */ /* 0x002fe400000000ff */
[----:B---3--:R-:W-:Y:S02]  /*15c10*/  F2FP.F16.F32.PACK_AB R217, R224, R225 ;  /* 0x000000e1e0d9723e */ /* 0x008fe400000000ff */
[----:B------:R-:W-:Y:S02]  /*15c20*/  F2FP.F16.F32.PACK_AB R218, R226, R227 ;  /* 0x000000e3e2da723e */ /* 0x000fe400000000ff */
[----:B------:R-:W-:-:S04]  /*15c30*/  F2FP.F16.F32.PACK_AB R219, R222, R223 ;  /* 0x000000dfdedb723e */ /* 0x000fc800000000ff */
[----:B------:R-:W-:-:S06]  /*15c40*/  WARPGROUP.ARRIVE ;  /* 0x00000000000079c5 */ /* 0x000fcc0000000000 */
[----:B------:R-:W-:Y:S01]  /*15c50*/  HGMMA.64x256x16.F32 R24, R216, gdesc[UR28], R24, gsb0 ;  /* 0x03e0001cd8187df0 */ /* 0x000fe20008000818 */
[----:B------:R-:W-:Y:S01]  /*15c60*/  FMUL R11, R213, UR5 ;  /* 0x00000005d50b7c20 */ /* 0x000fe20008400000 */
[----:B------:R-:W-:Y:S01]  /*15c70*/  FMNMX R7, R12, R7, !PT ;  /* 0x000000070c077209 */ /* 0x000fe20007800000 */
[----:B------:R-:W-:Y:S01]  /*15c80*/  FMUL R12, R203, UR5 ;  /* 0x00000005cb0c7c20 */ /* 0x000fe20008400000 */
[----:B------:R-:W-:Y:S02]  /*15c90*/  FMNMX R6, R16, R6, !PT ;  /* 0x0000000610067209 */ /* 0x000fe40007800000 */
[----:B------:R-:W-:Y:S01]  /*15ca0*/  FMNMX R7, R11, R7, !PT ;  /* 0x000000070b077209 */ /* 0x000fe20007800000 */
[----:B------:R-:W-:Y:S01]  /*15cb0*/  FMUL R11, R206, UR5 ;  /* 0x00000005ce0b7c20 */ /* 0x000fe20008400000 */
[----:B------:R-:W-:Y:S01]  /*15cc0*/  FMNMX R6, R12, R6, !PT ;  /* 0x000000060c067209 */ /* 0x000fe20007800000 */
[----:B------:R-:W-:-:S03]  /*15cd0*/  FMUL R12, R207, UR5 ;  /* 0x00000005cf0c7c20 */ /* 0x000fc60008400000 */
[----:B------:R-:W-:Y:S01]  /*15ce0*/  FMNMX R6, R11, R6, !PT ;  /* 0x000000060b067209 */ /* 0x000fe20007800000 */
[----:B------:R-:W0:Y:S01]  /*15cf0*/  SHFL.BFLY PT, R17, R7, 0x2, 0x1f ;  /* 0x0c401f0007117f89 */ /* 0x000e2200000e0000 */
[----:B------:R-:W-:Y:S02]  /*15d00*/  FMUL R11, R210, UR5 ;  /* 0x00000005d20b7c20 */ /* 0x000fe40008400000 */
[----:B------:R-:W-:Y:S01]  /*15d10*/  FMNMX R6, R12, R6, !PT ;  /* 0x000000060c067209 */ /* 0x000fe20007800000 */
[----:B------:R-:W-:-:S03]  /*15d20*/  FMUL R12, R211, UR5 ;  /* 0x00000005d30c7c20 */ /* 0x000fc60008400000 */
[----:B------:R-:W-:Y:S01]  /*15d30*/  FMNMX R11, R11, R6, !PT ;  /* 0x000000060b0b7209 */ /* 0x000fe20007800000 */
[----:B------:R-:W-:Y:S01]  /*15d40*/  FMUL R16, R214, UR5 ;  /* 0x00000005d6107c20 */ /* 0x000fe20008400000 */
[--C-:B------:R-:W-:Y:S02]  /*15d50*/  FFMA R6, R8, UR5, -R15.reuse ;  /* 0x0000000508067c23 */ /* 0x100fe4000800080f */
[----:B------:R-:W-:Y:S01]  /*15d60*/  FMNMX R11, R12, R11, !PT ;  /* 0x0000000b0c0b7209 */ /* 0x000fe20007800000 */
[----:B------:R-:W-:Y:S01]  /*15d70*/  FMUL R12, R215, UR5 ;  /* 0x00000005d70c7c20 */ /* 0x000fe20008400000 */
[----:B------:R-:W-:Y:S02]  /*15d80*/  FMUL R18, R6, 1.4426950216293334961 ;  /* 0x3fb8aa3b06127820 */ /* 0x000fe40000400000 */
[----:B------:R-:W-:Y:S01]  /*15d90*/  FMNMX R6, R16, R11, !PT ;  /* 0x0000000b10067209 */ /* 0x000fe20007800000 */
[----:B------:R-:W-:-:S03]  /*15da0*/  FFMA R11, R221, UR5, -R15 ;  /* 0x00000005dd0b7c23 */ /* 0x000fc6000800080f */
[----:B------:R-:W-:Y:S01]  /*15db0*/  FMNMX R6, R12, R6, !PT ;  /* 0x000000060c067209 */ /* 0x000fe20007800000 */
[----:B------:R-:W-:Y:S01]  /*15dc0*/  FMUL R12, R11, 1.4426950216293334961 ;  /* 0x3fb8aa3b0b0c7820 */ /* 0x000fe20000400000 */
[----:B0-----:R-:W-:-:S05]  /*15dd0*/  FMNMX R7, R7, R17, !PT ;  /* 0x0000001107077209 */ /* 0x001fca0007800000 */
[----:B------:R-:W-:Y:S01]  /*15de0*/  SHFL.BFLY PT, R16, R7, 0x1, 0x1f ;  /* 0x0c201f0007107f89 */ /* 0x000fe200000e0000 */
[----:B------:R-:W-:-:S04]  /*15df0*/  FFMA R11, R251, UR5, -R15 ;  /* 0x00000005fb0b7c23 */ /* 0x000fc8000800080f */
[----:B------:R-:W-:Y:S01]  /*15e00*/  FMUL R17, R11, 1.4426950216293334961 ;  /* 0x3fb8aa3b0b117820 */ /* 0x000fe20000400000 */
[----:B------:R-:W-:Y:S01]  /*15e10*/  FFMA R11, R246, UR5, -R15 ;  /* 0x00000005f60b7c23 */ /* 0x000fe2000800080f */
[----:B------:R-:W-:Y:S01]  /*15e20*/  MUFU.EX2 R221, R18 ;  /* 0x0000001200dd7308 */ /* 0x000fe20000000800 */
[----:B------:R-:W-:Y:S01]  /*15e30*/  MOV R246, R19 ;  /* 0x0000001300f67202 */ /* 0x000fe20000000f00 */
[----:B------:R-:W-:-:S06]  /*15e40*/  WARPGROUP.DEPBAR.LE gsb0, 0x0 ;  /* 0x00008000000079c5 */ /* 0x000fcc0000010000 */
[----:B------:R0:W1:Y:S02]  /*15e50*/  MUFU.EX2 R218, R12 ;  /* 0x0000000c00da7308 */ /* 0x0000640000000800 */
[----:B0-----:R-:W0:Y:S06]  /*15e60*/  SHFL.BFLY PT, R12, R6, 0x2, 0x1f ;  /* 0x0c401f00060c7f89 */ /* 0x001e2c00000e0000 */
[----:B------:R3:W-:Y:S02]  /*15e70*/  MUFU.EX2 R219, R17 ;  /* 0x0000001100db7308 */ /* 0x0007e40000000800 */
[----:B---3--:R-:W-:Y:S01]  /*15e80*/  FMUL R17, R11, 1.4426950216293334961 ;  /* 0x3fb8aa3b0b117820 */ /* 0x008fe20000400000 */
[----:B------:R-:W-:-:S05]  /*15e90*/  FFMA R11, R220, UR5, -R14 ;  /* 0x00000005dc0b7c23 */ /* 0x000fca000800080e */
[----:B------:R3:W-:Y:S01]  /*15ea0*/  MUFU.EX2 R220, R17 ;  /* 0x0000001100dc7308 */ /* 0x0007e20000000800 */
[----:B0-----:R-:W-:Y:S02]  /*15eb0*/  FMNMX R6, R6, R12, !PT ;  /* 0x0000000c06067209 */ /* 0x001fe40007800000 */
[----:B------:R-:W-:-:S03]  /*15ec0*/  FMNMX R12, R7, R16, !PT ;  /* 0x00000010070c7209 */ /* 0x000fc60007800000 */
[----:B------:R-:W0:Y:S01]  /*15ed0*/  SHFL.BFLY PT, R7, R6, 0x1, 0x1f ;  /* 0x0c201f0006077f89 */ /* 0x000e2200000e0000 */
[----:B---3--:R-:W-:Y:S01]  /*15ee0*/  FMUL R17, R11, 1.4426950216293334961 ;  /* 0x3fb8aa3b0b117820 */ /* 0x008fe20000400000 */
[----:B------:R-:W-:-:S03]  /*15ef0*/  FFMA R11, R247, UR5, -R14 ;  /* 0x00000005f70b7c23 */ /* 0x000fc6000800080e */
[----:B------:R3:W-:Y:S02]  /*15f00*/  MUFU.EX2 R216, R17 ;  /* 0x0000001100d87308 */ /* 0x0007e40000000800 */
[----:B---3--:R-:W-:Y:S01]  /*15f10*/  FMUL R17, R11, 1.4426950216293334961 ;  /* 0x3fb8aa3b0b117820 */ /* 0x008fe20000400000 */
[----:B------:R-:W-:-:S05]  /*15f20*/  FFMA R11, R21, UR5, -R14 ;  /* 0x00000005150b7c23 */ /* 0x000fca000800080e */
[----:B------:R3:W4:Y:S02]  /*15f30*/  MUFU.EX2 R217, R17 ;  /* 0x0000001100d97308 */ /* 0x0007240000000800 */
[----:B---3--:R-:W-:Y:S01]  /*15f40*/  FMUL R17, R11, 1.4426950216293334961 ;  /* 0x3fb8aa3b0b117820 */ /* 0x008fe20000400000 */
[----:B------:R-:W-:-:S04]  /*15f50*/  FFMA R11, R23, UR5, -R14 ;  /* 0x00000005170b7c23 */ /* 0x000fc8000800080e */
[----:B------:R-:W-:Y:S01]  /*15f60*/  FMUL R11, R11, 1.4426950216293334961 ;  /* 0x3fb8aa3b0b0b7820 */ /* 0x000fe20000400000 */
[----:B------:R-:W-:-:S03]  /*15f70*/  MOV R247, R22 ;  /* 0x0000001600f77202 */ /* 0x000fc60000000f00 */
[----:B------:R0:W-:Y:S01]  /*15f80*/  MUFU.EX2 R23, R11 ;  /* 0x0000000b00177308 */ /* 0x0001e20000000800 */
[----:B--2---:R-:W-:-:S07]  /*15f90*/  FMNMX R12, R12, R20, !PT ;  /* 0x000000140c0c7209 */ /* 0x004fce0007800000 */
[----:B------:R-:W2:Y:S01]  /*15fa0*/  MUFU.EX2 R22, R17 ;  /* 0x0000001100167308 */ /* 0x000ea20000000800 */
[----:B0-----:R-:W-:-:S04]  /*15fb0*/  FMNMX R11, R6, R7, !PT ;  /* 0x00000007060b7209 */ /* 0x001fc80007800000 */
[----:B------:R-:W-:Y:S01]  /*15fc0*/  FMNMX R11, R11, R0, !PT ;  /* 0x000000000b0b7209 */ /* 0x000fe20007800000 */
[--C-:B------:R-:W-:Y:S01]  /*15fd0*/  FFMA R152, R152, UR5, -R12.reuse ;  /* 0x0000000598987c23 */ /* 0x100fe2000800080c */
[----:B------:R-:W-:-:S03]  /*15fe0*/  FFMA R153, R153, UR5, -R12 ;  /* 0x0000000599997c23 */ /* 0x000fc6000800080c */
[--C-:B------:R-:W-:Y:S01]  /*15ff0*/  FFMA R154, R154, UR5, -R11.reuse ;  /* 0x000000059a9a7c23 */ /* 0x100fe2000800080b */
[----:B------:R-:W-:Y:S01]  /*16000*/  FFMA R155, R155, UR5, -R11 ;  /* 0x000000059b9b7c23 */ /* 0x000fe2000800080b */
[----:B------:R-:W-:Y:S01]  /*16010*/  FMUL R152, R152, 1.4426950216293334961 ;  /* 0x3fb8aa3b98987820 */ /* 0x000fe20000400000 */
[----:B------:R-:W-:Y:S01]  /*16020*/  FMUL R153, R153, 1.4426950216293334961 ;  /* 0x3fb8aa3b99997820 */ /* 0x000fe20000400000 */
[----:B------:R-:W-:Y:S01]  /*16030*/  FMUL R154, R154, 1.4426950216293334961 ;  /* 0x3fb8aa3b9a9a7820 */ /* 0x000fe20000400000 */
[----:B------:R-:W-:Y:S01]  /*16040*/  FMUL R155, R155, 1.4426950216293334961 ;  /* 0x3fb8aa3b9b9b7820 */ /* 0x000fe20000400000 */
[----:B------:R-:W-:Y:S01]  /*16050*/  FADD R7, -R12, R20 ;  /* 0x000000140c077221 */ /* 0x000fe20000000100 */
[----:B------:R1:W-:Y:S08]  /*16060*/  MUFU.EX2 R19, R152 ;  /* 0x0000009800137308 */ /* 0x0003f00000000800 */
[----:B------:R4:W0:Y:S01]  /*16070*/  MUFU.EX2 R18, R153 ;  /* 0x0000009900127308 */ /* 0x0008220000000800 */
[----:B-1----:R-:W-:-:S07]  /*16080*/  F2FP.F16.F32.PACK_AB R152, R218, R221 ;  /* 0x000000ddda98723e */ /* 0x002fce00000000ff */
[----:B------:R1:W-:Y:S01]  /*16090*/  MUFU.EX2 R21, R154 ;  /* 0x0000009a00157308 */ /* 0x0003e20000000800 */
[----:B----4-:R-:W-:-:S07]  /*160a0*/  F2FP.F16.F32.PACK_AB R153, R217, R216 ;  /* 0x000000d8d999723e */ /* 0x010fce00000000ff */
[----:B------:R2:W3:Y:S01]  /*160b0*/  MUFU.EX2 R20, R155 ;  /* 0x0000009b00147308 */ /* 0x0004e20000000800 */
[----:B-1----:R-:W-:Y:S02]  /*160c0*/  F2FP.F16.F32.PACK_AB R154, R220, R219 ;  /* 0x000000dbdc9a723e */ /* 0x002fe400000000ff */
[----:B--2---:R-:W-:-:S04]  /*160d0*/  F2FP.F16.F32.PACK_AB R155, R23, R22 ;  /* 0x00000016179b723e */ /* 0x004fc800000000ff */
[----:B------:R-:W-:-:S06]  /*160e0*/  WARPGROUP.ARRIVE ;  /* 0x00000000000079c5 */ /* 0x000fcc0000000000 */
[----:B------:R-:W-:Y:S03]  /*160f0*/  HGMMA.64x256x16.F32 R24, R152, gdesc[UR32], R24, gsb0 ;  /* 0x03e0002098187df0 */ /* 0x000fe60008000818 */
[----:B------:R-:W-:Y:S02]  /*16100*/  WARPGROUP.DEPBAR.LE gsb0, 0x0 ;  /* 0x00008000000079c5 */ /* 0x000fe40000010000 */
[----:B------:R-:W-:Y:S04]  /*16110*/  STL.64 [R1], R24 ;  /* 0x0000001801007387 */ /* 0x000fe80000100a00 */
        /* <DEDUP_REMOVED lines=63> */
[----:B-1----:R-:W2:Y:S04]  /*16510*/  LDL.LU.64 R150, [R1+0xb38] ;  /* 0x000b380001967983 */ /* 0x002ea80000300a00 */
[----:B------:R-:W4:Y:S04]  /*16520*/  LDL.LU.64 R148, [R1+0xb30] ;  /* 0x000b300001947983 */ /* 0x000f280000300a00 */
[----:B------:R-:W2:Y:S04]  /*16530*/  LDL.LU.64 R146, [R1+0xb28] ;  /* 0x000b280001927983 */ /* 0x000ea80000300a00 */
        /* <DEDUP_REMOVED lines=60> */
[----:B------:R-:W2:Y:S01]  /*16900*/  LDL.LU.64 R24, [R1+0x940] ;  /* 0x0009400001187983 */ /* 0x000ea20000300a00 */
[----:B------:R-:W-:Y:S01]  /*16910*/  FADD R6, -R11, R0 ;  /* 0x000000000b067221 */ /* 0x000fe20000000100 */
[--C-:B------:R-:W-:Y:S01]  /*16920*/  FFMA R156, R156, UR5, -R12.reuse ;  /* 0x000000059c9c7c23 */ /* 0x100fe2000800080c */
[--C-:B------:R-:W-:Y:S01]  /*16930*/  FFMA R157, R157, UR5, -R12.reuse ;  /* 0x000000059d9d7c23 */ /* 0x100fe2000800080c */
[--C-:B------:R-:W-:Y:S01]  /*16940*/  FFMA R158, R158, UR5, -R11.reuse ;  /* 0x000000059e9e7c23 */ /* 0x100fe2000800080b */
[--C-:B------:R-:W-:Y:S01]  /*16950*/  FFMA R159, R159, UR5, -R11.reuse ;  /* 0x000000059f9f7c23 */ /* 0x100fe2000800080b */
[----:B------:R-:W-:Y:S01]  /*16960*/  FMUL R7, R7, 1.4426950216293334961 ;  /* 0x3fb8aa3b07077820 */ /* 0x000fe20000400000 */
[----:B------:R-:W-:Y:S01]  /*16970*/  FMUL R6, R6, 1.4426950216293334961 ;  /* 0x3fb8aa3b06067820 */ /* 0x000fe20000400000 */
[----:B------:R-:W-:Y:S01]  /*16980*/  FMUL R156, R156, 1.4426950216293334961 ;  /* 0x3fb8aa3b9c9c7820 */ /* 0x000fe20000400000 */
[----:B------:R-:W-:Y:S01]  /*16990*/  FMUL R157, R157, 1.4426950216293334961 ;  /* 0x3fb8aa3b9d9d7820 */ /* 0x000fe20000400000 */
[----:B------:R-:W-:Y:S01]  /*169a0*/  FMUL R158, R158, 1.4426950216293334961 ;  /* 0x3fb8aa3b9e9e7820 */ /* 0x000fe20000400000 */
[----:B------:R-:W-:Y:S01]  /*169b0*/  FMUL R159, R159, 1.4426950216293334961 ;  /* 0x3fb8aa3b9f9f7820 */ /* 0x000fe20000400000 */
[----:B------:R-:W4:Y:S01]  /*169c0*/  MUFU.EX2 R7, R7 ;  /* 0x0000000700077308 */ /* 0x000f220000000800 */
[----:B0-----:R-:W-:Y:S01]  /*169d0*/  F2FP.F16.F32.PACK_AB R152, R18, R19 ;  /* 0x000000131298723e */ /* 0x001fe200000000ff */
[--C-:B------:R-:W-:Y:S01]  /*169e0*/  FFMA R160, R160, UR5, -R12.reuse ;  /* 0x00000005a0a07c23 */ /* 0x100fe2000800080c */
[----:B---3--:R-:W-:Y:S01]  /*169f0*/  F2FP.F16.F32.PACK_AB R153, R20, R21 ;  /* 0x000000151499723e */ /* 0x008fe200000000ff */
[--C-:B------:R-:W-:Y:S01]  /*16a00*/  FFMA R161, R161, UR5, -R12.reuse ;  /* 0x00000005a1a17c23 */ /* 0x100fe2000800080c */
[--C-:B------:R-:W-:Y:S01]  /*16a10*/  FFMA R164, R164, UR5, -R12.reuse ;  /* 0x00000005a4a47c23 */ /* 0x100fe2000800080c */
[--C-:B------:R-:W-:Y:S01]  /*16a20*/  FFMA R165, R165, UR5, -R12.reuse ;  /* 0x00000005a5a57c23 */ /* 0x100fe2000800080c */
[--C-:B------:R-:W-:Y:S01]  /*16a30*/  FFMA R162, R162, UR5, -R11.reuse ;  /* 0x00000005a2a27c23 */ /* 0x100fe2000800080b */
[----:B------:R-:W2:Y:S01]  /*16a40*/  MUFU.EX2 R6, R6 ;  /* 0x0000000600067308 */ /* 0x000ea20000000800 */
[--C-:B------:R-:W-:Y:S01]  /*16a50*/  FFMA R163, R163, UR5, -R11.reuse ;  /* 0x00000005a3a37c23 */ /* 0x100fe2000800080b */
[--C-:B------:R-:W-:Y:S01]  /*16a60*/  FFMA R166, R166, UR5, -R11.reuse ;  /* 0x00000005a6a67c23 */ /* 0x100fe2000800080b */
[--C-:B------:R-:W-:Y:S01]  /*16a70*/  FFMA R167, R167, UR5, -R11.reuse ;  /* 0x00000005a7a77c23 */ /* 0x100fe2000800080b */
[--C-:B------:R-:W-:Y:S01]  /*16a80*/  FFMA R168, R168, UR5, -R12.reuse ;  /* 0x00000005a8a87c23 */ /* 0x100fe2000800080c */
[--C-:B------:R-:W-:Y:S01]  /*16a90*/  FFMA R169, R169, UR5, -R12.reuse ;  /* 0x00000005a9a97c23 */ /* 0x100fe2000800080c */
[--C-:B------:R-:W-:Y:S01]  /*16aa0*/  FFMA R172, R172, UR5, -R12.reuse ;  /* 0x00000005acac7c23 */ /* 0x100fe2000800080c */
[--C-:B------:R-:W-:Y:S01]  /*16ab0*/  FFMA R173, R173, UR5, -R12.reuse ;  /* 0x00000005adad7c23 */ /* 0x100fe2000800080c */
[----:B------:R-:W-:Y:S01]  /*16ac0*/  MUFU.EX2 R156, R156 ;  /* 0x0000009c009c7308 */ /* 0x000fe20000000800 */
[--C-:B------:R-:W-:Y:S01]  /*16ad0*/  FFMA R170, R170, UR5, -R11.reuse ;  /* 0x00000005aaaa7c23 */ /* 0x100fe2000800080b */
[--C-:B------:R-:W-:Y:S01]  /*16ae0*/  FFMA R171, R171, UR5, -R11.reuse ;  /* 0x00000005abab7c23 */ /* 0x100fe2000800080b */
[--C-:B------:R-:W-:Y:S01]  /*16af0*/  FFMA R174, R174, UR5, -R11.reuse ;  /* 0x00000005aeae7c23 */ /* 0x100fe2000800080b */
[--C-:B------:R-:W-:Y:S01]  /*16b00*/  FFMA R175, R175, UR5, -R11.reuse ;  /* 0x00000005afaf7c23 */ /* 0x100fe2000800080b */
[--C-:B------:R-:W-:Y:S01]  /*16b10*/  FFMA R176, R176, UR5, -R12.reuse ;  /* 0x00000005b0b07c23 */ /* 0x100fe2000800080c */
[--C-:B------:R-:W-:Y:S01]  /*16b20*/  FFMA R177, R177, UR5, -R12.reuse ;  /* 0x00000005b1b17c23 */ /* 0x100fe2000800080c */
[--C-:B------:R-:W-:Y:S01]  /*16b30*/  FFMA R180, R180, UR5, -R12.reuse ;  /* 0x00000005b4b47c23 */ /* 0x100fe2000800080c */
[----:B------:R-:W0:Y:S01]  /*16b40*/  MUFU.EX2 R157, R157 ;  /* 0x0000009d009d7308 */ /* 0x000e220000000800 */
        /* <DEDUP_REMOVED lines=15> */
[----:B------:R-:W1:Y:S01]  /*16c40*/  MUFU.EX2 R159, R159 ;  /* 0x0000009f009f7308 */ /* 0x000e620000000800 */
[-C--:B----4-:R-:W-:Y:S01]  /*16c50*/  FMUL R148, R148, R7.reuse ;  /* 0x0000000794947220 */ /* 0x090fe20000400000 */
[-C--:B------:R-:W-:Y:S01]  /*16c60*/  FMUL R149, R149, R7.reuse ;  /* 0x0000000795957220 */ /* 0x080fe20000400000 */
[-C--:B--2---:R-:W-:Y:S01]  /*16c70*/  FMUL R150, R150, R6.reuse ;  /* 0x0000000696967220 */ /* 0x084fe20000400000 */
[-C--:B------:R-:W-:Y:S01]  /*16c80*/  FMUL R146, R146, R6.reuse ;  /* 0x0000000692927220 */ /* 0x080fe20000400000 */
[-C--:B------:R-:W-:Y:S01]  /*16c90*/  FMUL R147, R147, R6.reuse ;  /* 0x0000000693937220 */ /* 0x080fe20000400000 */
[----:B------:R-:W-:Y:S01]  /*16ca0*/  FMUL R151, R151, R6 ;  /* 0x0000000697977220 */ /* 0x000fe20000400000 */
[--C-:B------:R-:W-:Y:S01]  /*16cb0*/  FFMA R193, R193, UR5, -R12.reuse ;  /* 0x00000005c1c17c23 */ /* 0x100fe2000800080c */
[-C--:B------:R-:W-:Y:S01]  /*16cc0*/  FMUL R144, R144, R7.reuse ;  /* 0x0000000790907220 */ /* 0x080fe20000400000 */
[-C--:B------:R-:W-:Y:S01]  /*16cd0*/  FMUL R145, R145, R7.reuse ;  /* 0x0000000791917220 */ /* 0x080fe20000400000 */
[----:B0-----:R-:W-:Y:S01]  /*16ce0*/  F2FP.F16.F32.PACK_AB R154, R157, R156 ;  /* 0x0000009c9d9a723e */ /* 0x001fe200000000ff */
[--C-:B------:R-:W-:Y:S01]  /*16cf0*/  FFMA R196, R196, UR5, -R12.reuse ;  /* 0x00000005c4c47c23 */ /* 0x100fe2000800080c */
[-C--:B------:R-:W-:Y:S01]  /*16d00*/  FMUL R142, R142, R6.reuse ;  /* 0x000000068e8e7220 */ /* 0x080fe20000400000 */
[----:B------:R-:W-:Y:S01]  /*16d10*/  FMUL R143, R143, R6 ;  /* 0x000000068f8f7220 */ /* 0x000fe20000400000 */
[--C-:B------:R-:W-:Y:S01]  /*16d20*/  FFMA R197, R197, UR5, -R12.reuse ;  /* 0x00000005c5c57c23 */ /* 0x100fe2000800080c */
[--C-:B------:R-:W-:Y:S01]  /*16d30*/  FFMA R194, R194, UR5, -R11.reuse ;  /* 0x00000005c2c27c23 */ /* 0x100fe2000800080b */
[-C--:B------:R-:W-:Y:S01]  /*16d40*/  FMUL R140, R140, R7.reuse ;  /* 0x000000078c8c7220 */ /* 0x080fe20000400000 */
[-C--:B------:R-:W-:Y:S01]  /*16d50*/  FMUL R141, R141, R7.reuse ;  /* 0x000000078d8d7220 */ /* 0x080fe20000400000 */
[----:B-1----:R-:W-:Y:S01]  /*16d60*/  F2FP.F16.F32.PACK_AB R155, R159, R158 ;  /* 0x0000009e9f9b723e */ /* 0x002fe200000000ff */
[--C-:B------:R-:W-:Y:S01]  /*16d70*/  FFMA R195, R195, UR5, -R11.reuse ;  /* 0x00000005c3c37c23 */ /* 0x100fe2000800080b */
[-C--:B------:R-:W-:Y:S01]  /*16d80*/  FMUL R138, R138, R6.reuse ;  /* 0x000000068a8a7220 */ /* 0x080fe20000400000 */
[-C--:B------:R-:W-:Y:S01]  /*16d90*/  FMUL R139, R139, R6.reuse ;  /* 0x000000068b8b7220 */ /* 0x080fe20000400000 */
[--C-:B------:R-:W-:Y:S01]  /*16da0*/  FFMA R198, R198, UR5, -R11.reuse ;  /* 0x00000005c6c67c23 */ /* 0x100fe2000800080b */
        /* <DEDUP_REMOVED lines=8> */
[----:B------:R-:W-:Y:S01]  /*16e30*/  FFMA R205, R205, UR5, -R12 ;  /* 0x00000005cdcd7c23 */ /* 0x000fe2000800080c */
        /* <DEDUP_REMOVED lines=10> */
[----:B------:R-:W2:Y:S01]  /*16ee0*/  LDL.LU R8, [R1+0x254] ;  /* 0x0002540001087983 */ /* 0x000ea20000300800 */
        /* <DEDUP_REMOVED lines=102> */
[-C--:B------:R-:W-:Y:S01]  /*17550*/  FMUL R24, R24, R7.reuse ;  /* 0x0000000718187220 */ /* 0x080fe20000400000 */
[----:B------:R-:W-:Y:S01]  /*17560*/  FMUL R25, R25, R7 ;  /* 0x0000000719197220 */ /* 0x000fe20000400000 */
[----:B------:R-:W-:Y:S01]  /*17570*/  FMUL R160, R160, 1.4426950216293334961 ;  /* 0x3fb8aa3ba0a07820 */ /* 0x000fe20000400000 */
[----:B------:R-:W-:Y:S01]  /*17580*/  FMUL R161, R161, 1.4426950216293334961 ;  /* 0x3fb8aa3ba1a17820 */ /* 0x000fe20000400000 */
[----:B------:R-:W-:Y:S01]  /*17590*/  FMUL R164, R164, 1.4426950216293334961 ;  /* 0x3fb8aa3ba4a47820 */ /* 0x000fe20000400000 */
[----:B------:R-:W-:Y:S01]  /*175a0*/  FMUL R165, R165, 1.4426950216293334961 ;  /* 0x3fb8aa3ba5a57820 */ /* 0x000fe20000400000 */
[----:B------:R-:W-:Y:S01]  /*175b0*/  FMUL R162, R162, 1.4426950216293334961 ;  /* 0x3fb8aa3ba2a27820 */ /* 0x000fe20000400000 */
[----:B------:R-:W-:Y:S01]  /*175c0*/  WARPGROUP.ARRIVE ;  /* 0x00000000000079c5 */ /* 0x000fe20000000000 */
[----:B------:R-:W-:Y:S01]  /*175d0*/  FMUL R163, R163, 1.4426950216293334961 ;  /* 0x3fb8aa3ba3a37820 */ /* 0x000fe20000400000 */
[----:B------:R-:W-:Y:S01]  /*175e0*/  FMUL R166, R166, 1.4426950216293334961 ;  /* 0x3fb8aa3ba6a67820 */ /* 0x000fe20000400000 */
[----:B------:R-:W-:Y:S01]  /*175f0*/  FMUL R167, R167, 1.4426950216293334961 ;  /* 0x3fb8aa3ba7a77820 */ /* 0x000fe20000400000 */
[----:B------:R-:W-:Y:S01]  /*17600*/  FMUL R168, R168, 1.4426950216293334961 ;  /* 0x3fb8aa3ba8a87820 */ /* 0x000fe20000400000 */
[----:B------:R-:W-:Y:S01]  /*17610*/  FMUL R169, R169, 1.4426950216293334961 ;  /* 0x3fb8aa3ba9a97820 */ /* 0x000fe20000400000 */
[----:B------:R-:W-:Y:S01]  /*17620*/  HGMMA.64x256x16.F32 R24, R152, gdesc[UR8], R24, gsb0 ;  /* 0x03e0000898187df0 */ /* 0x000fe20008000818 */
[----:B------:R-:W-:Y:S01]  /*17630*/  MUFU.EX2 R160, R160 ;  /* 0x000000a000a07308 */ /* 0x000fe20000000800 */
[----:B------:R-:W-:Y:S01]  /*17640*/  FMUL R172, R172, 1.4426950216293334961 ;  /* 0x3fb8aa3bacac7820 */ /* 0x000fe20000400000 */
[----:B------:R-:W-:Y:S01]  /*17650*/  FMUL R173, R173, 1.4426950216293334961 ;  /* 0x3fb8aa3badad7820 */ /* 0x000fe20000400000 */
[----:B------:R-:W-:Y:S01]  /*17660*/  FMUL R170, R170, 1.4426950216293334961 ;  /* 0x3fb8aa3baaaa7820 */ /* 0x000fe20000400000 */
[----:B------:R-:W-:Y:S01]  /*17670*/  FMUL R171, R171, 1.4426950216293334961 ;  /* 0x3fb8aa3babab7820 */ /* 0x000fe20000400000 */
[----:B------:R-:W-:Y:S01]  /*17680*/  FMUL R174, R174, 1.4426950216293334961 ;  /* 0x3fb8aa3baeae7820 */ /* 0x000fe20000400000 */
[----:B------:R-:W-:Y:S01]  /*17690*/  FMUL R175, R175, 1.4426950216293334961 ;  /* 0x3fb8aa3bafaf7820 */ /* 0x000fe20000400000 */
[----:B------:R-:W-:Y:S01]  /*176a0*/  FMUL R176, R176, 1.4426950216293334961 ;  /* 0x3fb8aa3bb0b07820 */ /* 0x000fe20000400000 */
[----:B------:R-:W0:Y:S01]  /*176b0*/  MUFU.EX2 R161, R161 ;  /* 0x000000a100a17308 */ /* 0x000e220000000800 */
[----:B------:R-:W-:Y:S01]  /*176c0*/  FMUL R177, R177, 1.4426950216293334961 ;  /* 0x3fb8aa3bb1b17820 */ /* 0x000fe20000400000 */
[----:B------:R-:W-:Y:S01]  /*176d0*/  FMUL R180, R180, 1.4426950216293334961 ;  /* 0x3fb8aa3bb4b47820 */ /* 0x000fe20000400000 */
[----:B------:R-:W-:Y:S01]  /*176e0*/  FMUL R181, R181, 1.4426950216293334961 ;  /* 0x3fb8aa3bb5b57820 */ /* 0x000fe20000400000 */
[----:B------:R-:W-:Y:S01]  /*176f0*/  FMUL R178, R178, 1.4426950216293334961 ;  /* 0x3fb8aa3bb2b27820 */ /* 0x000fe20000400000 */
[----:B------:R-:W-:Y:S01]  /*17700*/  FMUL R179, R179, 1.4426950216293334961 ;  /* 0x3fb8aa3bb3b37820 */ /* 0x000fe20000400000 */
[----:B------:R-:W-:Y:S01]  /*17710*/  FMUL R182, R182, 1.4426950216293334961 ;  /* 0x3fb8aa3bb6b67820 */ /* 0x000fe20000400000 */
[----:B------:R-:W-:Y:S01]  /*17720*/  FMUL R183, R183, 1.4426950216293334961 ;  /* 0x3fb8aa3bb7b77820 */ /* 0x000fe20000400000 */
        /* <DEDUP_REMOVED lines=24> */
[----:B------:R-:W1:Y:S01]  /*178b0*/  MUFU.EX2 R163, R163 ;  /* 0x000000a300a37308 */ /* 0x000e620000000800 */
[----:B------:R-:W-:Y:S01]  /*178c0*/  FMUL R203, R203, 1.4426950216293334961 ;  /* 0x3fb8aa3bcbcb7820 */ /* 0x000fe20000400000 */
[----:B------:R-:W-:Y:S01]  /*178d0*/  FMUL R206, R206, 1.4426950216293334961 ;  /* 0x3fb8aa3bcece7820 */ /* 0x000fe20000400000 */
[----:B------:R-:W-:Y:S01]  /*178e0*/  FMUL R207, R207, 1.4426950216293334961 ;  /* 0x3fb8aa3bcfcf7820 */ /* 0x000fe20000400000 */
[----:B------:R-:W2:Y:S04]  /*178f0*/  LDL.LU R16, [R1+0x258] ;  /* 0x0002580001107983 */ /* 0x000ea80000300800 */
[----:B------:R-:W-:Y:S01]  /*17900*/  MUFU.EX2 R166, R166 ;  /* 0x000000a600a67308 */ /* 0x000fe20000000800 */
[----:B------:R-:W-:Y:S01]  /*17910*/  MOV R0, R247 ;  /* 0x000000f700007202 */ /* 0x000fe20000000f00 */
[----:B------:R-:W3:Y:S01]  /*17920*/  LDL.LU R251, [R1+0x264] ;  /* 0x0002640001fb7983 */ /* 0x000ee20000300800 */
[----:B------:R-:W-:-:S03]  /*17930*/  MOV R17, R246 ;  /* 0x000000f600117202 */ /* 0x000fc60000000f00 */
[----:B------:R-:W4:Y:S02]  /*17940*/  LDL.LU R247, [R1+0x260] ;  /* 0x0002600001f77983 */ /* 0x000f240000300800 */
[----:B------:R-:W1:Y:S02]  /*17950*/  MUFU.EX2 R167, R167 ;  /* 0x000000a700a77308 */ /* 0x000e640000000800 */
[----:B------:R-:W4:Y:S06]  /*17960*/  LDL.LU R246, [R1+0x24c] ;  /* 0x00024c0001f67983 */ /* 0x000f2c0000300800 */
[----:B------:R-:W-:Y:S08]  /*17970*/  MUFU.EX2 R168, R168 ;  /* 0x000000a800a87308 */ /* 0x000ff00000000800 */
[----:B------:R-:W1:Y:S08]  /*17980*/  MUFU.EX2 R169, R169 ;  /* 0x000000a900a97308 */ /* 0x000e700000000800 */
[----:B------:R-:W-:Y:S08]  /*17990*/  MUFU.EX2 R172, R172 ;  /* 0x000000ac00ac7308 */ /* 0x000ff00000000800 */
[----:B------:R-:W-:Y:S08]  /*179a0*/  MUFU.EX2 R173, R173 ;  /* 0x000000ad00ad7308 */ /* 0x000ff00000000800 */
[----:B------:R-:W-:Y:S08]  /*179b0*/  MUFU.EX2 R170, R170 ;  /* 0x000000aa00aa7308 */ /* 0x000ff00000000800 */
[----:B------:R-:W1:Y:S08]  /*179c0*/  MUFU.EX2 R171, R171 ;  /* 0x000000ab00ab7308 */ /* 0x000e700000000800 */
[----:B------:R-:W-:Y:S01]  /*179d0*/  MUFU.EX2 R174, R174 ;  /* 0x000000ae00ae7308 */ /* 0x000fe20000000800 */
[----:B------:R-:W-:-:S02]  /*179e0*/  WARPGROUP.DEPBAR.LE gsb0, 0x0 ;  /* 0x00008000000079c5 */ /* 0x000fc40000010000 */
[----:B0-----:R-:W-:Y:S02]  /*179f0*/  F2FP.F16.F32.PACK_AB R152, R161, R160 ;  /* 0x000000a0a198723e */ /* 0x001fe400000000ff */
[----:B-1----:R-:W-:Y:S02]  /*17a00*/  F2FP.F16.F32.PACK_AB R153, R163, R162 ;  /* 0x000000a2a399723e */ /* 0x002fe400000000ff */
[----:B------:R-:W-:Y:S02]  /*17a10*/  F2FP.F16.F32.PACK_AB R154, R165, R164 ;  /* 0x000000a4a59a723e */ /* 0x000fe400000000ff */
[----:B------:R-:W-:-:S04]  /*17a20*/  F2FP.F16.F32.PACK_AB R155, R167, R166 ;  /* 0x000000a6a79b723e */ /* 0x000fc800000000ff */
[----:B------:R-:W-:-:S06]  /*17a30*/  WARPGROUP.ARRIVE ;  /* 0x00000000000079c5 */ /* 0x000fcc0000000000 */
[----:B------:R-:W-:Y:S01]  /*17a40*/  HGMMA.64x256x16.F32 R24, R152, gdesc[UR44], R24, gsb0 ;  /* 0x03e0002c98187df0 */ /* 0x000fe20008000818 */
[----:B------:R-:W0:Y:S08]  /*17a50*/  MUFU.EX2 R175, R175 ;  /* 0x000000af00af7308 */ /* 0x000e300000000800 */
[----:B------:R-:W-:Y:S08]  /*17a60*/  MUFU.EX2 R176, R176 ;  /* 0x000000b000b07308 */ /* 0x000ff00000000800 */
[----:B------:R-:W1:Y:S08]  /*17a70*/  MUFU.EX2 R177, R177 ;  /* 0x000000b100b17308 */ /* 0x000e700000000800 */
[----:B------:R-:W-:Y:S08]  /*17a80*/  MUFU.EX2 R180, R180 ;  /* 0x000000b400b47308 */ /* 0x000ff00000000800 */
[----:B------:R-:W-:Y:S08]  /*17a90*/  MUFU.EX2 R181, R181 ;  /* 0x000000b500b57308 */ /* 0x000ff00000000800 */
[----:B------:R-:W-:Y:S08]  /*17aa0*/  MUFU.EX2 R178, R178 ;  /* 0x000000b200b27308 */ /* 0x000ff00000000800 */
[----:B------:R-:W1:Y:S08]  /*17ab0*/  MUFU.EX2 R179, R179 ;  /* 0x000000b300b37308 */ /* 0x000e700000000800 */
[----:B------:R-:W-:Y:S08]  /*17ac0*/  MUFU.EX2 R182, R182 ;  /* 0x000000b600b67308 */ /* 0x000ff00000000800 */
[----:B------:R-:W1:Y:S01]  /*17ad0*/  MUFU.EX2 R183, R183 ;  /* 0x000000b700b77308 */ /* 0x000e620000000800 */
[----:B------:R-:W-:-:S02]  /*17ae0*/  WARPGROUP.DEPBAR.LE gsb0, 0x0 ;  /* 0x00008000000079c5 */ /* 0x000fc40000010000 */
[----:B------:R-:W-:Y:S02]  /*17af0*/  F2FP.F16.F32.PACK_AB R152, R169, R168 ;  /* 0x000000a8a998723e */ /* 0x000fe400000000ff */
[----:B------:R-:W-:Y:S02]  /*17b00*/  F2FP.F16.F32.PACK_AB R153, R171, R170 ;  /* 0x000000aaab99723e */ /* 0x000fe400000000ff */
[----:B------:R-:W-:Y:S02]  /*17b10*/  F2FP.F16.F32.PACK_AB R154, R173, R172 ;  /* 0x000000acad9a723e */ /* 0x000fe400000000ff */
[----:B0-----:R-:W-:-:S04]  /*17b20*/  F2FP.F16.F32.PACK_AB R155, R175, R174 ;  /* 0x000000aeaf9b723e */ /* 0x001fc800000000ff */
[----:B------:R-:W-:-:S06]  /*17b30*/  WARPGROUP.ARRIVE ;  /* 0x00000000000079c5 */ /* 0x000fcc0000000000 */
[----:B------:R-:W-:Y:S01]  /*17b40*/  HGMMA.64x256x16.F32 R24, R152, gdesc[UR12], R24, gsb0 ;  /* 0x03e0000c98187df0 */ /* 0x000fe20008000818 */
[----:B------:R-:W-:Y:S08]  /*17b50*/  MUFU.EX2 R184, R184 ;  /* 0x000000b800b87308 */ /* 0x000ff00000000800 */
[----:B------:R-:W0:Y:S08]  /*17b60*/  MUFU.EX2 R185, R185 ;  /* 0x000000b900b97308 */ /* 0x000e300000000800 */
[----:B------:R-:W-:Y:S08]  /*17b70*/  MUFU.EX2 R188, R188 ;  /* 0x000000bc00bc7308 */ /* 0x000ff00000000800 */
[----:B------:R-:W-:Y:S08]  /*17b80*/  MUFU.EX2 R189, R189 ;  /* 0x000000bd00bd7308 */ /* 0x000ff00000000800 */
[----:B------:R-:W-:Y:S08]  /*17b90*/  MUFU.EX2 R186, R186 ;  /* 0x000000ba00ba7308 */ /* 0x000ff00000000800 */
[----:B------:R-:W0:Y:S08]  /*17ba0*/  MUFU.EX2 R187, R187 ;  /* 0x000000bb00bb7308 */ /* 0x000e300000000800 */
[----:B------:R-:W-:Y:S08]  /*17bb0*/  MUFU.EX2 R190, R190 ;  /* 0x000000be00be7308 */ /* 0x000ff00000000800 */
[----:B------:R-:W0:Y:S01]  /*17bc0*/  MUFU.EX2 R191, R191 ;  /* 0x000000bf00bf7308 */ /* 0x000e220000000800 */
[----:B------:R-:W-:-:S02]  /*17bd0*/  WARPGROUP.DEPBAR.LE gsb0, 0x0 ;  /* 0x00008000000079c5 */ /* 0x000fc40000010000 */
[----:B-1----:R-:W-:Y:S02]  /*17be0*/  F2FP.F16.F32.PACK_AB R152, R177, R176 ;  /* 0x000000b0b198723e */ /* 0x002fe400000000ff */
[----:B------:R-:W-:Y:S02]  /*17bf0*/  F2FP.F16.F32.PACK_AB R153, R179, R178 ;  /* 0x000000b2b399723e */ /* 0x000fe400000000ff */
[----:B------:R-:W-:Y:S02]  /*17c00*/  F2FP.F16.F32.PACK_AB R154, R181, R180 ;  /* 0x000000b4b59a723e */ /* 0x000fe400000000ff */
[----:B------:R-:W-:-:S04]  /*17c10*/  F2FP.F16.F32.PACK_AB R155, R183, R182 ;  /* 0x000000b6b79b723e */ /* 0x000fc800000000ff */
[----:B------:R-:W-:-:S06]  /*17c20*/  WARPGROUP.ARRIVE ;  /* 0x00000000000079c5 */ /* 0x000fcc0000000000 */
[----:B------:R-:W-:Y:S01]  /*17c30*/  HGMMA.64x256x16.F32 R24, R152, gdesc[UR16], R24, gsb0 ;  /* 0x03e0001098187df0 */ /* 0x000fe20008000818 */
[----:B------:R-:W-:Y:S08]  /*17c40*/  MUFU.EX2 R192, R192 ;  /* 0x000000c000c07308 */ /* 0x000ff00000000800 */
[----:B------:R-:W1:Y:S08]  /*17c50*/  MUFU.EX2 R193, R193 ;  /* 0x000000c100c17308 */ /* 0x000e700000000800 */
[----:B------:R-:W-:Y:S08]  /*17c60*/  MUFU.EX2 R196, R196 ;  /* 0x000000c400c47308 */ /* 0x000ff00000000800 */
[----:B------:R-:W-:Y:S08]  /*17c70*/  MUFU.EX2 R197, R197 ;  /* 0x000000c500c57308 */ /* 0x000ff00000000800 */
[----:B------:R-:W-:Y:S08]  /*17c80*/  MUFU.EX2 R194, R194 ;  /* 0x000000c200c27308 */ /* 0x000ff00000000800 */
[----:B------:R-:W1:Y:S08]  /*17c90*/  MUFU.EX2 R195, R195 ;  /* 0x000000c300c37308 */ /* 0x000e700000000800 */
[----:B------:R-:W-:Y:S08]  /*17ca0*/  MUFU.EX2 R198, R198 ;  /* 0x000000c600c67308 */ /* 0x000ff00000000800 */
[----:B------:R-:W2:Y:S01]  /*17cb0*/  MUFU.EX2 R199, R199 ;  /* 0x000000c700c77308 */ /* 0x000ea20000000800 */
[----:B------:R-:W-:-:S02]  /*17cc0*/  WARPGROUP.DEPBAR.LE gsb0, 0x0 ;  /* 0x00008000000079c5 */ /* 0x000fc40000010000 */
[----:B0-----:R-:W-:Y:S02]  /*17cd0*/  F2FP.F16.F32.PACK_AB R152, R185, R184 ;  /* 0x000000b8b998723e */ /* 0x001fe400000000ff */
[----:B------:R-:W-:Y:S02]  /*17ce0*/  F2FP.F16.F32.PACK_AB R153, R187, R186 ;  /* 0x000000babb99723e */ /* 0x000fe400000000ff */
[----:B------:R-:W-:Y:S02]  /*17cf0*/  F2FP.F16.F32.PACK_AB R154, R189, R188 ;  /* 0x000000bcbd9a723e */ /* 0x000fe400000000ff */
[----:B------:R-:W-:-:S04]  /*17d00*/  F2FP.F16.F32.PACK_AB R155, R191, R190 ;  /* 0x000000bebf9b723e */ /* 0x000fc800000000ff */
[----:B------:R-:W-:-:S06]  /*17d10*/  WARPGROUP.ARRIVE ;  /* 0x00000000000079c5 */ /* 0x000fcc0000000000 */
[----:B------:R-:W-:Y:S01]  /*17d20*/  HGMMA.64x256x16.F32 R24, R152, gdesc[UR20], R24, gsb0 ;  /* 0x03e0001498187df0 */ /* 0x000fe20008000818 */
[----:B------:R-:W-:Y:S08]  /*17d30*/  MUFU.EX2 R200, R200 ;  /* 0x000000c800c87308 */ /* 0x000ff00000000800 */
[----:B------:R-:W0:Y:S08]  /*17d40*/  MUFU.EX2 R201, R201 ;  /* 0x000000c900c97308 */ /* 0x000e300000000800 */
[----:B------:R-:W-:Y:S08]  /*17d50*/  MUFU.EX2 R204, R204 ;  /* 0x000000cc00cc7308 */ /* 0x000ff00000000800 */
[----:B------:R-:W-:Y:S08]  /*17d60*/  MUFU.EX2 R205, R205 ;  /* 0x000000cd00cd7308 */ /* 0x000ff00000000800 */
[----:B------:R-:W-:Y:S08]  /*17d70*/  MUFU.EX2 R202, R202 ;  /* 0x000000ca00ca7308 */ /* 0x000ff00000000800 */
[----:B------:R-:W3:Y:S08]  /*17d80*/  MUFU.EX2 R203, R203 ;  /* 0x000000cb00cb7308 */ /* 0x000ef00000000800 */
[----:B------:R-:W-:Y:S08]  /*17d90*/  MUFU.EX2 R206, R206 ;  /* 0x000000ce00ce7308 */ /* 0x000ff00000000800 */
[----:B------:R-:W4:Y:S01]  /*17da0*/  MUFU.EX2 R207, R207 ;  /* 0x000000cf00cf7308 */ /* 0x000f220000000800 */
[----:B------:R-:W-:-:S02]  /*17db0*/  WARPGROUP.DEPBAR.LE gsb0, 0x0 ;  /* 0x00008000000079c5 */ /* 0x000fc40000010000 */
[----:B-1----:R-:W-:Y:S02]  /*17dc0*/  F2FP.F16.F32.PACK_AB R152, R193, R192 ;  /* 0x000000c0c198723e */ /* 0x002fe400000000ff */
[----:B------:R-:W-:Y:S02]  /*17dd0*/  F2FP.F16.F32.PACK_AB R153, R195, R194 ;  /* 0x000000c2c399723e */ /* 0x000fe400000000ff */
[----:B------:R-:W-:Y:S02]  /*17de0*/  F2FP.F16.F32.PACK_AB R154, R197, R196 ;  /* 0x000000c4c59a723e */ /* 0x000fe400000000ff */
[----:B--2---:R-:W-:-:S04]  /*17df0*/  F2FP.F16.F32.PACK_AB R155, R199, R198 ;  /* 0x000000c6c79b723e */ /* 0x004fc800000000ff */
[----:B------:R-:W-:-:S06]  /*17e00*/  WARPGROUP.ARRIVE ;  /* 0x00000000000079c5 */ /* 0x000fcc0000000000 */
[----:B------:R-:W-:Y:S03]  /*17e10*/  HGMMA.64x256x16.F32 R24, R152, gdesc[UR24], R24, gsb0 ;  /* 0x03e0001898187df0 */ /* 0x000fe60008000818 */
[----:B------:R-:W-:Y:S02]  /*17e20*/  WARPGROUP.DEPBAR.LE gsb0, 0x0 ;  /* 0x00008000000079c5 */ /* 0x000fe40000010000 */
[----:B0-----:R-:W-:Y:S02]  /*17e30*/  F2FP.F16.F32.PACK_AB R152, R201, R200 ;  /* 0x000000c8c998723e */ /* 0x001fe400000000ff */
[----:B---3--:R-:W-:Y:S02]  /*17e40*/  F2FP.F16.F32.PACK_AB R153, R203, R202 ;  /* 0x000000cacb99723e */ /* 0x008fe400000000ff */
[----:B------:R-:W-:Y:S02]  /*17e50*/  F2FP.F16.F32.PACK_AB R154, R205, R204 ;  /* 0x000000cccd9a723e */ /* 0x000fe400000000ff */
[----:B----4-:R-:W-:-:S04]  /*17e60*/  F2FP.F16.F32.PACK_AB R155, R207, R206 ;  /* 0x000000cecf9b723e */ /* 0x010fc800000000ff */
[----:B------:R-:W-:-:S13]  /*17e70*/  WARPGROUP.ARRIVE ;  /* 0x00000000000079c5 */ /* 0x000fda0000000000 */
[----:B------:R-:W-:Y:S03]  /*17e80*/  HGMMA.64x256x16.F32 R24, R152, gdesc[UR28], R24, gsb0 ;  /* 0x03e0001c98187df0 */ /* 0x000fe60008000818 */
[----:B------:R-:W-:Y:S02]  /*17e90*/  WARPGROUP.DEPBAR.LE gsb0, 0x0 ;  /* 0x00008000000079c5 */ /* 0x000fe40000010000 */
[----:B------:R-:W2:Y:S01]  /*17ea0*/  LDL.LU R152, [R1+0x250] ;  /* 0x0002500001987983 */ /* 0x000ea20000300800 */
[----:B------:R-:W-:Y:S01]  /*17eb0*/  FADD R17, R17, R0 ;  /* 0x0000000011117221 */ /* 0x000fe20000000000 */
[----:B------:R-:W-:Y:S02]  /*17ec0*/  FADD R16, R16, R8 ;  /* 0x0000000810107221 */ /* 0x000fe40000000000 */
[----:B------:R-:W3:Y:S01]  /*17ed0*/  LDL.LU R153, [R1+0x20c] ;  /* 0x00020c0001997983 */ /* 0x000ee20000300800 */
[----:B------:R-:W-:-:S03]  /*17ee0*/  FADD R17, R251, R17 ;  /* 0x00000011fb117221 */ /* 0x000fc60000000000 */
[----:B------:R-:W4:Y:S04]  /*17ef0*/  LDL.LU R154, [R1+0x208] ;  /* 0x00020800019a7983 */ /* 0x000f280000300800 */
[----:B------:R-:W4:Y:S01]  /*17f00*/  LDL.LU R155, [R1+0x210] ;  /* 0x00021000019b7983 */ /* 0x000f220000300800 */
[----:B------:R-:W-:-:S03]  /*17f10*/  FADD R17, R247, R17 ;  /* 0x00000011f7117221 */ /* 0x000fc60000000000 */
[----:B------:R-:W4:Y:S04]  /*17f20*/  LDL.LU R0, [R1+0x93c] ;  /* 0x00093c0001007983 */ /* 0x000f280000300800 */
[----:B------:R-:W4:Y:S04]  /*17f30*/  LDL.LU R8, [R1+0x938] ;  /* 0x0009380001087983 */ /* 0x000f280000300800 */
[----:B------:R-:W4:Y:S01]  /*17f40*/  LDL.LU R251, [R1+0x934] ;  /* 0x0009340001fb7983 */ /* 0x000f220000300800 */
[----:B--2---:R-:W-:-:S03]  /*17f50*/  FADD R16, R152, R16 ;  /* 0x0000001098107221 */ /* 0x004fc60000000000 */
[----:B------:R-:W2:Y:S04]  /*17f60*/  LDL.LU R152, [R1+0x218] ;  /* 0x0002180001987983 */ /* 0x000ea80000300800 */
[----:B------:R-:W2:Y:S01]  /*17f70*/  LDL.LU R247, [R1+0x930] ;  /* 0x0009300001f77983 */ /* 0x000ea20000300800 */
[----:B------:R-:W-:Y:S01]  /*17f80*/  FADD R16, R246, R16 ;  /* 0x00000010f6107221 */ /* 0x000fe20000000000 */
[----:B---3--:R-:W-:Y:S02]  /*17f90*/  FADD R17, R153, R17 ;  /* 0x0000001199117221 */ /* 0x008fe40000000000 */
[----:B------:R-:W3:Y:S04]  /*17fa0*/  LDL.LU R246, [R1+0x92c] ;  /* 0x00092c0001f67983 */ /* 0x000ee80000300800 */
[----:B------:R-:W3:Y:S01]  /*17fb0*/  LDL.LU R153, [R1+0x214] ;  /* 0x0002140001997983 */ /* 0x000ee20000300800 */
[----:B----4-:R-:W-:-:S04]  /*17fc0*/  FADD R17, R154, R17 ;  /* 0x000000119a117221 */ /* 0x010fc80000000000 */
[----:B------:R-:W-:Y:S01]  /*17fd0*/  FADD R17, R155, R17 ;  /* 0x000000119b117221 */ /* 0x000fe20000000000 */
[--C-:B------:R-:W-:Y:S01]  /*17fe0*/  FFMA R208, R208, UR5, -R12.reuse ;  /* 0x00000005d0d07c23 */ /* 0x100fe2000800080c */
[--C-:B------:R-:W-:Y:S01]  /*17ff0*/  FFMA R209, R209, UR5, -R12.reuse ;  /* 0x00000005d1d17c23 */ /* 0x100fe2000800080c */
[--C-:B------:R-:W-:Y:S01]  /*18000*/  FFMA R212, R212, UR5, -R12.reuse ;  /* 0x00000005d4d47c23 */ /* 0x100fe2000800080c */
[----:B------:R-:W-:Y:S01]  /*18010*/  FFMA R213, R213, UR5, -R12 ;  /* 0x00000005d5d57c23 */ /* 0x000fe2000800080c */
[----:B--2---:R-:W-:Y:S02]  /*18020*/  FADD R16, R247, R16 ;  /* 0x00000010f7107221 */ /* 0x004fe40000000000 */
[----:B------:R-:W2:Y:S04]  /*18030*/  LDL.LU R247, [R1+0x248] ;  /* 0x0002480001f77983 */ /* 0x000ea80000300800 */
[----:B------:R-:W4:Y:S04]  /*18040*/  LDL.LU R154, [R1+0x200] ;  /* 0x00020000019a7983 */ /* 0x000f280000300800 */
[----:B------:R-:W4:Y:S01]  /*18050*/  LDL.LU R155, [R1+0x21c] ;  /* 0x00021c00019b7983 */ /* 0x000f220000300800 */
[--C-:B------:R-:W-:Y:S01]  /*18060*/  FFMA R210, R210, UR5, -R11.reuse ;  /* 0x00000005d2d27c23 */ /* 0x100fe2000800080b */
[--C-:B------:R-:W-:Y:S01]  /*18070*/  FFMA R211, R211, UR5, -R11.reuse ;  /* 0x00000005d3d37c23 */ /* 0x100fe2000800080b */
[--C-:B------:R-:W-:Y:S01]  /*18080*/  FFMA R214, R214, UR5, -R11.reuse ;  /* 0x00000005d6d67c23 */ /* 0x100fe2000800080b */
[----:B------:R-:W-:Y:S01]  /*18090*/  FFMA R215, R215, UR5, -R11 ;  /* 0x00000005d7d77c23 */ /* 0x000fe2000800080b */
[----:B------:R-:W-:Y:S01]  /*180a0*/  FMUL R208, R208, 1.4426950216293334961 ;  /* 0x3fb8aa3bd0d07820 */ /* 0x000fe20000400000 */
        /* <DEDUP_REMOVED lines=8> */
[----:B---3--:R-:W-:-:S07]  /*18130*/  FADD R16, R246, R16 ;  /* 0x00000010f6107221 */ /* 0x008fce0000000000 */
[----:B------:R-:W0:Y:S01]  /*18140*/  MUFU.EX2 R209, R209 ;  /* 0x000000d100d17308 */ /* 0x000e220000000800 */
[----:B------:R-:W-:-:S07]  /*18150*/  FADD R18, R19, R18 ;  /* 0x0000001213127221 */ /* 0x000fce0000000000 */
[----:B------:R-:W-:Y:S08]  /*18160*/  MUFU.EX2 R212, R212 ;  /* 0x000000d400d47308 */ /* 0x000ff00000000800 */
[----:B------:R-:W-:Y:S08]  /*18170*/  MUFU.EX2 R213, R213 ;  /* 0x000000d500d57308 */ /* 0x000ff00000000800 */
[----:B------:R-:W-:Y:S08]  /*18180*/  MUFU.EX2 R210, R210 ;  /* 0x000000d200d27308 */ /* 0x000ff00000000800 */
[----:B------:R-:W1:Y:S08]  /*18190*/  MUFU.EX2 R211, R211 ;  /* 0x000000d300d37308 */ /* 0x000e700000000800 */
[----:B------:R-:W-:Y:S08]  /*181a0*/  MUFU.EX2 R214, R214 ;  /* 0x000000d600d67308 */ /* 0x000ff00000000800 */
[----:B------:R-:W3:Y:S01]  /*181b0*/  MUFU.EX2 R215, R215 ;  /* 0x000000d700d77308 */ /* 0x000ee20000000800 */
[----:B------:R-:W-:Y:S01]  /*181c0*/  FADD R19, R251, R16 ;  /* 0x00000010fb137221 */ /* 0x000fe20000000000 */
[----:B------:R-:W-:-:S03]  /*181d0*/  FADD R16, R21, R20 ;  /* 0x0000001415107221 */ /* 0x000fc60000000000 */
[----:B------:R-:W-:Y:S01]  /*181e0*/  FADD R19, R152, R19 ;  /* 0x0000001398137221 */ /* 0x000fe20000000000 */
[----:B0-----:R-:W-:Y:S01]  /*181f0*/  F2FP.F16.F32.PACK_AB R152, R209, R208 ;  /* 0x000000d0d198723e */ /* 0x001fe200000000ff */
[----:B------:R-:W-:Y:S01]  /*18200*/  FADD R18, R156, R18 ;  /* 0x000000129c127221 */ /* 0x000fe20000000000 */
[----:B------:R-:W-:-:S03]  /*18210*/  FADD R16, R158, R16 ;  /* 0x000000109e107221 */ /* 0x000fc60000000000 */
        /* <DEDUP_REMOVED lines=13> */
[----:B--2---:R-:W-:-:S04]  /*182f0*/  FADD R17, R247, R17 ;  /* 0x00000011f7117221 */ /* 0x004fc80000000000 */
[----:B------:R-:W-:Y:S01]  /*18300*/  FADD R20, R153, R17 ;  /* 0x0000001199147221 */ /* 0x000fe20000000000 */
[----:B----4-:R-:W-:Y:S01]  /*18310*/  FADD R19, R154, R19 ;  /* 0x000000139a137221 */ /* 0x010fe20000000000 */
[----:B-1----:R-:W-:Y:S02]  /*18320*/  F2FP.F16.F32.PACK_AB R153, R211, R210 ;  /* 0x000000d2d399723e */ /* 0x002fe400000000ff */
[----:B------:R-:W-:Y:S01]  /*18330*/  FADD R20, R155, R20 ;  /* 0x000000149b147221 */ /* 0x000fe20000000000 */
[----:B------:R-:W-:Y:S02]  /*18340*/  F2FP.F16.F32.PACK_AB R154, R213, R212 ;  /* 0x000000d4d59a723e */ /* 0x000fe400000000ff */
[----:B---3--:R-:W-:-:S04]  /*18350*/  F2FP.F16.F32.PACK_AB R155, R215, R214 ;  /* 0x000000d6d79b723e */ /* 0x008fc800000000ff */
[----:B------:R-:W-:-:S06]  /*18360*/  WARPGROUP.ARRIVE ;  /* 0x00000000000079c5 */ /* 0x000fcc0000000000 */
[----:B------:R-:W-:Y:S01]  /*18370*/  HGMMA.64x256x16.F32 R24, R152, gdesc[UR32], R24, gsb0 ;  /* 0x03e0002098187df0 */ /* 0x000fe20008000818 */
[----:B------:R-:W-:Y:S01]  /*18380*/  FADD R20, R9, R20 ;  /* 0x0000001409147221 */ /* 0x000fe20000000000 */
[----:B------:R-:W-:Y:S01]  /*18390*/  FADD R17, R171, R16 ;  /* 0x00000010ab117221 */ /* 0x000fe20000000000 */
[----:B------:R-:W-:Y:S02]  /*183a0*/  FADD R16, R172, R18 ;  /* 0x00000012ac107221 */ /* 0x000fe40000000000 */
[----:B------:R-:W-:Y:S01]  /*183b0*/  FADD R20, R0, R20 ;  /* 0x0000001400147221 */ /* 0x000fe20000000000 */
[----:B------:R-:W-:Y:S01]  /*183c0*/  FADD R18, R174, R17 ;  /* 0x00000011ae127221 */ /* 0x000fe20000000000 */
[----:B------:R-:W-:Y:S02]  /*183d0*/  FADD R19, R8, R19 ;  /* 0x0000001308137221 */ /* 0x000fe40000000000 */
[----:B------:R-:W-:Y:S01]  /*183e0*/  FADD R17, R4, R20 ;  /* 0x0000001404117221 */ /* 0x000fe20000000000 */
[----:B------:R-:W2:Y:S01]  /*183f0*/  LDL.LU R8, [R1+0x928] ;  /* 0x0009280001087983 */ /* 0x000ea20000300800 */
[----:B------:R-:W-:-:S02]  /*18400*/  FADD R19, R10, R19 ;  /* 0x000000130a137221 */ /* 0x000fc40000000000 */
[----:B------:R-:W-:Y:S01]  /*18410*/  FADD R20, R2, R17 ;  /* 0x0000001102147221 */ /* 0x000fe20000000000 */
[----:B------:R-:W3:Y:S01]  /*18420*/  LDL.LU R9, [R1+0x924] ;  /* 0x0009240001097983 */ /* 0x000ee20000300800 */
[----:B------:R-:W-:Y:S02]  /*18430*/  FADD R21, R13, R19 ;  /* 0x000000130d157221 */ /* 0x000fe40000000000 */
[----:B------:R-:W-:Y:S01]  /*18440*/  FADD R20, R3, R20 ;  /* 0x0000001403147221 */ /* 0x000fe20000000000 */
[----:B------:R1:W5:Y:S04]  /*18450*/  LDL.LU R10, [R1+0x920] ;  /* 0x00092000010a7983 */ /* 0x0003680000300800 */
[----:B------:R-:W4:Y:S01]  /*18460*/  LDL.LU R0, [R1+0x91c] ;  /* 0x00091c0001007983 */ /* 0x000f220000300800 */
[----:B------:R-:W-:-:S03]  /*18470*/  FADD R20, R5, R20 ;  /* 0x0000001405147221 */ /* 0x000fc60000000000 */
[----:B------:R1:W5:Y:S04]  /*18480*/  LDL.LU R13, [R1+0x918] ;  /* 0x00091800010d7983 */ /* 0x0003680000300800 */
[----:B------:R-:W2:Y:S04]  /*18490*/  LDL.LU R4, [R1+0x914] ;  /* 0x0009140001047983 */ /* 0x000ea80000300800 */
[----:B------:R1:W5:Y:S04]  /*184a0*/  LDL.LU R2, [R1+0x910] ;  /* 0x0009100001027983 */ /* 0x0003680000300800 */
[----:B------:R1:W5:Y:S04]  /*184b0*/  LDL.LU R3, [R1+0x90c] ;  /* 0x00090c0001037983 */ /* 0x0003680000300800 */
[----:B------:R-:W2:Y:S01]  /*184c0*/  LDL.LU R5, [R1+0x908] ;  /* 0x0009080001057983 */ /* 0x000ea20000300800 */
[----:B------:R-:W-:Y:S01]  /*184d0*/  FADD R19, R173, R16 ;  /* 0x00000010ad137221 */ /* 0x000fe20000000000 */
[----:B------:R-:W-:Y:S01]  /*184e0*/  FADD R16, R175, R18 ;  /* 0x00000012af107221 */ /* 0x000fe20000000000 */
[----:B------:R-:W-:-:S02]  /*184f0*/  FADD R18, R245, R21 ;  /* 0x00000015f5127221 */ /* 0x000fc40000000000 */
[----:B------:R-:W-:Y:S01]  /*18500*/  FADD R19, R176, R19 ;  /* 0x00000013b0137221 */ /* 0x000fe20000000000 */
[----:B------:R-:W-:Y:S01]  /*18510*/  FADD R16, R178, R16 ;  /* 0x00000010b2107221 */ /* 0x000fe20000000000 */
[----:B------:R-:W-:Y:S02]  /*18520*/  FADD R18, R249, R18 ;  /* 0x00000012f9127221 */ /* 0x000fe40000000000 */
[----:B------:R-:W-:Y:S01]  /*18530*/  FADD R17, R177, R19 ;  /* 0x00000013b1117221 */ /* 0x000fe20000000000 */
[----:B------:R-:W-:Y:S01]  /*18540*/  FADD R16, R179, R16 ;  /* 0x00000010b3107221 */ /* 0x000fe20000000000 */
[----:B------:R-:W-:Y:S02]  /*18550*/  FADD R18, R250, R18 ;  /* 0x00000012fa127221 */ /* 0x000fe40000000000 */
[----:B------:R-:W-:Y:S01]  /*18560*/  FADD R17, R180, R17 ;  /* 0x00000011b4117221 */ /* 0x000fe20000000000 */
        /* <DEDUP_REMOVED lines=20> */
[----:B------:R-:W-:-:S02]  /*186b0*/  WARPGROUP.DEPBAR.LE gsb0, 0x0 ;  /* 0x00008000000079c5 */ /* 0x000fc40000010000 */
[----:B------:R-:W3:Y:S04]  /*186c0*/  LDL.LU R153, [R1+0x4c8] ;  /* 0x0004c80001997983 */ /* 0x000ee80000300800 */
[----:B------:R-:W4:Y:S04]  /*186d0*/  LDL.LU R156, [R1+0x4d0] ;  /* 0x0004d000019c7983 */ /* 0x000f280000300800 */
[----:B------:R-:W4:Y:S04]  /*186e0*/  LDL.LU R155, [R1+0x4d4] ;  /* 0x0004d400019b7983 */ /* 0x000f280000300800 */
[----:B------:R-:W4:Y:S04]  /*186f0*/  LDL.LU R154, [R1+0x4cc] ;  /* 0x0004cc00019a7983 */ /* 0x000f280000300800 */
[----:B------:R-:W4:Y:S01]  /*18700*/  LDL R152, [R1+0x8dc] ;  /* 0x0008dc0001987983 */ /* 0x000f220000100800 */
        /* <DEDUP_REMOVED lines=45> */
[----:B------:R-:W-:-:S03]  /*189e0*/  FADD R16, R23, R18 ;  /* 0x0000001217107221 */ /* 0x000fc60000000000 */
[----:B------:R-:W-:Y:S01]  /*189f0*/  FADD R21, R215, R21 ;  /* 0x00000015d7157221 */ /* 0x000fe20000000000 */
[----:B------:R-:W0:Y:S04]  /*18a00*/  SHFL.BFLY PT, R20, R17, 0x2, 0x1f ;  /* 0x0c401f0011147f89 */ /* 0x000e2800000e0000 */
[----:B------:R-:W1:Y:S04]  /*18a10*/  SHFL.BFLY PT, R18, R16, 0x2, 0x1f ;  /* 0x0c401f0010127f89 */ /* 0x000e6800000e0000 */
[----:B------:R-:W1:Y:S01]  /*18a20*/  SHFL.BFLY PT, R23, R21, 0x2, 0x1f ;  /* 0x0c401f0015177f89 */ /* 0x000e6200000e0000 */
[----:B------:R-:W-:-:S05]  /*18a30*/  FADD R19, R213, R19 ;  /* 0x00000013d5137221 */ /* 0x000fca0000000000 */
[----:B------:R-:W1:Y:S01]  /*18a40*/  SHFL.BFLY PT, R22, R19, 0x2, 0x1f ;  /* 0x0c401f0013167f89 */ /* 0x000e6200000e0000 */
[----:B0-----:R-:W-:Y:S01]  /*18a50*/  FADD R20, R17, R20 ;  /* 0x0000001411147221 */ /* 0x001fe20000000000 */
[----:B-1----:R-:W-:Y:S01]  /*18a60*/  FADD R18, R16, R18 ;  /* 0x0000001210127221 */ /* 0x002fe20000000000 */
[----:B------:R-:W-:-:S03]  /*18a70*/  FADD R16, R21, R23 ;  /* 0x0000001715107221 */ /* 0x000fc60000000000 */
[----:B------:R-:W0:Y:S01]  /*18a80*/  SHFL.BFLY PT, R21, R20, 0x1, 0x1f ;  /* 0x0c201f0014157f89 */ /* 0x000e2200000e0000 */
[----:B------:R-:W-:-:S03]  /*18a90*/  FADD R17, R19, R22 ;  /* 0x0000001613117221 */ /* 0x000fc60000000000 */
[----:B------:R-:W1:Y:S04]  /*18aa0*/  SHFL.BFLY PT, R19, R18, 0x1, 0x1f ;  /* 0x0c201f0012137f89 */ /* 0x000e6800000e0000 */
[----:B------:R-:W1:Y:S04]  /*18ab0*/  SHFL.BFLY PT, R22, R17, 0x1, 0x1f ;  /* 0x0c201f0011167f89 */ /* 0x000e6800000e0000 */
[----:B------:R-:W1:Y:S01]  /*18ac0*/  SHFL.BFLY PT, R23, R16, 0x1, 0x1f ;  /* 0x0c201f0010177f89 */ /* 0x000e6200000e0000 */
[----:B0-----:R-:W-:Y:S01]  /*18ad0*/  FADD R21, R20, R21 ;  /* 0x0000001514157221 */ /* 0x001fe20000000000 */
[----:B-1----:R-:W-:Y:S01]  /*18ae0*/  FADD R18, R18, R19 ;  /* 0x0000001312127221 */ /* 0x002fe20000000000 */
[----:B------:R-:W-:Y:S01]  /*18af0*/  FADD R17, R17, R22 ;  /* 0x0000001611117221 */ /* 0x000fe20000000000 */
[----:B------:R-:W-:Y:S01]  /*18b00*/  FADD R16, R16, R23 ;  /* 0x0000001710107221 */ /* 0x000fe20000000000 */
[----:B------:R-:W-:Y:S01]  /*18b10*/  UIADD3 UR60, UR60, 0x80, URZ ;  /* 0x000000803c3c7890 */ /* 0x000fe2000fffe03f */
[----:B--2---:R-:W-:Y:S01]  /*18b20*/  LEA R4, R5, R4, 0x7 ;  /* 0x0000000405047211 */ /* 0x004fe200078e38ff */
[----:B---3--:R-:W-:-:S05]  /*18b30*/  FFMA R153, R9, R153, R21 ;  /* 0x0000009909997223 */ /* 0x008fca0000000015 */
[----:B------:R0:W-:Y:S01]  /*18b40*/  STL [R1+0x4c8], R153 ;  /* 0x0004c89901007387 */ /* 0x0001e20000100800 */
[----:B----4-:R-:W-:Y:S01]  /*18b50*/  FFMA R156, R8, R156, R18 ;  /* 0x0000009c089c7223 */ /* 0x010fe20000000012 */
[----:B0-----:R-:W0:Y:S01]  /*18b60*/  LDC R153, c[0x0][0x280] ;  /* 0x0000a000ff997b82 */ /* 0x001e220000000800 */
[----:B------:R-:W-:Y:S01]  /*18b70*/  FFMA R155, R7, R155, R17 ;  /* 0x0000009b079b7223 */ /* 0x000fe20000000011 */
[----:B------:R-:W-:Y:S02]  /*18b80*/  FFMA R154, R6, R154, R16 ;  /* 0x0000009a069a7223 */ /* 0x000fe40000000010 */
[----:B------:R1:W-:Y:S04]  /*18b90*/  STL [R1+0x4d0], R156 ;  /* 0x0004d09c01007387 */ /* 0x0003e80000100800 */
[----:B------:R1:W-:Y:S04]  /*18ba0*/  STL [R1+0x4d4], R155 ;  /* 0x0004d49b01007387 */ /* 0x0003e80000100800 */
[----:B------:R1:W-:Y:S04]  /*18bb0*/  STL [R1+0x4cc], R154 ;  /* 0x0004cc9a01007387 */ /* 0x0003e80000100800 */
[----:B------:R1:W-:Y:S04]  /*18bc0*/  STL [R1+0x2c4], R14 ;  /* 0x0002c40e01007387 */ /* 0x0003e80000100800 */
[----:B------:R1:W-:Y:S04]  /*18bd0*/  STL [R1+0x2c0], R15 ;  /* 0x0002c00f01007387 */ /* 0x0003e80000100800 */
[----:B------:R1:W-:Y:S04]  /*18be0*/  STL [R1+0x2cc], R11 ;  /* 0x0002cc0b01007387 */ /* 0x0003e80000100800 */
[----:B------:R1:W-:Y:S01]  /*18bf0*/  STL [R1+0x2c8], R12 ;  /* 0x0002c80c01007387 */ /* 0x0003e20000100800 */
[----:B0-----:R-:W-:-:S02]  /*18c00*/  ISETP.LE.AND P0, PT, R153, UR60, PT ;  /* 0x0000003c99007c0c */ /* 0x001fc4000bf03270 */
[----:B------:R-:W-:Y:S02]  /*18c10*/  LEA R0, R152, R0, 0x7 ;  /* 0x0000000098007211 */ /* 0x000fe400078e38ff */
[----:B------:R-:W-:Y:S02]  /*18c20*/  MOV R8, R14 ;  /* 0x0000000e00087202 */ /* 0x000fe40000000f00 */
[----:B------:R-:W-:Y:S02]  /*18c30*/  MOV R9, R15 ;  /* 0x0000000f00097202 */ /* 0x000fe40000000f00 */
[----:B------:R-:W-:Y:S02]  /*18c40*/  MOV R6, R11 ;  /* 0x0000000b00067202 */ /* 0x000fe40000000f00 */
[----:B------:R-:W-:-:S03]  /*18c50*/  MOV R7, R12 ;  /* 0x0000000c00077202 */ /* 0x000fc60000000f00 */
[----:B-1----:R-:W-:Y:S05]  /*18c60*/  @!P0 BRA `(.L_x_1) ;  /* 0xffffff2c003c8947 */ /* 0x002fea000383ffff */
.L_x_0:
[----:B------:R-:W2:Y:S01]  /*18c70*/  LDL.LU R14, [R1+0x4cc] ;  /* 0x0004cc00010e7983 */ /* 0x000ea20000300800 */
[----:B-----5:R-:W-:Y:S01]  /*18c80*/  FMUL R3, R26, 0.25 ;  /* 0x3e8000001a037820 */ /* 0x020fe20000400000 */
[----:B------:R-:W-:Y:S02]  /*18c90*/  ULDC.64 UR8, c[0x0][0x270] ;  /* 0x00009c0000087ab9 */ /* 0x000fe40000000a00 */
[----:B------:R-:W3:Y:S04]  /*18ca0*/  LDL.LU R11, [R1+0x4d4] ;  /* 0x0004d400010b7983 */ /* 0x000ee80000300800 */
[----:B------:R-:W4:Y:S04]  /*18cb0*/  LDL.LU R12, [R1+0x4d0] ;  /* 0x0004d000010c7983 */ /* 0x000f280000300800 */
[----:B------:R-:W-:Y:S04]  /*18cc0*/  STL [R1+0x914], R9 ;  /* 0x0009140901007387 */ /* 0x000fe80000100800 */
[----:B------:R-:W-:Y:S04]  /*18cd0*/  STL [R1+0x910], R8 ;  /* 0x0009100801007387 */ /* 0x000fe80000100800 */
[----:B------:R0:W-:Y:S04]  /*18ce0*/  STL [R1+0x90c], R7 ;  /* 0x00090c0701007387 */ /* 0x0001e80000100800 */
[----:B------:R1:W-:Y:S04]  /*18cf0*/  STL [R1+0x908], R6 ;  /* 0x0009080601007387 */ /* 0x0003e80000100800 */
[----:B------:R-:W4:Y:S01]  /*18d00*/  LDL.LU R4, [R1+0x4c8] ;  /* 0x0004c80001047983 */ /* 0x000f220000300800 */
[----:B------:R-:W-:Y:S01]  /*18d10*/  BAR.SYNC.DEFER_BLOCKING 0x0 ;  /* 0x0000000000007b1d */ /* 0x000fe20000010000 */
[----:B--2---:R-:W-:-:S02]  /*18d20*/  MOV R5, R14 ;  /* 0x0000000e00057202 */ /* 0x004fc40000000f00 */
[----:B------:R-:W-:Y:S02]  /*18d30*/  MOV R14, 0x3dc6b27f ;  /* 0x3dc6b27f000e7802 */ /* 0x000fe40000000f00 */
[----:B------:R-:W-:Y:S02]  /*18d40*/  FSETP.GT.AND P3, PT, |R5|, 8.50705917302346158658e+37, PT ;  /* 0x7e8000000500780b */ /* 0x000fe40003f64200 */
[----:B---3--:R-:W-:Y:S02]  /*18d50*/  MOV R15, R11 ;  /* 0x0000000b000f7202 */ /* 0x008fe40000000f00 */
[----:B------:R-:W-:Y:S02]  /*18d60*/  FSEL R26, R3, R26, P3 ;  /* 0x0000001a031a7208 */ /* 0x000fe40001800000 */
[----:B------:R-:W-:Y:S01]  /*18d70*/  FSETP.GEU.AND P4, PT, R5, 1.175494350822287508e-38, PT ;  /* 0x008000000500780b */ /* 0x000fe20003f8e000 */
[C---:B----4-:R-:W-:Y:S01]  /*18d80*/  FMUL R2, R4.reuse, 8388608 ;  /* 0x4b00000004027820 */ /* 0x050fe20000400000 */
[----:B------:R-:W-:-:S04]  /*18d90*/  FSETP.GEU.AND P0, PT, R4, 1.175494350822287508e-38, PT ;  /* 0x008000000400780b */ /* 0x000fc80003f0e000 */
[----:B------:R-:W-:-:S04]  /*18da0*/  FSEL R2, R2, R4, !P0 ;  /* 0x0000000402027208 */ /* 0x000fc80004000000 */
[C---:B------:R-:W-:Y:S02]  /*18db0*/  IADD3 R0, R2.reuse, -0x3f3504f3, RZ ;  /* 0xc0cafb0d02007810 */ /* 0x040fe40007ffe0ff */
[----:B------:R-:W-:Y:S02]  /*18dc0*/  FSETP.NEU.AND P2, PT, R2, RZ, PT ;  /* 0x000000ff0200720b */ /* 0x000fe40003f4d000 */
[----:B------:R-:W-:-:S04]  /*18dd0*/  LOP3.LUT R0, R0, 0xff800000, RZ, 0xc0, !PT ;  /* 0xff80000000007812 */ /* 0x000fc800078ec0ff */
[-C--:B------:R-:W-:Y:S02]  /*18de0*/  IADD3 R3, R2, -R0.reuse, RZ ;  /* 0x8000000002037210 */ /* 0x080fe40007ffe0ff */
[----:B------:R-:W-:-:S03]  /*18df0*/  I2FP.F32.S32 R10, R0 ;  /* 0x00000000000a7245 */ /* 0x000fc60000201400 */
[----:B------:R-:W-:Y:S01]  /*18e00*/  FADD R0, R3, -1 ;  /* 0xbf80000003007421 */ /* 0x000fe20000000000 */
[----:B------:R-:W-:Y:S02]  /*18e10*/  FSEL R3, RZ, -23, P0 ;  /* 0xc1b80000ff037808 */ /* 0x000fe40000000000 */
[----:B------:R-:W-:-:S03]  /*18e20*/  ISETP.GE.U32.AND P0, PT, R2, 0x7f800000, PT ;  /* 0x7f8000000200780c */ /* 0x000fc60003f06070 */
[----:B------:R-:W-:Y:S01]  /*18e30*/  FFMA.FTZ R10, R10, 1.1920928955078125e-07, R3 ;  /* 0x340000000a0a7823 */ /* 0x000fe20000010003 */
[----:B------:R-:W-:-:S04]  /*18e40*/  FFMA.FTZ R3, R0, R14, -0.16845393180847167969 ;  /* 0xbe2c7f3000037423 */ /* 0x000fc8000001000e */
[----:B------:R-:W-:-:S04]  /*18e50*/  FFMA.FTZ R3, R0, R3, 0.1716887056827545166 ;  /* 0x3e2fcf2a00037423 */ /* 0x000fc80000010003 */
[----:B------:R-:W-:-:S04]  /*18e60*/  FFMA.FTZ R3, R0, R3, -0.17900948226451873779 ;  /* 0xbe374e4300037423 */ /* 0x000fc80000010003 */
[----:B------:R-:W-:-:S04]  /*18e70*/  FFMA.FTZ R3, R0, R3, 0.20512372255325317383 ;  /* 0x3e520bf400037423 */ /* 0x000fc80000010003 */
[----:B------:R-:W-:-:S04]  /*18e80*/  FFMA.FTZ R3, R0, R3, -0.24046532809734344482 ;  /* 0xbe763c8b00037423 */ /* 0x000fc80000010003 */
[----:B------:R-:W-:-:S04]  /*18e90*/  FFMA.FTZ R3, R0, R3, 0.28857114911079406738 ;  /* 0x3e93bf9900037423 */ /* 0x000fc80000010003 */
[----:B------:R-:W-:-:S04]  /*18ea0*/  FFMA.FTZ R3, R0, R3, -0.36067417263984680176 ;  /* 0xbeb8aa4900037423 */ /* 0x000fc80000010003 */
[----:B------:R-:W-:-:S04]  /*18eb0*/  FFMA.FTZ R3, R0, R3, 0.48089820146560668945 ;  /* 0x3ef6384a00037423 */ /* 0x000fc80000010003 */
[----:B------:R-:W-:-:S04]  /*18ec0*/  FFMA.FTZ R3, R0, R3, -0.72134751081466674805 ;  /* 0xbf38aa3b00037423 */ /* 0x000fc80000010003 */
[----:B------:R-:W-:-:S04]  /*18ed0*/  FMUL R3, R0, R3 ;  /* 0x0000000300037220 */ /* 0x000fc80000400000 */
[----:B------:R-:W-:-:S04]  /*18ee0*/  FMUL R3, R0, R3 ;  /* 0x0000000300037220 */ /* 0x000fc80000400000 */
[----:B------:R-:W-:Y:S01]  /*18ef0*/  FFMA.FTZ R0, R0, 1.4426950216293334961, R3 ;  /* 0x3fb8aa3b00007823 */ /* 0x000fe20000010003 */
[----:B------:R-:W-:-:S03]  /*18f00*/  MOV R3, R12 ;  /* 0x0000000c00037202 */ /* 0x000fc60000000f00 */
[----:B------:R-:W-:Y:S01]  /*18f10*/  FADD R220, R10, R0 ;  /* 0x000000000adc7221 */ /* 0x000fe20000000000 */
[C---:B------:R-:W-:Y:S01]  /*18f20*/  FSETP.GEU.AND P1, PT, R3.reuse, 1.175494350822287508e-38, PT ;  /* 0x008000000300780b */ /* 0x040fe20003f2e000 */
[----:B------:R-:W-:Y:S01]  /*18f30*/  FMUL R11, R3, 8388608 ;  /* 0x4b000000030b7820 */ /* 0x000fe20000400000 */
[----:B------:R-:W-:-:S04]  /*18f40*/  @P0 MOV R0, 0x7f800000 ;  /* 0x7f80000000000802 */ /* 0x000fc80000000f00 */
[----:B------:R-:W-:Y:S01]  /*18f50*/  FSEL R11, R11, R3, !P1 ;  /* 0x000000030b0b7208 */ /* 0x000fe20004800000 */
[----:B------:R-:W-:Y:S01]  /*18f60*/  @P0 FFMA.FTZ R220, R2, R0, +INF ;  /* 0x7f80000002dc0423 */ /* 0x000fe20000010000 */
[----:B------:R-:W-:Y:S02]  /*18f70*/  FSEL R2, RZ, -23, P1 ;  /* 0xc1b80000ff027808 */ /* 0x000fe40000800000 */
[C---:B------:R-:W-:Y:S02]  /*18f80*/  IADD3 R0, R11.reuse, -0x3f3504f3, RZ ;  /* 0xc0cafb0d0b007810 */ /* 0x040fe40007ffe0ff */
[C---:B------:R-:W-:Y:S01]  /*18f90*/  ISETP.GE.U32.AND P0, PT, R11.reuse, 0x7f800000, PT ;  /* 0x7f8000000b00780c */ /* 0x040fe20003f06070 */
[----:B------:R-:W-:Y:S01]  /*18fa0*/  STL [R1+0x918], R220 ;  /* 0x000918dc01007387 */ /* 0x000fe20000100800 */
[----:B------:R-:W-:Y:S02]  /*18fb0*/  LOP3.LUT R0, R0, 0xff800000, RZ, 0xc0, !PT ;  /* 0xff80000000007812 */ /* 0x000fe400078ec0ff */
[----:B------:R-:W-:-:S02]  /*18fc0*/  FSETP.NEU.AND P1, PT, R11, RZ, PT ;  /* 0x000000ff0b00720b */ /* 0x000fc40003f2d000 */
[-C--:B------:R-:W-:Y:S02]  /*18fd0*/  IADD3 R10, R11, -R0.reuse, RZ ;  /* 0x800000000b0a7210 */ /* 0x080fe40007ffe0ff */
[----:B------:R-:W-:-:S05]  /*18fe0*/  I2FP.F32.S32 R0, R0 ;  /* 0x0000000000007245 */ /* 0x000fca0000201400 */
[----:B------:R-:W-:Y:S01]  /*18ff0*/  FFMA.FTZ R12, R0, 1.1920928955078125e-07, R2 ;  /* 0x34000000000c7823 */ /* 0x000fe20000010002 */
[----:B------:R-:W-:-:S04]  /*19000*/  FADD R0, R10, -1 ;  /* 0xbf8000000a007421 */ /* 0x000fc80000000000 */
        /* <DEDUP_REMOVED lines=12> */
[----:B------:R-:W-:-:S03]  /*190d0*/  IMAD.MOV.U32 R2, RZ, RZ, R15 ;  /* 0x000000ffff027224 */ /* 0x000fc600078e000f */
[----:B------:R-:W-:Y:S01]  /*190e0*/  FADD R215, R12, R0 ;  /* 0x000000000cd77221 */ /* 0x000fe20000000000 */
[----:B------:R-:W-:Y:S01]  /*190f0*/  @P0 MOV R0, 0x7f800000 ;  /* 0x7f80000000000802 */ /* 0x000fe20000000f00 */
[----:B------:R-:W-:-:S04]  /*19100*/  FMUL R10, R2, 8388608 ;  /* 0x4b000000020a7820 */ /* 0x000fc80000400000 */
[----:B------:R-:W-:Y:S01]  /*19110*/  @P0 FFMA.FTZ R215, R11, R0, +INF ;  /* 0x7f8000000bd70423 */ /* 0x000fe20000010000 */
[----:B------:R-:W-:-:S04]  /*19120*/  FSETP.GEU.AND P0, PT, R2, 1.175494350822287508e-38, PT ;  /* 0x008000000200780b */ /* 0x000fc80003f0e000 */
[----:B------:R-:W-:Y:S01]  /*19130*/  FSEL R10, R10, R2, !P0 ;  /* 0x000000020a0a7208 */ /* 0x000fe20004000000 */
[----:B------:R-:W-:Y:S01]  /*19140*/  STL [R1+0x91c], R215 ;  /* 0x00091cd701007387 */ /* 0x000fe20000100800 */
[----:B------:R-:W-:Y:S02]  /*19150*/  FSEL R11, RZ, -23, P0 ;  /* 0xc1b80000ff0b7808 */ /* 0x000fe40000000000 */
[C---:B------:R-:W-:Y:S02]  /*19160*/  IADD3 R0, R10.reuse, -0x3f3504f3, RZ ;  /* 0xc0cafb0d0a007810 */ /* 0x040fe40007ffe0ff */
[----:B------:R-:W-:Y:S02]  /*19170*/  ISETP.GE.U32.AND P0, PT, R10, 0x7f800000, PT ;  /* 0x7f8000000a00780c */ /* 0x000fe40003f06070 */
[----:B------:R-:W-:-:S04]  /*19180*/  LOP3.LUT R0, R0, 0xff800000, RZ, 0xc0, !PT ;  /* 0xff80000000007812 */ /* 0x000fc800078ec0ff */
        /* <DEDUP_REMOVED lines=16> */
[----:B------:R-:W-:-:S03]  /*19290*/  FSEL R11, RZ, -23, P4 ;  /* 0xc1b80000ff0b7808 */ /* 0x000fc60002000000 */
[----:B------:R-:W-:Y:S01]  /*192a0*/  FADD R213, R13, R0 ;  /* 0x000000000dd57221 */ /* 0x000fe20000000000 */
[----:B------:R-:W-:-:S05]  /*192b0*/  @P0 MOV R0, 0x7f800000 ;  /* 0x7f80000000000802 */ /* 0x000fca0000000f00 */
[C---:B------:R-:W-:Y:S01]  /*192c0*/  @P0 FFMA.FTZ R213, R10.reuse, R0, +INF ;  /* 0x7f8000000ad50423 */ /* 0x040fe20000010000 */
[----:B------:R-:W-:Y:S01]  /*192d0*/  FMUL R0, R5, 8388608 ;  /* 0x4b00000005007820 */ /* 0x000fe20000400000 */
[----:B------:R-:W-:-:S03]  /*192e0*/  FSETP.NEU.AND P0, PT, R10, RZ, PT ;  /* 0x000000ff0a00720b */ /* 0x000fc60003f0d000 */
[----:B------:R-:W-:Y:S01]  /*192f0*/  STL [R1+0x920], R213 ;  /* 0x000920d501007387 */ /* 0x000fe20000100800 */
[----:B------:R-:W-:Y:S02]  /*19300*/  FSEL R0, R0, R5, !P4 ;  /* 0x0000000500007208 */ /* 0x000fe40006000000 */
[C---:B------:R-:W-:Y:S01]  /*19310*/  FSETP.GEU.AND P4, PT, |R5|.reuse, 1.175494350822287508e-38, PT ;  /* 0x008000000500780b */ /* 0x040fe20003f8e200 */
[----:B------:R-:W-:Y:S01]  /*19320*/  @P3 FMUL R5, R5, 0.25 ;  /* 0x3e80000005053820 */ /* 0x000fe20000400000 */
[----:B------:R-:W-:-:S04]  /*19330*/  IADD3 R10, R0, -0x3f3504f3, RZ ;  /* 0xc0cafb0d000a7810 */ /* 0x000fc80007ffe0ff */
[----:B------:R-:W-:-:S04]  /*19340*/  LOP3.LUT R10, R10, 0xff800000, RZ, 0xc0, !PT ;  /* 0xff8000000a0a7812 */ /* 0x000fc800078ec0ff */
[-C--:B------:R-:W-:Y:S02]  /*19350*/  IADD3 R12, R0, -R10.reuse, RZ ;  /* 0x8000000a000c7210 */ /* 0x080fe40007ffe0ff */
[----:B------:R-:W-:Y:S01]  /*19360*/  I2FP.F32.S32 R10, R10 ;  /* 0x0000000a000a7245 */ /* 0x000fe20000201400 */
[----:B------:R-:W-:Y:S01]  /*19370*/  @!P4 FMUL R5, R5, 16777216 ;  /* 0x4b8000000505c820 */ /* 0x000fe20000400000 */
[----:B------:R-:W-:Y:S01]  /*19380*/  FSETP.GT.AND P5, PT, |R3|, 8.50705917302346158658e+37, PT ;  /* 0x7e8000000300780b */ /* 0x000fe20003fa4200 */
[----:B------:R-:W-:Y:S02]  /*19390*/  @!P4 FMUL R26, R26, 16777216 ;  /* 0x4b8000001a1ac820 */ /* 0x000fe40000400000 */
[----:B------:R-:W-:Y:S01]  /*193a0*/  FFMA.FTZ R13, R10, 1.1920928955078125e-07, R11 ;  /* 0x340000000a0d7823 */ /* 0x000fe2000001000b */
[----:B------:R-:W-:Y:S01]  /*193b0*/  FADD R10, R12, -1 ;  /* 0xbf8000000c0a7421 */ /* 0x000fe20000000000 */
[----:B------:R-:W0:Y:S03]  /*193c0*/  MUFU.RCP R5, R5 ;  /* 0x0000000500057308 */ /* 0x000e260000001000 */
        /* <DEDUP_REMOVED lines=11> */
[----:B------:R-:W-:-:S04]  /*19480*/  FFMA.FTZ R10, R10, 1.4426950216293334961, R11 ;  /* 0x3fb8aa3b0a0a7823 */ /* 0x000fc8000001000b */
[----:B------:R-:W-:Y:S01]  /*19490*/  FADD R207, R13, R10 ;  /* 0x0000000a0dcf7221 */ /* 0x000fe20000000000 */
[----:B------:R-:W-:-:S05]  /*194a0*/  FMUL R10, R151, 0.25 ;  /* 0x3e800000970a7820 */ /* 0x000fca0000400000 */
[----:B------:R-:W-:Y:S01]  /*194b0*/  FSEL R151, R10, R151, P3 ;  /* 0x000000970a977208 */ /* 0x000fe20001800000 */
[----:B------:R-:W-:-:S04]  /*194c0*/  FMUL R10, R150, 0.25 ;  /* 0x3e800000960a7820 */ /* 0x000fc80000400000 */
[----:B------:R-:W-:Y:S01]  /*194d0*/  @!P4 FMUL R151, R151, 16777216 ;  /* 0x4b8000009797c820 */ /* 0x000fe20000400000 */
[----:B------:R-:W-:Y:S01]  /*194e0*/  FSEL R150, R10, R150, P3 ;  /* 0x000000960a967208 */ /* 0x000fe20001800000 */
[----:B------:R-:W-:Y:S02]  /*194f0*/  FMUL R10, R147, 0.25 ;  /* 0x3e800000930a7820 */ /* 0x000fe40000400000 */
[C---:B0-----:R-:W-:Y:S02]  /*19500*/  FMUL R7, R5.reuse, R151 ;  /* 0x0000009705077220 */ /* 0x041fe40000400000 */
[----:B------:R-:W-:Y:S01]  /*19510*/  @!P4 FMUL R150, R150, 16777216 ;  /* 0x4b8000009696c820 */ /* 0x000fe20000400000 */
[----:B------:R-:W-:Y:S01]  /*19520*/  FSEL R147, R10, R147, P3 ;  /* 0x000000930a937208 */ /* 0x000fe20001800000 */
[----:B------:R-:W-:Y:S01]  /*19530*/  FMUL R10, R146, 0.25 ;  /* 0x3e800000920a7820 */ /* 0x000fe20000400000 */
[----:B------:R-:W-:Y:S01]  /*19540*/  STL [R1+0x924], R7 ;  /* 0x0009240701007387 */ /* 0x000fe20000100800 */
[----:B-1----:R-:W-:Y:S01]  /*19550*/  FMUL R6, R5, R150 ;  /* 0x0000009605067220 */ /* 0x002fe20000400000 */
[----:B------:R-:W-:Y:S01]  /*19560*/  FMUL R12, R29, 0.25 ;  /* 0x3e8000001d0c7820 */ /* 0x000fe20000400000 */
[----:B------:R-:W-:Y:S01]  /*19570*/  FMUL R13, R28, 0.25 ;  /* 0x3e8000001c0d7820 */ /* 0x000fe20000400000 */
[----:B------:R-:W-:Y:S01]  /*19580*/  FSEL R146, R10, R146, P3 ;  /* 0x000000920a927208 */ /* 0x000fe20001800000 */
[----:B------:R-:W-:Y:S01]  /*19590*/  FMUL R10, R143, 0.25 ;  /* 0x3e8000008f0a7820 */ /* 0x000fe20000400000 */
[----:B------:R0:W-:Y:S01]  /*195a0*/  STL [R1+0x928], R6 ;  /* 0x0009280601007387 */ /* 0x0001e20000100800 */
[----:B------:R-:W-:Y:S01]  /*195b0*/  FSETP.GEU.AND P6, PT, |R2|, 1.175494350822287508e-38, PT ;  /* 0x008000000200780b */ /* 0x000fe20003fce200 */
[----:B------:R-:W-:Y:S01]  /*195c0*/  @!P4 FMUL R147, R147, 16777216 ;  /* 0x4b8000009393c820 */ /* 0x000fe20000400000 */
[----:B------:R-:W-:Y:S01]  /*195d0*/  @!P4 FMUL R146, R146, 16777216 ;  /* 0x4b8000009292c820 */ /* 0x000fe20000400000 */
[----:B------:R-:W-:Y:S01]  /*195e0*/  FSEL R143, R10, R143, P3 ;  /* 0x0000008f0a8f7208 */ /* 0x000fe20001800000 */
[----:B------:R-:W-:Y:S01]  /*195f0*/  FMUL R10, R142, 0.25 ;  /* 0x3e8000008e0a7820 */ /* 0x000fe20000400000 */
[----:B------:R-:W2:Y:S01]  /*19600*/  LDL.LU R11, [R1+0x1fc] ;  /* 0x0001fc00010b7983 */ /* 0x000ea20000300800 */
[C---:B------:R-:W-:Y:S01]  /*19610*/  FMUL R8, R5.reuse, R146 ;  /* 0x0000009205087220 */ /* 0x040fe20000400000 */
[----:B------:R-:W-:Y:S01]  /*19620*/  FMUL R9, R5, R147 ;  /* 0x0000009305097220 */ /* 0x000fe20000400000 */
[----:B------:R-:W-:Y:S01]  /*19630*/  @!P4 FMUL R143, R143, 16777216 ;  /* 0x4b8000008f8fc820 */ /* 0x000fe20000400000 */
[----:B------:R-:W-:Y:S01]  /*19640*/  FSEL R142, R10, R142, P3 ;  /* 0x0000008e0a8e7208 */ /* 0x000fe20001800000 */
[----:B------:R-:W-:-:S02]  /*19650*/  FMUL R10, R139, 0.25 ;  /* 0x3e8000008b0a7820 */ /* 0x000fc40000400000 */
[----:B0-----:R-:W-:Y:S02]  /*19660*/  FMUL R6, R5, R143 ;  /* 0x0000008f05067220 */ /* 0x001fe40000400000 */
[----:B------:R-:W3:Y:S01]  /*19670*/  LDL.LU R143, [R1+0x1d8] ;  /* 0x0001d800018f7983 */ /* 0x000ee20000300800 */
[----:B------:R-:W-:Y:S01]  /*19680*/  FSEL R139, R10, R139, P3 ;  /* 0x0000008b0a8b7208 */ /* 0x000fe20001800000 */
[----:B------:R-:W-:Y:S01]  /*19690*/  FMUL R10, R138, 0.25 ;  /* 0x3e8000008a0a7820 */ /* 0x000fe20000400000 */
[----:B------:R-:W-:Y:S01]  /*196a0*/  @!P4 FMUL R142, R142, 16777216 ;  /* 0x4b8000008e8ec820 */ /* 0x000fe20000400000 */
[----:B------:R0:W-:Y:S02]  /*196b0*/  STL [R1+0x204], R6 ;  /* 0x0002040601007387 */ /* 0x0001e40000100800 */
[----:B------:R-:W-:Y:S01]  /*196c0*/  @!P4 FMUL R139, R139, 16777216 ;  /* 0x4b8000008b8bc820 */ /* 0x000fe20000400000 */
[----:B------:R-:W-:Y:S01]  /*196d0*/  FSEL R138, R10, R138, P3 ;  /* 0x0000008a0a8a7208 */ /* 0x000fe20001800000 */
[----:B------:R-:W-:Y:S01]  /*196e0*/  FMUL R10, R135, 0.25 ;  /* 0x3e800000870a7820 */ /* 0x000fe20000400000 */
[----:B------:R-:W4:Y:S03]  /*196f0*/  LDL.LU R146, [R1+0x1cc] ;  /* 0x0001cc0001927983 */ /* 0x000f260000300800 */
[----:B------:R-:W-:Y:S01]  /*19700*/  @!P4 FMUL R138, R138, 16777216 ;  /* 0x4b8000008a8ac820 */ /* 0x000fe20000400000 */
[----:B------:R-:W-:Y:S01]  /*19710*/  FSEL R135, R10, R135, P3 ;  /* 0x000000870a877208 */ /* 0x000fe20001800000 */
[----:B------:R-:W-:Y:S01]  /*19720*/  FMUL R10, R134, 0.25 ;  /* 0x3e800000860a7820 */ /* 0x000fe20000400000 */
[----:B------:R-:W2:Y:S01]  /*19730*/  LDL.LU R150, [R1+0x1c8] ;  /* 0x0001c80001967983 */ /* 0x000ea20000300800 */
[----:B------:R-:W-:-:S02]  /*19740*/  FMUL R220, R5, R142 ;  /* 0x0000008e05dc7220 */ /* 0x000fc40000400000 */
[----:B------:R-:W-:Y:S01]  /*19750*/  @!P4 FMUL R135, R135, 16777216 ;  /* 0x4b8000008787c820 */ /* 0x000fe20000400000 */
[----:B------:R-:W-:Y:S01]  /*19760*/  FSEL R134, R10, R134, P3 ;  /* 0x000000860a867208 */ /* 0x000fe20001800000 */
[----:B------:R-:W-:Y:S01]  /*19770*/  FMUL R10, R131, 0.25 ;  /* 0x3e800000830a7820 */ /* 0x000fe20000400000 */
[----:B------:R-:W4:Y:S01]  /*19780*/  LDL.LU R151, [R1+0x1bc] ;  /* 0x0001bc0001977983 */ /* 0x000f220000300800 */
[C---:B------:R-:W-:Y:S02]  /*19790*/  FMUL R213, R5.reuse, R139 ;  /* 0x0000008b05d57220 */ /* 0x040fe40000400000 */
[----:B------:R-:W-:Y:S01]  /*197a0*/  @!P4 FMUL R134, R134, 16777216 ;  /* 0x4b8000008686c820 */ /* 0x000fe20000400000 */
[----:B------:R-:W-:Y:S01]  /*197b0*/  FSEL R131, R10, R131, P3 ;  /* 0x000000830a837208 */ /* 0x000fe20001800000 */
[----:B------:R-:W-:Y:S01]  /*197c0*/  FMUL R10, R130, 0.25 ;  /* 0x3e800000820a7820 */ /* 0x000fe20000400000 */
[----:B------:R-:W4:Y:S01]  /*197d0*/  LDL.LU R244, [R1+0x1b8] ;  /* 0x0001b80001f47983 */ /* 0x000f220000300800 */
[C---:B------:R-:W-:Y:S01]  /*197e0*/  FMUL R215, R5.reuse, R138 ;  /* 0x0000008a05d77220 */ /* 0x040fe20000400000 */
[C---:B0-----:R-:W-:Y:S01]  /*197f0*/  FMUL R6, R5.reuse, R135 ;  /* 0x0000008705067220 */ /* 0x041fe20000400000 */
[----:B------:R-:W-:Y:S01]  /*19800*/  FMUL R7, R5, R134 ;  /* 0x0000008605077220 */ /* 0x000fe20000400000 */
[----:B------:R-:W-:Y:S01]  /*19810*/  FSEL R130, R10, R130, P3 ;  /* 0x000000820a827208 */ /* 0x000fe20001800000 */
[----:B------:R-:W-:Y:S01]  /*19820*/  FMUL R10, R127, 0.25 ;  /* 0x3e8000007f0a7820 */ /* 0x000fe20000400000 */
[----:B------:R-:W4:Y:S01]  /*19830*/  LDL.LU R243, [R1+0x1ac] ;  /* 0x0001ac0001f37983 */ /* 0x000f220000300800 */
[----:B------:R-:W-:-:S02]  /*19840*/  @!P4 FMUL R131, R131, 16777216 ;  /* 0x4b8000008383c820 */ /* 0x000fc40000400000 */
[----:B------:R-:W-:Y:S01]  /*19850*/  @!P4 FMUL R130, R130, 16777216 ;  /* 0x4b8000008282c820 */ /* 0x000fe20000400000 */
[----:B------:R-:W-:Y:S01]  /*19860*/  FSEL R127, R10, R127, P3 ;  /* 0x0000007f0a7f7208 */ /* 0x000fe20001800000 */
[----:B------:R-:W-:Y:S01]  /*19870*/  FMUL R10, R126, 0.25 ;  /* 0x3e8000007e0a7820 */ /* 0x000fe20000400000 */
[----:B------:R-:W4:Y:S03]  /*19880*/  LDL.LU R228, [R1+0x1a8] ;  /* 0x0001a80001e47983 */ /* 0x000f260000300800 */
        /* <DEDUP_REMOVED lines=171> */
[----:B------:R-:W4:Y:S01]  /*1a340*/  LDL.LU R156, [R1+0x4c] ;  /* 0x00004c00019c7983 */ /* 0x000f220000300800 */
[----:B------:R-:W-:-:S02]  /*1a350*/  FMUL R190, R5, R43 ;  /* 0x0000002b05be7220 */ /* 0x000fc40000400000 */
        /* <DEDUP_REMOVED lines=12> */
[----:B------:R-:W4:Y:S01]  /*1a420*/  LDL.LU R20, [R1+0x38] ;  /* 0x0000380001147983 */ /* 0x000f220000300800 */
[----:B---3--:R-:W-:Y:S01]  /*1a430*/  FMUL R39, R143, 0.25 ;  /* 0x3e8000008f277820 */ /* 0x008fe20000400000 */
[----:B--2---:R-:W-:Y:S01]  /*1a440*/  FMUL R43, R150, 0.25 ;  /* 0x3e800000962b7820 */ /* 0x004fe20000400000 */
[----:B------:R-:W-:Y:S01]  /*1a450*/  FMUL R147, R5, R38 ;  /* 0x0000002605937220 */ /* 0x000fe20000400000 */
[----:B------:R-:W-:Y:S01]  /*1a460*/  FSEL R34, R10, R34, P3 ;  /* 0x000000220a227208 */ /* 0x000fe20001800000 */
[----:B------:R-:W-:Y:S01]  /*1a470*/  FMUL R10, R31, 0.25 ;  /* 0x3e8000001f0a7820 */ /* 0x000fe20000400000 */
[----:B------:R-:W2:Y:S01]  /*1a480*/  LDL.LU R21, [R1+0x2c] ;  /* 0x00002c0001157983 */ /* 0x000ea20000300800 */
[----:B------:R-:W-:Y:S01]  /*1a490*/  FSEL R39, R39, R143, P5 ;  /* 0x0000008f27277208 */ /* 0x000fe20002800000 */
[----:B------:R-:W-:Y:S01]  /*1a4a0*/  FMUL R252, R5, R131 ;  /* 0x0000008305fc7220 */ /* 0x000fe20000400000 */
[----:B------:R-:W-:Y:S01]  /*1a4b0*/  FSEL R43, R43, R150, P5 ;  /* 0x000000962b2b7208 */ /* 0x000fe20002800000 */
[----:B------:R-:W3:Y:S01]  /*1a4c0*/  LDL.LU R15, [R1+0x28] ;  /* 0x00002800010f7983 */ /* 0x000ee20000300800 */
[----:B------:R-:W-:Y:S01]  /*1a4d0*/  FSEL R31, R10, R31, P3 ;  /* 0x0000001f0a1f7208 */ /* 0x000fe20001800000 */
[----:B------:R-:W-:Y:S01]  /*1a4e0*/  FMUL R10, R30, 0.25 ;  /* 0x3e8000001e0a7820 */ /* 0x000fe20000400000 */
[C---:B------:R-:W-:Y:S01]  /*1a4f0*/  FMUL R251, R5.reuse, R130 ;  /* 0x0000008205fb7220 */ /* 0x040fe20000400000 */
[----:B------:R-:W3:Y:S01]  /*1a500*/  LDL.LU R16, [R1+0x1c] ;  /* 0x00001c0001107983 */ /* 0x000ee20000300800 */
[C---:B------:R-:W-:Y:S01]  /*1a510*/  FMUL R250, R5.reuse, R127 ;  /* 0x0000007f05fa7220 */ /* 0x040fe20000400000 */
[----:B------:R-:W-:Y:S01]  /*1a520*/  FMUL R249, R5, R126 ;  /* 0x0000007e05f97220 */ /* 0x000fe20000400000 */
[----:B------:R-:W-:Y:S01]  /*1a530*/  FSEL R30, R10, R30, P3 ;  /* 0x0000001e0a1e7208 */ /* 0x000fe20001800000 */
[----:B------:R-:W-:Y:S01]  /*1a540*/  FMUL R10, R27, 0.25 ;  /* 0x3e8000001b0a7820 */ /* 0x000fe20000400000 */
[----:B------:R-:W3:Y:S01]  /*1a550*/  LDL.LU R18, [R1+0x18] ;  /* 0x0000180001127983 */ /* 0x000ee20000300800 */
[C---:B------:R-:W-:Y:S01]  /*1a560*/  FMUL R248, R5.reuse, R123 ;  /* 0x0000007b05f87220 */ /* 0x040fe20000400000 */
[C---:B------:R-:W-:Y:S01]  /*1a570*/  FMUL R247, R5.reuse, R122 ;  /* 0x0000007a05f77220 */ /* 0x040fe20000400000 */
[C---:B------:R-:W-:Y:S01]  /*1a580*/  FMUL R246, R5.reuse, R119 ;  /* 0x0000007705f67220 */ /* 0x040fe20000400000 */
[----:B------:R-:W-:Y:S01]  /*1a590*/  FSEL R27, R10, R27, P3 ;  /* 0x0000001b0a1b7208 */ /* 0x000fe20001800000 */
[----:B------:R-:W-:Y:S01]  /*1a5a0*/  FMUL R10, R24, 0.25 ;  /* 0x3e800000180a7820 */ /* 0x000fe20000400000 */
[----:B------:R-:W-:Y:S01]  /*1a5b0*/  FSETP.GT.AND P3, PT, |R2|, 8.50705917302346158658e+37, PT ;  /* 0x7e8000000200780b */ /* 0x000fe20003f64200 */
[----:B------:R-:W3:Y:S01]  /*1a5c0*/  LDL.LU R19, [R1+0xc] ;  /* 0x00000c0001137983 */ /* 0x000ee20000300800 */
[C---:B------:R-:W-:Y:S01]  /*1a5d0*/  FMUL R245, R5.reuse, R118 ;  /* 0x0000007605f57220 */ /* 0x040fe20000400000 */
[----:B------:R-:W-:Y:S01]  /*1a5e0*/  FMUL R242, R5, R115 ;  /* 0x0000007305f27220 */ /* 0x000fe20000400000 */
[----:B------:R-:W-:Y:S01]  /*1a5f0*/  FSEL R24, R10, R24, P3 ;  /* 0x000000180a187208 */ /* 0x000fe20001800000 */
[----:B------:R-:W-:Y:S01]  /*1a600*/  FMUL R10, R149, 0.25 ;  /* 0x3e800000950a7820 */ /* 0x000fe20000400000 */
[----:B------:R-:W3:Y:S01]  /*1a610*/  LDL.LU R22, [R1] ;  /* 0x0000000001167983 */ /* 0x000ee20000300800 */
[C---:B------:R-:W-:Y:S01]  /*1a620*/  FMUL R241, R5.reuse, R114 ;  /* 0x0000007205f17220 */ /* 0x040fe20000400000 */
[C---:B------:R-:W-:Y:S01]  /*1a630*/  FMUL R240, R5.reuse, R111 ;  /* 0x0000006f05f07220 */ /* 0x040fe20000400000 */
[C---:B------:R-:W-:Y:S01]  /*1a640*/  FMUL R239, R5.reuse, R110 ;  /* 0x0000006e05ef7220 */ /* 0x040fe20000400000 */
[----:B------:R-:W-:Y:S01]  /*1a650*/  FSEL R149, R10, R149, P3 ;  /* 0x000000950a957208 */ /* 0x000fe20001800000 */
[----:B------:R-:W-:Y:S01]  /*1a660*/  FMUL R10, R148, 0.25 ;  /* 0x3e800000940a7820 */ /* 0x000fe20000400000 */
[----:B------:R-:W3:Y:S01]  /*1a670*/  LDL.LU R23, [R1+0x24] ;  /* 0x0000240001177983 */ /* 0x000ee20000300800 */
[C---:B------:R-:W-:Y:S01]  /*1a680*/  FMUL R238, R5.reuse, R107 ;  /* 0x0000006b05ee7220 */ /* 0x040fe20000400000 */
        /* <DEDUP_REMOVED lines=16> */
[----:B------:R-:W-:Y:S01]  /*1a790*/  FSEL R12, R12, R29, P3 ;  /* 0x0000001d0c0c7208 */ /* 0x000fe20001800000 */
[----:B------:R-:W-:Y:S01]  /*1a7a0*/  @P3 FMUL R2, R2, 0.25 ;  /* 0x3e80000002023820 */ /* 0x000fe20000400000 */
        /* <DEDUP_REMOVED lines=34> */
[C---:B------:R-:W-:Y:S01]  /*1a9d0*/  FMUL R203, R5.reuse, R59 ;  /* 0x0000003b05cb7220 */ /* 0x040fe20000400000 */
[C---:B------:R-:W-:Y:S01]  /*1a9e0*/  FMUL R202, R5.reuse, R58 ;  /* 0x0000003a05ca7220 */ /* 0x040fe20000400000 */
[C---:B------:R-:W-:Y:S01]  /*1a9f0*/  FMUL R201, R5.reuse, R55 ;  /* 0x0000003705c97220 */ /* 0x040fe20000400000 */
[C---:B------:R-:W-:Y:S01]  /*1aa00*/  FMUL R200, R5.reuse, R54 ;  /* 0x0000003605c87220 */ /* 0x040fe20000400000 */
[----:B------:R-:W-:Y:S01]  /*1aa10*/  FSEL R129, R10, R129, P3 ;  /* 0x000000810a817208 */ /* 0x000fe20001800000 */
[----:B------:R-:W-:Y:S01]  /*1aa20*/  FMUL R10, R128, 0.25 ;  /* 0x3e800000800a7820 */ /* 0x000fe20000400000 */
[C---:B------:R-:W-:Y:S01]  /*1aa30*/  FMUL R199, R5.reuse, R51 ;  /* 0x0000003305c77220 */ /* 0x040fe20000400000 */
[C---:B------:R-:W-:Y:S01]  /*1aa40*/  FMUL R198, R5.reuse, R50 ;  /* 0x0000003205c67220 */ /* 0x040fe20000400000 */
[C---:B------:R-:W-:Y:S01]  /*1aa50*/  FMUL R197, R5.reuse, R47 ;  /* 0x0000002f05c57220 */ /* 0x040fe20000400000 */
[----:B------:R-:W-:Y:S01]  /*1aa60*/  FMUL R196, R5, R46 ;  /* 0x0000002e05c47220 */ /* 0x000fe20000400000 */
[----:B------:R-:W-:Y:S01]  /*1aa70*/  FSEL R128, R10, R128, P3 ;  /* 0x000000800a807208 */ /* 0x000fe20001800000 */
[----:B------:R-:W-:Y:S01]  /*1aa80*/  FMUL R10, R125, 0.25 ;  /* 0x3e8000007d0a7820 */ /* 0x000fe20000400000 */
[----:B------:R-:W-:Y:S01]  /*1aa90*/  FMUL R188, R5, R42 ;  /* 0x0000002a05bc7220 */ /* 0x000fe20000400000 */
[----:B------:R-:W-:Y:S01]  /*1aaa0*/  @!P4 FMUL R35, R35, 16777216 ;  /* 0x4b8000002323c820 */ /* 0x000fe20000400000 */
[----:B------:R-:W-:Y:S01]  /*1aab0*/  @!P4 FMUL R34, R34, 16777216 ;  /* 0x4b8000002222c820 */ /* 0x000fe20000400000 */
[----:B------:R-:W-:Y:S01]  /*1aac0*/  @!P4 FMUL R31, R31, 16777216 ;  /* 0x4b8000001f1fc820 */ /* 0x000fe20000400000 */
[----:B------:R-:W-:Y:S01]  /*1aad0*/  FSEL R125, R10, R125, P3 ;  /* 0x0000007d0a7d7208 */ /* 0x000fe20001800000 */
[----:B------:R-:W-:Y:S01]  /*1aae0*/  FMUL R10, R124, 0.25 ;  /* 0x3e8000007c0a7820 */ /* 0x000fe20000400000 */
[----:B------:R-:W-:Y:S01]  /*1aaf0*/  @!P4 FMUL R30, R30, 16777216 ;  /* 0x4b8000001e1ec820 */ /* 0x000fe20000400000 */
[----:B------:R-:W-:-:S03]  /*1ab00*/  @!P4 FMUL R27, R27, 16777216 ;  /* 0x4b8000001b1bc820 */ /* 0x000fc60000400000 */
[----:B------:R-:W-:Y:S01]  /*1ab10*/  FSEL R124, R10, R124, P3 ;  /* 0x0000007c0a7c7208 */ /* 0x000fe20001800000 */
[----:B------:R-:W-:-:S05]  /*1ab20*/  FMUL R10, R121, 0.25 ;  /* 0x3e800000790a7820 */ /* 0x000fca0000400000 */
        /* <DEDUP_REMOVED lines=79> */
[----:B------:R-:W-:Y:S01]  /*1b020*/  FMUL R10, R41, 0.25 ;  /* 0x3e800000290a7820 */ /* 0x000fe20000400000 */
[----:B----4-:R-:W-:-:S04]  /*1b030*/  FMUL R143, R20, 0.25 ;  /* 0x3e800000148f7820 */ /* 0x010fc80000400000 */
[----:B------:R-:W-:Y:S01]  /*1b040*/  FSEL R41, R10, R41, P3 ;  /* 0x000000290a297208 */ /* 0x000fe20001800000 */
[----:B------:R-:W-:Y:S01]  /*1b050*/  FMUL R10, R40, 0.25 ;  /* 0x3e800000280a7820 */ /* 0x000fe20000400000 */
[----:B------:R-:W-:Y:S01]  /*1b060*/  FSEL R143, R143, R20, P5 ;  /* 0x000000148f8f7208 */ /* 0x000fe20002800000 */
[----:B--2---:R-:W-:-:S03]  /*1b070*/  FMUL R20, R21, 0.25 ;  /* 0x3e80000015147820 */ /* 0x004fc60000400000 */
[----:B------:R-:W-:Y:S01]  /*1b080*/  FSEL R40, R10, R40, P3 ;  /* 0x000000280a287208 */ /* 0x000fe20001800000 */
[----:B------:R-:W-:Y:S01]  /*1b090*/  FMUL R10, R37, 0.25 ;  /* 0x3e800000250a7820 */ /* 0x000fe20000400000 */
[----:B------:R-:W-:Y:S01]  /*1b0a0*/  FSEL R20, R20, R21, P5 ;  /* 0x0000001514147208 */ /* 0x000fe20002800000 */
[----:B---3--:R-:W-:-:S03]  /*1b0b0*/  FMUL R21, R15, 0.25 ;  /* 0x3e8000000f157820 */ /* 0x008fc60000400000 */
[----:B------:R-:W-:Y:S01]  /*1b0c0*/  FSEL R37, R10, R37, P3 ;  /* 0x000000250a257208 */ /* 0x000fe20001800000 */
[----:B------:R-:W-:Y:S01]  /*1b0d0*/  FMUL R10, R36, 0.25 ;  /* 0x3e800000240a7820 */ /* 0x000fe20000400000 */
[----:B------:R-:W-:Y:S01]  /*1b0e0*/  FSEL R21, R21, R15, P5 ;  /* 0x0000000f15157208 */ /* 0x000fe20002800000 */
[----:B------:R-:W-:-:S03]  /*1b0f0*/  FMUL R15, R16, 0.25 ;  /* 0x3e800000100f7820 */ /* 0x000fc60000400000 */
        /* <DEDUP_REMOVED lines=12> */
[----:B------:R-:W-:Y:S02]  /*1b1c0*/  FSEL R25, R10, R25, P3 ;  /* 0x000000190a197208 */ /* 0x000fe40001800000 */
[----:B------:R-:W-:-:S04]  /*1b1d0*/  FSETP.GT.AND P3, PT, |R4|, 8.50705917302346158658e+37, PT ;  /* 0x7e8000000400780b */ /* 0x000fc80003f64200 */
[----:B------:R-:W-:Y:S01]  /*1b1e0*/  FSEL R19, R19, R22, P3 ;  /* 0x0000001613137208 */ /* 0x000fe20001800000 */
[----:B------:R-:W-:-:S05]  /*1b1f0*/  FMUL R22, R23, 0.25 ;  /* 0x3e80000017167820 */ /* 0x000fca0000400000 */
[----:B------:R-:W-:Y:S01]  /*1b200*/  FSEL R22, R22, R23, P3 ;  /* 0x0000001716167208 */ /* 0x000fe20001800000 */
[----:B------:R-:W-:-:S05]  /*1b210*/  FMUL R23, R17, 0.25 ;  /* 0x3e80000011177820 */ /* 0x000fca0000400000 */
[----:B------:R-:W-:Y:S01]  /*1b220*/  FSEL R23, R23, R17, P3 ;  /* 0x0000001117177208 */ /* 0x000fe20001800000 */
[----:B------:R-:W-:-:S05]  /*1b230*/  FMUL R17, R152, 0.25 ;  /* 0x3e80000098117820 */ /* 0x000fca0000400000 */
[----:B------:R-:W-:Y:S02]  /*1b240*/  FSEL R17, R17, R152, P3 ;  /* 0x0000009811117208 */ /* 0x000fe40001800000 */
[----:B------:R-:W2:Y:S01]  /*1b250*/  LDL.LU R152, [R1+0x10] ;  /* 0x0000100001987983 */ /* 0x000ea20000300800 */
[----:B------:R-:W-:Y:S01]  /*1b260*/  FMUL R10, R11, 0.25 ;  /* 0x3e8000000b0a7820 */ /* 0x000fe20000400000 */
[----:B------:R-:W-:Y:S01]  /*1b270*/  FMUL R14, R134, 0.25 ;  /* 0x3e800000860e7820 */ /* 0x000fe20000400000 */
[----:B------:R-:W-:Y:S01]  /*1b280*/  FMUL R28, R138, 0.25 ;  /* 0x3e8000008a1c7820 */ /* 0x000fe20000400000 */
[----:B------:R-:W-:Y:S01]  /*1b290*/  FMUL R29, R139, 0.25 ;  /* 0x3e8000008b1d7820 */ /* 0x000fe20000400000 */
[----:B------:R-:W-:Y:S01]  /*1b2a0*/  FMUL R38, R142, 0.25 ;  /* 0x3e8000008e267820 */ /* 0x000fe20000400000 */
[----:B------:R-:W-:Y:S01]  /*1b2b0*/  FSEL R10, R10, R11, P5 ;  /* 0x0000000b0a0a7208 */ /* 0x000fe20002800000 */
        /* <DEDUP_REMOVED lines=56> */
[C---:B------:R-:W-:Y:S01]  /*1b640*/  FSETP.GEU.AND P4, PT, |R3|.reuse, 1.175494350822287508e-38, PT ;  /* 0x008000000300780b */ /* 0x040fe20003f8e200 */
[----:B------:R-:W-:Y:S01]  /*1b650*/  @P5 FMUL R3, R3, 0.25 ;  /* 0x3e80000003035820 */ /* 0x000fe20000400000 */
[----:B------:R-:W-:-:S02]  /*1b660*/  FSEL R42, R42, R146, P5 ;  /* 0x000000922a2a7208 */ /* 0x000fc40002800000 */
[----:B------:R-:W-:Y:S02]  /*1b670*/  FSEL R46, R46, R151, P5 ;  /* 0x000000972e2e7208 */ /* 0x000fe40002800000 */
[----:B------:R-:W-:Y:S02]  /*1b680*/  FSEL R47, R47, R244, P5 ;  /* 0x000000f42f2f7208 */ /* 0x000fe40002800000 */
[----:B------:R-:W-:Y:S02]  /*1b690*/  FSEL R50, R50, R243, P5 ;  /* 0x000000f332327208 */ /* 0x000fe40002800000 */
[----:B------:R-:W-:Y:S02]  /*1b6a0*/  FSEL R51, R51, R228, P5 ;  /* 0x000000e433337208 */ /* 0x000fe40002800000 */
[----:B------:R-:W-:Y:S02]  /*1b6b0*/  FSEL R54, R54, R225, P5 ;  /* 0x000000e136367208 */ /* 0x000fe40002800000 */
        /* <DEDUP_REMOVED lines=44> */
[C---:B------:R-:W-:Y:S01]  /*1b980*/  FSETP.GEU.AND P5, PT, |R4|.reuse, 1.175494350822287508e-38, PT ;  /* 0x008000000400780b */ /* 0x040fe20003fae200 */
[----:B------:R-:W-:Y:S01]  /*1b990*/  @P3 FMUL R4, R4, 0.25 ;  /* 0x3e80000004043820 */ /* 0x000fe20000400000 */
[----:B------:R-:W-:Y:S01]  /*1b9a0*/  @!P4 FMUL R3, R3, 16777216 ;  /* 0x4b8000000303c820 */ /* 0x000fe20000400000 */
[----:B------:R-:W-:Y:S01]  /*1b9b0*/  @!P6 FMUL R2, R2, 16777216 ;  /* 0x4b8000000202e820 */ /* 0x000fe20000400000 */
[----:B------:R-:W-:-:S09]  /*1b9c0*/  FMUL R151, R153, 0.25 ;  /* 0x3e80000099977820 */ /* 0x000fd20000400000 */
[----:B------:R-:W-:Y:S01]  /*1b9d0*/  @!P5 FMUL R4, R4, 16777216 ;  /* 0x4b8000000404d820 */ /* 0x000fe20000400000 */
[----:B------:R-:W-:Y:S08]  /*1b9e0*/  MUFU.RCP R146, R2 ;  /* 0x0000000200927308 */ /* 0x000ff00000001000 */
[----:B------:R-:W0:Y:S01]  /*1b9f0*/  MUFU.RCP R4, R4 ;  /* 0x0000000400047308 */ /* 0x000e220000001000 */
[C---:B------:R-:W-:Y:S01]  /*1ba00*/  FMUL R35, R5.reuse, R35 ;  /* 0x0000002305237220 */ /* 0x040fe20000400000 */
[C---:B------:R-:W-:Y:S01]  /*1ba10*/  FMUL R34, R5.reuse, R34 ;  /* 0x0000002205227220 */ /* 0x040fe20000400000 */
[----:B------:R-:W-:-:S05]  /*1ba20*/  FMUL R31, R5, R31 ;  /* 0x0000001f051f7220 */ /* 0x000fca0000400000 */
[----:B------:R-:W1:Y:S01]  /*1ba30*/  MUFU.RCP R3, R3 ;  /* 0x0000000300037308 */ /* 0x000e620000001000 */
[C---:B------:R-:W-:Y:S01]  /*1ba40*/  FMUL R30, R5.reuse, R30 ;  /* 0x0000001e051e7220 */ /* 0x040fe20000400000 */
[----:B------:R-:W-:Y:S01]  /*1ba50*/  FMUL R27, R5, R27 ;  /* 0x0000001b051b7220 */ /* 0x000fe20000400000 */
[----:B------:R-:W-:Y:S01]  /*1ba60*/  FSEL R151, R151, R153, P3 ;  /* 0x0000009997977208 */ /* 0x000fe20001800000 */
[----:B------:R-:W-:Y:S01]  /*1ba70*/  FMUL R5, R5, R26 ;  /* 0x0000001a05057220 */ /* 0x000fe20000400000 */
[----:B------:R-:W-:Y:S01]  /*1ba80*/  @!P5 FMUL R19, R19, 16777216 ;  /* 0x4b8000001313d820 */ /* 0x000fe20000400000 */
[----:B------:R-:W-:Y:S02]  /*1ba90*/  @!P6 FMUL R25, R25, 16777216 ;  /* 0x4b8000001919e820 */ /* 0x000fe40000400000 */
[----:B------:R-:W-:Y:S01]  /*1baa0*/  @!P5 FMUL R151, R151, 16777216 ;  /* 0x4b8000009797d820 */ /* 0x000fe20000400000 */
[----:B------:R-:W-:Y:S01]  /*1bab0*/  @!P4 FMUL R18, R18, 16777216 ;  /* 0x4b8000001212c820 */ /* 0x000fe20000400000 */
[----:B------:R-:W-:Y:S01]  /*1bac0*/  @!P6 FMUL R24, R24, 16777216 ;  /* 0x4b8000001818e820 */ /* 0x000fe20000400000 */
[C---:B0-----:R-:W-:Y:S01]  /*1bad0*/  FMUL R19, R4.reuse, R19 ;  /* 0x0000001304137220 */ /* 0x041fe20000400000 */
[----:B------:R-:W-:Y:S01]  /*1bae0*/  FMUL R151, R4, R151 ;  /* 0x0000009704977220 */ /* 0x000fe20000400000 */
[----:B------:R-:W-:Y:S01]  /*1baf0*/  @!P4 FMUL R14, R14, 16777216 ;  /* 0x4b8000000e0ec820 */ /* 0x000fe20000400000 */
[----:B------:R-:W-:-:S03]  /*1bb00*/  F2FP.F16.F32.PACK_AB R27, R27, R5 ;  /* 0x000000051b1b723e */ /* 0x000fc600000000ff */
[----:B-1----:R-:W-:Y:S01]  /*1bb10*/  FMUL R14, R3, R14 ;  /* 0x0000000e030e7220 */ /* 0x002fe20000400000 */
[----:B------:R-:W-:Y:S01]  /*1bb20*/  @!P6 FMUL R12, R12, 16777216 ;  /* 0x4b8000000c0ce820 */ /* 0x000fe20000400000 */
[----:B------:R-:W-:Y:S01]  /*1bb30*/  @!P6 FMUL R13, R13, 16777216 ;  /* 0x4b8000000d0de820 */ /* 0x000fe20000400000 */
[----:B------:R-:W-:Y:S01]  /*1bb40*/  @!P4 FMUL R15, R15, 16777216 ;  /* 0x4b8000000f0fc820 */ /* 0x000fe20000400000 */
[----:B------:R-:W-:Y:S01]  /*1bb50*/  @!P4 FMUL R16, R16, 16777216 ;  /* 0x4b8000001010c820 */ /* 0x000fe20000400000 */
[----:B------:R-:W-:Y:S01]  /*1bb60*/  @!P5 FMUL R17, R17, 16777216 ;  /* 0x4b8000001111d820 */ /* 0x000fe20000400000 */
[----:B--2---:R-:W-:-:S05]  /*1bb70*/  FMUL R150, R152, 0.25 ;  /* 0x3e80000098967820 */ /* 0x004fca0000400000 */
[----:B------:R-:W-:Y:S02]  /*1bb80*/  FSEL R150, R150, R152, P3 ;  /* 0x0000009896967208 */ /* 0x000fe40001800000 */
[----:B------:R-:W0:Y:S02]  /*1bb90*/  S2R R152, SR_TID.X ;  /* 0x0000000000987919 */ /* 0x000e240000002100 */
[C---:B0-----:R-:W-:Y:S02]  /*1bba0*/  SHF.L.U32 R26, R152.reuse, 0x4, RZ ;  /* 0x00000004981a7819 */ /* 0x041fe400000006ff */
[----:B------:R-:W-:Y:S02]  /*1bbb0*/  SHF.L.U32 R2, R152, 0x7, RZ ;  /* 0x0000000798027819 */ /* 0x000fe400000006ff */
[----:B------:R-:W-:Y:S02]  /*1bbc0*/  LOP3.LUT R26, R26, 0xf0, RZ, 0xc0, !PT ;  /* 0x000000f01a1a7812 */ /* 0x000fe400078ec0ff */
[----:B------:R-:W-:-:S04]  /*1bbd0*/  LOP3.LUT R2, R2, 0x800, RZ, 0xc0, !PT ;  /* 0x0000080002027812 */ /* 0x000fc800078ec0ff */
[----:B------:R-:W-:Y:S01]  /*1bbe0*/  IADD3 R2, R2, UR4, R26 ;  /* 0x0000000402027c10 */ /* 0x000fe2000fffe01a */
[C---:B------:R-:W-:Y:S01]  /*1bbf0*/  FMUL R26, R146.reuse, R25 ;  /* 0x00000019921a7220 */ /* 0x040fe20000400000 */
[----:B------:R-:W-:Y:S01]  /*1bc00*/  FMUL R25, R3, R18 ;  /* 0x0000001203197220 */ /* 0x000fe20000400000 */
[----:B------:R-:W-:Y:S01]  /*1bc10*/  FMUL R18, R146, R24 ;  /* 0x0000001892127220 */ /* 0x000fe20000400000 */
[----:B------:R-:W-:Y:S02]  /*1bc20*/  F2FP.F16.F32.PACK_AB R24, R151, R19 ;  /* 0x000000139718723e */ /* 0x000fe400000000ff */
[----:B------:R-:W-:-:S04]  /*1bc30*/  SHF.L.U32 R151, R152, 0x3, RZ ;  /* 0x0000000398977819 */ /* 0x000fc800000006ff */
[----:B------:R-:W-:Y:S02]  /*1bc40*/  LOP3.LUT R5, R151, 0x700, RZ, 0xc0, !PT ;  /* 0x0000070097057812 */ /* 0x000fe400078ec0ff */
[----:B------:R-:W-:Y:S02]  /*1bc50*/  F2FP.F16.F32.PACK_AB R25, R25, R14 ;  /* 0x0000000e1919723e */ /* 0x000fe400000000ff */
[----:B------:R-:W-:Y:S02]  /*1bc60*/  F2FP.F16.F32.PACK_AB R26, R26, R18 ;  /* 0x000000121a1a723e */ /* 0x000fe400000000ff */
[----:B------:R-:W-:-:S05]  /*1bc70*/  IADD3 R2, R5, R2, RZ ;  /* 0x0000000205027210 */ /* 0x000fca0007ffe0ff */
[----:B------:R-:W-:Y:S01]  /*1bc80*/  STSM.16.M88.4 [R2], R24 ;  /* 0x0000001802007844 */ /* 0x000fe20000000200 */
[C---:B------:R-:W-:Y:S01]  /*1bc90*/  FMUL R14, R146.reuse, R12 ;  /* 0x0000000c920e7220 */ /* 0x040fe20000400000 */
[----:B------:R-:W-:Y:S01]  /*1bca0*/  FMUL R5, R146, R13 ;  /* 0x0000000d92057220 */ /* 0x000fe20000400000 */
[----:B------:R-:W-:-:S04]  /*1bcb0*/  FMUL R15, R3, R15 ;  /* 0x0000000f030f7220 */ /* 0x000fc80000400000 */
[----:B------:R-:W-:Y:S02]  /*1bcc0*/  F2FP.F16.F32.PACK_AB R14, R14, R5 ;  /* 0x000000050e0e723e */ /* 0x000fe400000000ff */
[----:B------:R-:W-:Y:S01]  /*1bcd0*/  LOP3.LUT R5, R152, 0xff, RZ, 0xc0, !PT ;  /* 0x000000ff98057812 */ /* 0x000fe200078ec0ff */
[----:B------:R-:W-:-:S03]  /*1bce0*/  FMUL R16, R3, R16 ;  /* 0x0000001003107220 */ /* 0x000fc60000400000 */
[----:B------:R-:W-:Y:S01]  /*1bcf0*/  LEA R5, R5, UR4, 0x4 ;  /* 0x0000000405057c11 */ /* 0x000fe2000f8e20ff */
[----:B------:R-:W-:Y:S01]  /*1bd00*/  FMUL R12, R4, R17 ;  /* 0x00000011040c7220 */ /* 0x000fe20000400000 */
[----:B------:R-:W-:Y:S01]  /*1bd10*/  F2FP.F16.F32.PACK_AB R13, R15, R16 ;  /* 0x000000100f0d723e */ /* 0x000fe200000000ff */
[----:B------:R-:W-:Y:S01]  /*1bd20*/  BAR.SYNC.DEFER_BLOCKING 0x0 ;  /* 0x0000000000007b1d */ /* 0x000fe20000010000 */
[----:B------:R-:W-:-:S04]  /*1bd30*/  @!P5 FMUL R150, R150, 16777216 ;  /* 0x4b8000009696d820 */ /* 0x000fc80000400000 */
[----:B------:R-:W-:Y:S01]  /*1bd40*/  FMUL R150, R4, R150 ;  /* 0x0000009604967220 */ /* 0x000fe20000400000 */
[----:B------:R-:W-:Y:S04]  /*1bd50*/  LDS.128 R16, [R5] ;  /* 0x0000000005107984 */ /* 0x000fe80000000c00 */
[----:B------:R-:W-:Y:S02]  /*1bd60*/  F2FP.F16.F32.PACK_AB R12, R12, R150 ;  /* 0x000000960c0c723e */ /* 0x000fe400000000ff */
[----:B------:R-:W-:Y:S01]  /*1bd70*/  F2FP.F16.F32.PACK_AB R15, R31, R30 ;  /* 0x0000001e1f0f723e */ /* 0x000fe200000000ff */
[----:B------:R-:W-:Y:S01]  /*1bd80*/  BAR.SYNC.DEFER_BLOCKING 0x0 ;  /* 0x0000000000007b1d */ /* 0x000fe20000010000 */
[----:B------:R-:W-:Y:S01]  /*1bd90*/  @!P4 FMUL R20, R20, 16777216 ;  /* 0x4b8000001414c820 */ /* 0x000fe20000400000 */
[----:B------:R-:W-:Y:S01]  /*1bda0*/  @!P4 FMUL R21, R21, 16777216 ;  /* 0x4b8000001515c820 */ /* 0x000fe20000400000 */
[----:B------:R-:W-:Y:S01]  /*1bdb0*/  @!P5 FMUL R22, R22, 16777216 ;  /* 0x4b8000001616d820 */ /* 0x000fe20000400000 */
[----:B------:R-:W-:-:S02]  /*1bdc0*/  @!P5 FMUL R23, R23, 16777216 ;  /* 0x4b8000001717d820 */ /* 0x000fc40000400000 */
[----:B------:R-:W2:Y:S04]  /*1bdd0*/  LDL.LU R30, [R1+0x1e4] ;  /* 0x0001e400011e7983 */ /* 0x000ea80000300800 */
[----:B------:R0:W-:Y:S01]  /*1bde0*/  STSM.16.M88.4 [R2], R12 ;  /* 0x0000000c02007844 */ /* 0x0001e20000000200 */
[C---:B------:R-:W-:Y:S01]  /*1bdf0*/  FMUL R23, R4.reuse, R23 ;  /* 0x0000001704177220 */ /* 0x040fe20000400000 */
[C---:B------:R-:W-:Y:S02]  /*1be00*/  FMUL R21, R3.reuse, R21 ;  /* 0x0000001503157220 */ /* 0x040fe40000400000 */
[----:B------:R-:W3:Y:S04]  /*1be10*/  LDL.LU R31, [R1+0x1e0] ;  /* 0x0001e000011f7983 */ /* 0x000ee80000300800 */
[----:B------:R-:W4:Y:S04]  /*1be20*/  LDL.LU R150, [R1+0x180] ;  /* 0x0001800001967983 */ /* 0x000f280000300800 */
[----:B------:R-:W4:Y:S01]  /*1be30*/  LDL.LU R160, [R1+0x174] ;  /* 0x0001740001a07983 */ /* 0x000f220000300800 */
[----:B0-----:R-:W-:Y:S01]  /*1be40*/  FMUL R13, R3, R20 ;  /* 0x00000014030d7220 */ /* 0x001fe20000400000 */
[----:B------:R-:W-:-:S02]  /*1be50*/  FMUL R12, R4, R22 ;  /* 0x00000016040c7220 */ /* 0x000fc40000400000 */
[----:B------:R-:W4:Y:S02]  /*1be60*/  LDL.LU R159, [R1+0x170] ;  /* 0x00017000019f7983 */ /* 0x000f240000300800 */
[----:B------:R-:W-:Y:S02]  /*1be70*/  F2FP.F16.F32.PACK_AB R13, R13, R21 ;  /* 0x000000150d0d723e */ /* 0x000fe400000000ff */
[----:B------:R-:W4:Y:S01]  /*1be80*/  LDL.LU R162, [R1+0x164] ;  /* 0x0001640001a27983 */ /* 0x000f220000300800 */
[----:B------:R-:W-:Y:S01]  /*1be90*/  F2FP.F16.F32.PACK_AB R12, R12, R23 ;  /* 0x000000170c0c723e */ /* 0x000fe200000000ff */
[----:B------:R-:W-:Y:S01]  /*1bea0*/  BAR.SYNC.DEFER_BLOCKING 0x0 ;  /* 0x0000000000007b1d */ /* 0x000fe20000010000 */
[----:B------:R-:W-:Y:S01]  /*1beb0*/  @!P6 FMUL R33, R33, 16777216 ;  /* 0x4b8000002121e820 */ /* 0x000fe20000400000 */
[----:B------:R-:W-:-:S04]  /*1bec0*/  @!P6 FMUL R32, R32, 16777216 ;  /* 0x4b8000002020e820 */ /* 0x000fc80000400000 */
[----:B------:R-:W4:Y:S04]  /*1bed0*/  LDL.LU R161, [R1+0x160] ;  /* 0x0001600001a17983 */ /* 0x000f280000300800 */
[----:B------:R-:W4:Y:S04]  /*1bee0*/  LDL.LU R172, [R1+0x154] ;  /* 0x0001540001ac7983 */ /* 0x000f280000300800 */
[----:B------:R-:W4:Y:S04]  /*1bef0*/  LDL.LU R171, [R1+0x150] ;  /* 0x0001500001ab7983 */ /* 0x000f280000300800 */
[----:B------:R-:W4:Y:S04]  /*1bf00*/  LDL.LU R174, [R1+0x144] ;  /* 0x0001440001ae7983 */ /* 0x000f280000300800 */
[----:B------:R-:W0:Y:S04]  /*1bf10*/  LDS.128 R20, [R5] ;  /* 0x0000000005147984 */ /* 0x000e280000000c00 */
[----:B------:R-:W4:Y:S04]  /*1bf20*/  LDL.LU R173, [R1+0x140] ;  /* 0x0001400001ad7983 */ /* 0x000f280000300800 */
[----:B------:R-:W4:Y:S01]  /*1bf30*/  LDL.LU R180, [R1+0x134] ;  /* 0x0001340001b47983 */ /* 0x000f220000300800 */
[----:B------:R-:W-:-:S03]  /*1bf40*/  FMUL R14, R146, R33 ;  /* 0x00000021920e7220 */ /* 0x000fc60000400000 */
[----:B------:R-:W4:Y:S01]  /*1bf50*/  LDL.LU R179, [R1+0x130] ;  /* 0x0001300001b37983 */ /* 0x000f220000300800 */
[----:B------:R-:W-:-:S03]  /*1bf60*/  FMUL R32, R146, R32 ;  /* 0x0000002092207220 */ /* 0x000fc60000400000 */
[----:B------:R-:W4:Y:S04]  /*1bf70*/  LDL.LU R182, [R1+0x124] ;  /* 0x0001240001b67983 */ /* 0x000f280000300800 */
[----:B------:R-:W4:Y:S04]  /*1bf80*/  LDL.LU R181, [R1+0x120] ;  /* 0x0001200001b57983 */ /* 0x000f280000300800 */
[----:B------:R-:W2:Y:S01]  /*1bf90*/  LDL.LU R208, [R1+0xc0] ;  /* 0x0000c00001d07983 */ /* 0x000ea20000300800 */
[----:B------:R-:W-:-:S03]  /*1bfa0*/  F2FP.F16.F32.PACK_AB R15, R35, R34 ;  /* 0x00000022230f723e */ /* 0x000fc600000000ff */
[----:B------:R-:W3:Y:S01]  /*1bfb0*/  LDL.LU R24, [R1+0xb4] ;  /* 0x0000b40001187983 */ /* 0x000ee20000300800 */
[----:B------:R-:W-:Y:S01]  /*1bfc0*/  F2FP.F16.F32.PACK_AB R14, R14, R32 ;  /* 0x000000200e0e723e */ /* 0x000fe200000000ff */
[----:B------:R-:W-:Y:S01]  /*1bfd0*/  BAR.SYNC.DEFER_BLOCKING 0x0 ;  /* 0x0000000000007b1d */ /* 0x000fe20000010000 */
[----:B------:R-:W-:-:S05]  /*1bfe0*/  @!P6 FMUL R149, R149, 16777216 ;  /* 0x4b8000009595e820 */ /* 0x000fca0000400000 */
[----:B------:R-:W4:Y:S04]  /*1bff0*/  LDL.LU R25, [R1+0xb0] ;  /* 0x0000b00001197983 */ /* 0x000f280000300800 */
[----:B------:R-:W3:Y:S04]  /*1c000*/  LDL.LU R26, [R1+0xa4] ;  /* 0x0000a400011a7983 */ /* 0x000ee80000300800 */
[----:B------:R-:W3:Y:S04]  /*1c010*/  LDL.LU R27, [R1+0xa0] ;  /* 0x0000a000011b7983 */ /* 0x000ee80000300800 */
[----:B------:R-:W3:Y:S01]  /*1c020*/  LDL.LU R35, [R1+0x94] ;  /* 0x0000940001237983 */ /* 0x000ee20000300800 */
[----:B------:R-:W-:-:S03]  /*1c030*/  @!P6 FMUL R148, R148, 16777216 ;  /* 0x4b8000009494e820 */ /* 0x000fc60000400000 */
[----:B------:R-:W3:Y:S01]  /*1c040*/  LDL.LU R32, [R1+0x90] ;  /* 0x0000900001207983 */ /* 0x000ee20000300800 */
[----:B------:R-:W-:Y:S01]  /*1c050*/  @!P6 FMUL R145, R145, 16777216 ;  /* 0x4b8000009191e820 */ /* 0x000fe20000400000 */
[----:B------:R-:W-:Y:S02]  /*1c060*/  @!P6 FMUL R144, R144, 16777216 ;  /* 0x4b8000009090e820 */ /* 0x000fe40000400000 */
[----:B------:R-:W3:Y:S01]  /*1c070*/  LDL.LU R244, [R1+0x64] ;  /* 0x0000640001f47983 */ /* 0x000ee20000300800 */
[----:B------:R-:W-:Y:S01]  /*1c080*/  @!P6 FMUL R141, R141, 16777216 ;  /* 0x4b8000008d8de820 */ /* 0x000fe20000400000 */
[----:B------:R-:W-:Y:S01]  /*1c090*/  @!P6 FMUL R140, R140, 16777216 ;  /* 0x4b8000008c8ce820 */ /* 0x000fe20000400000 */
[----:B------:R-:W-:Y:S01]  /*1c0a0*/  @!P6 FMUL R137, R137, 16777216 ;  /* 0x4b8000008989e820 */ /* 0x000fe20000400000 */
[----:B------:R-:W3:Y:S01]  /*1c0b0*/  LDL.LU R243, [R1+0x60] ;  /* 0x0000600001f37983 */ /* 0x000ee20000300800 */
[----:B------:R-:W-:Y:S01]  /*1c0c0*/  @!P6 FMUL R136, R136, 16777216 ;  /* 0x4b8000008888e820 */ /* 0x000fe20000400000 */
        /* <DEDUP_REMOVED lines=50> */
[----:B------:R-:W3:Y:S01]  /*1c3f0*/  LDL.LU R228, [R1+0x54] ;  /* 0x0000540001e47983 */ /* 0x000ee20000300800 */
[----:B------:R-:W-:-:S02]  /*1c400*/  SHF.L.U32 R195, R152, 0x2, RZ ;  /* 0x0000000298c37819 */ /* 0x000fc400000006ff */
[----:B------:R-:W-:Y:S01]  /*1c410*/  ISETP.GE.U32.AND P6, PT, R0, 0x7f800000, PT ;  /* 0x7f8000000000780c */ /* 0x000fe20003fc6070 */
[----:B------:R-:W3:Y:S01]  /*1c420*/  LDL.LU R225, [R1+0x50] ;  /* 0x0000500001e17983 */ /* 0x000ee20000300800 */
[----:B------:R-:W-:-:S03]  /*1c430*/  LOP3.LUT R151, R151, 0x38, RZ, 0xc0, !PT ;  /* 0x0000003897977812 */ /* 0x000fc600078ec0ff */
[----:B------:R-:W3:Y:S01]  /*1c440*/  LDL.LU R212, [R1+0x44] ;  /* 0x0000440001d47983 */ /* 0x000ee20000300800 */
[----:B------:R-:W-:Y:S01]  /*1c450*/  LOP3.LUT R195, R195, 0x3c0, RZ, 0xc0, !PT ;  /* 0x000003c0c3c37812 */ /* 0x000fe200078ec0ff */
[C---:B------:R-:W-:Y:S02]  /*1c460*/  FMUL R194, R146.reuse, R149 ;  /* 0x0000009592c27220 */ /* 0x040fe40000400000 */
[----:B------:R-:W3:Y:S01]  /*1c470*/  LDL.LU R211, [R1+0x40] ;  /* 0x0000400001d37983 */ /* 0x000ee20000300800 */
[----:B------:R-:W-:-:S03]  /*1c480*/  FMUL R193, R146, R148 ;  /* 0x0000009492c17220 */ /* 0x000fc60000400000 */
[----:B------:R1:W-:Y:S01]  /*1c490*/  STSM.16.M88.4 [R2], R12 ;  /* 0x0000000c02007844 */ /* 0x0003e20000000200 */
[----:B------:R-:W-:-:S03]  /*1c4a0*/  FMUL R192, R146, R145 ;  /* 0x0000009192c07220 */ /* 0x000fc60000400000 */
[----:B------:R-:W3:Y:S01]  /*1c4b0*/  LDL.LU R210, [R1+0x34] ;  /* 0x0000340001d27983 */ /* 0x000ee20000300800 */
[----:B------:R-:W-:-:S03]  /*1c4c0*/  FMUL R191, R146, R144 ;  /* 0x0000009092bf7220 */ /* 0x000fc60000400000 */
[----:B------:R-:W3:Y:S01]  /*1c4d0*/  LDL.LU R209, [R1+0x30] ;  /* 0x0000300001d17983 */ /* 0x000ee20000300800 */
[----:B------:R-:W-:-:S03]  /*1c4e0*/  IADD3 R195, R195, UR4, R151 ;  /* 0x00000004c3c37c10 */ /* 0x000fc6000fffe097 */
[----:B------:R-:W3:Y:S01]  /*1c4f0*/  LDL.LU R149, [R1+0x184] ;  /* 0x0001840001957983 */ /* 0x000ee20000300800 */
[----:B-1----:R-:W-:-:S03]  /*1c500*/  SHF.R.U32.HI R12, RZ, 0x1, R152 ;  /* 0x00000001ff0c7819 */ /* 0x002fc60000011698 */
[----:B------:R-:W3:Y:S01]  /*1c510*/  LDL.LU R148, [R1+0x190] ;  /* 0x0001900001947983 */ /* 0x000ee20000300800 */
[C---:B------:R-:W-:Y:S01]  /*1c520*/  FMUL R189, R146.reuse, R141 ;  /* 0x0000008d92bd7220 */ /* 0x040fe20000400000 */
[----:B------:R-:W-:Y:S01]  /*1c530*/  FMUL R187, R146, R140 ;  /* 0x0000008c92bb7220 */ /* 0x000fe20000400000 */
[----:B------:R-:W-:Y:S01]  /*1c540*/  LOP3.LUT R12, R12, 0x4, RZ, 0xc0, !PT ;  /* 0x000000040c0c7812 */ /* 0x000fe200078ec0ff */
[----:B------:R-:W3:Y:S01]  /*1c550*/  LDL.LU R145, [R1+0xc4] ;  /* 0x0000c40001917983 */ /* 0x000ee20000300800 */
[----:B------:R-:W-:-:S03]  /*1c560*/  FMUL R170, R146, R124 ;  /* 0x0000007c92aa7220 */ /* 0x000fc60000400000 */
[----:B------:R-:W3:Y:S01]  /*1c570*/  LDL.LU R144, [R1+0x110] ;  /* 0x0001100001907983 */ /* 0x000ee20000300800 */
[----:B------:R-:W-:-:S03]  /*1c580*/  FMUL R168, R146, R120 ;  /* 0x0000007892a87220 */ /* 0x000fc60000400000 */
[----:B------:R-:W3:Y:S01]  /*1c590*/  LDL.LU R141, [R1+0x100] ;  /* 0x00010000018d7983 */ /* 0x000ee20000300800 */
[----:B------:R-:W-:Y:S01]  /*1c5a0*/  IADD3 R195, R12, R195, RZ ;  /* 0x000000c30cc37210 */ /* 0x000fe20007ffe0ff */
[C---:B------:R-:W-:Y:S02]  /*1c5b0*/  FMUL R158, R146.reuse, R108 ;  /* 0x0000006c929e7220 */ /* 0x040fe40000400000 */
[----:B------:R-:W3:Y:S01]  /*1c5c0*/  LDL.LU R140, [R1+0x104] ;  /* 0x00010400018c7983 */ /* 0x000ee20000300800 */
[----:B------:R-:W-:Y:S01]  /*1c5d0*/  @P6 MOV R12, 0x7f800000 ;  /* 0x7f800000000c6802 */ /* 0x000fe20000000f00 */
[C---:B------:R-:W-:Y:S02]  /*1c5e0*/  FMUL R156, R146.reuse, R104 ;  /* 0x00000068929c7220 */ /* 0x040fe40000400000 */
[----:B------:R-:W3:Y:S01]  /*1c5f0*/  LDL.LU R124, [R1+0x70] ;  /* 0x00007000017c7983 */ /* 0x000ee20000300800 */
[C---:B------:R-:W-:Y:S01]  /*1c600*/  FMUL R164, R146.reuse, R112 ;  /* 0x0000007092a47220 */ /* 0x040fe20000400000 */
[----:B------:R-:W-:-:S02]  /*1c610*/  FMUL R154, R146, R100 ;  /* 0x00000064929a7220 */ /* 0x000fc40000400000 */
[----:B------:R-:W3:Y:S01]  /*1c620*/  LDL.LU R120, [R1+0x74] ;  /* 0x0000740001787983 */ /* 0x000ee20000300800 */
[C---:B------:R-:W-:Y:S01]  /*1c630*/  FMUL R165, R146.reuse, R113 ;  /* 0x0000007192a57220 */ /* 0x040fe20000400000 */
[C---:B------:R-:W-:Y:S02]  /*1c640*/  FMUL R112, R146.reuse, R49 ;  /* 0x0000003192707220 */ /* 0x040fe40000400000 */
[----:B------:R-:W3:Y:S01]  /*1c650*/  LDL.LU R108, [R1+0x80] ;  /* 0x00008000016c7983 */ /* 0x000ee20000300800 */
[C---:B------:R-:W-:Y:S01]  /*1c660*/  FMUL R166, R146.reuse, R116 ;  /* 0x0000007492a67220 */ /* 0x040fe20000400000 */
[C---:B------:R-:W-:Y:S02]  /*1c670*/  FMUL R113, R146.reuse, R48 ;  /* 0x0000003092717220 */ /* 0x040fe40000400000 */
[----:B------:R-:W3:Y:S01]  /*1c680*/  LDL.LU R104, [R1+0x84] ;  /* 0x0000840001687983 */ /* 0x000ee20000300800 */
[C---:B------:R-:W-:Y:S01]  /*1c690*/  FMUL R167, R146.reuse, R117 ;  /* 0x0000007592a77220 */ /* 0x040fe20000400000 */
[----:B------:R-:W-:-:S02]  /*1c6a0*/  FMUL R116, R146, R45 ;  /* 0x0000002d92747220 */ /* 0x000fc40000400000 */
[----:B------:R-:W3:Y:S01]  /*1c6b0*/  LDL.LU R100, [R1+0xd0] ;  /* 0x0000d00001647983 */ /* 0x000ee20000300800 */
[----:B------:R-:W-:Y:S01]  /*1c6c0*/  @P6 FFMA.FTZ R207, R0, R12, +INF ;  /* 0x7f80000000cf6423 */ /* 0x000fe2000001000c */
[----:B------:R-:W-:Y:S02]  /*1c6d0*/  @!P4 FMUL R11, R11, 16777216 ;  /* 0x4b8000000b0bc820 */ /* 0x000fe40000400000 */
[----:B------:R-:W3:Y:S01]  /*1c6e0*/  LDL.LU R49, [R1+0x1a0] ;  /* 0x0001a00001317983 */ /* 0x000ee20000300800 */
[C---:B------:R-:W-:Y:S01]  /*1c6f0*/  FMUL R117, R146.reuse, R44 ;  /* 0x0000002c92757220 */ /* 0x040fe20000400000 */
[C---:B------:R-:W-:Y:S02]  /*1c700*/  FMUL R12, R146.reuse, R41 ;  /* 0x00000029920c7220 */ /* 0x040fe40000400000 */
[----:B------:R-:W3:Y:S01]  /*1c710*/  LDL.LU R48, [R1+0x1a4] ;  /* 0x0001a40001307983 */ /* 0x000ee20000300800 */
[----:B------:R-:W-:-:S03]  /*1c720*/  FMUL R13, R146, R40 ;  /* 0x00000028920d7220 */ /* 0x000fc60000400000 */
[----:B------:R-:W3:Y:S01]  /*1c730*/  LDL.LU R45, [R1+0x1b0] ;  /* 0x0001b000012d7983 */ /* 0x000ee20000300800 */
[C---:B------:R-:W-:Y:S01]  /*1c740*/  FMUL R185, R146.reuse, R137 ;  /* 0x0000008992b97220 */ /* 0x040fe20000400000 */
[C---:B------:R-:W-:Y:S02]  /*1c750*/  FMUL R184, R146.reuse, R136 ;  /* 0x0000008892b87220 */ /* 0x040fe40000400000 */
[----:B------:R-:W3:Y:S01]  /*1c760*/  LDL.LU R44, [R1+0x1b4] ;  /* 0x0001b400012c7983 */ /* 0x000ee20000300800 */
[C---:B------:R-:W-:Y:S01]  /*1c770*/  FMUL R183, R146.reuse, R133 ;  /* 0x0000008592b77220 */ /* 0x040fe20000400000 */
[C---:B------:R-:W-:Y:S01]  /*1c780*/  FMUL R178, R146.reuse, R132 ;  /* 0x0000008492b27220 */ /* 0x040fe20000400000 */
[C---:B------:R-:W-:Y:S01]  /*1c790*/  FMUL R177, R146.reuse, R129 ;  /* 0x0000008192b17220 */ /* 0x040fe20000400000 */
[----:B------:R-:W3:Y:S01]  /*1c7a0*/  LDL.LU R41, [R1+0x1c0] ;  /* 0x0001c00001297983 */ /* 0x000ee20000300800 */
[C---:B------:R-:W-:Y:S01]  /*1c7b0*/  FMUL R176, R146.reuse, R128 ;  /* 0x0000008092b07220 */ /* 0x040fe20000400000 */
        /* <DEDUP_REMOVED lines=29> */
[----:B------:R-:W3:Y:S01]  /*1c990*/  LDL.LU R40, [R1+0x1c4] ;  /* 0x0001c40001287983 */ /* 0x000ee20000300800 */
[C---:B------:R-:W-:Y:S01]  /*1c9a0*/  FMUL R34, R146.reuse, R37 ;  /* 0x0000002592227220 */ /* 0x040fe20000400000 */
[----:B------:R-:W-:Y:S01]  /*1c9b0*/  FMUL R146, R146, R36 ;  /* 0x0000002492927220 */ /* 0x000fe20000400000 */
[----:B------:R-:W-:Y:S01]  /*1c9c0*/  FMUL R152, R3, R11 ;  /* 0x0000000b03987220 */ /* 0x000fe20000400000 */
[----:B------:R-:W3:Y:S04]  /*1c9d0*/  LDL.LU R37, [R1+0x1d0] ;  /* 0x0001d00001257983 */ /* 0x000ee80000300800 */
[----:B------:R-:W3:Y:S04]  /*1c9e0*/  LDL.LU R36, [R1+0x1d4] ;  /* 0x0001d40001247983 */ /* 0x000ee80000300800 */
[----:B------:R-:W3:Y:S01]  /*1c9f0*/  LDL.LU R11, [R1+0x1f0] ;  /* 0x0001f000010b7983 */ /* 0x000ee20000300800 */
[----:B------:R-:W-:Y:S01]  /*1ca00*/  @!P4 FMUL R28, R28, 16777216 ;  /* 0x4b8000001c1cc820 */ /* 0x000fe20000400000 */
[----:B------:R-:W-:Y:S01]  /*1ca10*/  @!P4 FMUL R98, R98, 16777216 ;  /* 0x4b8000006262c820 */ /* 0x000fe20000400000 */
[----:B------:R-:W-:Y:S01]  /*1ca20*/  @!P4 FMUL R102, R102, 16777216 ;  /* 0x4b8000006666c820 */ /* 0x000fe20000400000 */
[----:B------:R-:W-:Y:S01]  /*1ca30*/  @!P4 FMUL R103, R103, 16777216 ;  /* 0x4b8000006767c820 */ /* 0x000fe20000400000 */
[----:B------:R-:W-:Y:S01]  /*1ca40*/  FMUL R151, R3, R28 ;  /* 0x0000001c03977220 */ /* 0x000fe20000400000 */
[----:B------:R-:W-:Y:S01]  /*1ca50*/  @!P4 FMUL R107, R107, 16777216 ;  /* 0x4b8000006b6bc820 */ /* 0x000fe20000400000 */
[----:B------:R-:W3:Y:S01]  /*1ca60*/  LDL.LU R28, [R1+0x1f4] ;  /* 0x0001f400011c7983 */ /* 0x000ee20000300800 */
[----:B------:R-:W-:-:S03]  /*1ca70*/  FMUL R137, R3, R98 ;  /* 0x0000006203897220 */ /* 0x000fc60000400000 */
[----:B------:R-:W3:Y:S01]  /*1ca80*/  LDL.LU R98, [R1+0x194] ;  /* 0x0001940001627983 */ /* 0x000ee20000300800 */
[----:B------:R-:W-:-:S03]  /*1ca90*/  FMUL R133, R3, R102 ;  /* 0x0000006603857220 */ /* 0x000fc60000400000 */
        /* <DEDUP_REMOVED lines=53> */
[----:B------:R-:W-:Y:S01]  /*1cdf0*/  FSETP.NEU.AND P4, PT, R0, RZ, PT ;  /* 0x000000ff0000720b */ /* 0x000fe20003f8d000 */
[C---:B------:R-:W-:Y:S01]  /*1ce00*/  FMUL R0, R3.reuse, R103 ;  /* 0x0000006703007220 */ /* 0x040fe20000400000 */
[C---:B------:R-:W-:Y:S01]  /*1ce10*/  FMUL R132, R3.reuse, R107 ;  /* 0x0000006b03847220 */ /* 0x040fe20000400000 */
[----:B------:R-:W3:Y:S04]  /*1ce20*/  LDL.LU R103, [R1+0xe0] ;  /* 0x0000e00001677983 */ /* 0x000ee80000300800 */
[----:B------:R-:W3:Y:S01]  /*1ce30*/  LDL.LU R107, [R1+0xe4] ;  /* 0x0000e400016b7983 */ /* 0x000ee20000300800 */
[C---:B------:R-:W-:Y:S01]  /*1ce40*/  FMUL R128, R3.reuse, R110 ;  /* 0x0000006e03807220 */ /* 0x040fe20000400000 */
[C---:B------:R-:W-:Y:S01]  /*1ce50*/  FMUL R136, R3.reuse, R111 ;  /* 0x0000006f03887220 */ /* 0x040fe20000400000 */
[C---:B------:R-:W-:Y:S01]  /*1ce60*/  FMUL R121, R3.reuse, R122 ;  /* 0x0000007a03797220 */ /* 0x040fe20000400000 */
[----:B------:R-:W3:Y:S04]  /*1ce70*/  LDL.LU R110, [R1+0xf0] ;  /* 0x0000f000016e7983 */ /* 0x000ee80000300800 */
[----:B------:R-:W3:Y:S04]  /*1ce80*/  LDL.LU R111, [R1+0xf4] ;  /* 0x0000f400016f7983 */ /* 0x000ee80000300800 */
        /* <DEDUP_REMOVED lines=49> */
[----:B------:R-:W-:Y:S01]  /*1d1a0*/  FMUL R15, R3, R143 ;  /* 0x0000008f030f7220 */ /* 0x000fe20000400000 */
[----:B--2---:R-:W-:Y:S01]  /*1d1b0*/  FMUL R143, R208, 0.25 ;  /* 0x3e800000d08f7820 */ /* 0x004fe20000400000 */
[----:B------:R-:W-:Y:S04]  /*1d1c0*/  BAR.SYNC.DEFER_BLOCKING 0x0 ;  /* 0x0000000000007b1d */ /* 0x000fe80000010000 */
[----:B------:R-:W-:Y:S01]  /*1d1d0*/  FSEL R143, R143, R208, P3 ;  /* 0x000000d08f8f7208 */ /* 0x000fe20001800000 */
[----:B----4-:R-:W-:-:S05]  /*1d1e0*/  FMUL R208, R25, 0.25 ;  /* 0x3e80000019d07820 */ /* 0x010fca0000400000 */
[----:B------:R-:W-:Y:S01]  /*1d1f0*/  FSEL R208, R208, R25, P3 ;  /* 0x00000019d0d07208 */ /* 0x000fe20001800000 */
[----:B---3--:R-:W-:-:S05]  /*1d200*/  FMUL R25, R27, 0.25 ;  /* 0x3e8000001b197820 */ /* 0x008fca0000400000 */
[----:B------:R-:W-:Y:S01]  /*1d210*/  FSEL R25, R25, R27, P3 ;  /* 0x0000001b19197208 */ /* 0x000fe20001800000 */
[----:B------:R-:W-:Y:S01]  /*1d220*/  FMUL R27, R32, 0.25 ;  /* 0x3e800000201b7820 */ /* 0x000fe20000400000 */
[----:B------:R-:W-:Y:S02]  /*1d230*/  F2FP.F16.F32.PACK_AB R33, R33, R15 ;  /* 0x0000000f2121723e */ /* 0x000fe400000000ff */
[----:B------:R-:W-:Y:S02]  /*1d240*/  F2FP.F16.F32.PACK_AB R101, R101, R14 ;  /* 0x0000000e6565723e */ /* 0x000fe400000000ff */
[----:B------:R-:W-:Y:S02]  /*1d250*/  FSEL R27, R27, R32, P3 ;  /* 0x000000201b1b7208 */ /* 0x000fe40001800000 */
[----:B------:R-:W-:Y:S01]  /*1d260*/  F2FP.F16.F32.PACK_AB R34, R34, R146 ;  /* 0x000000922222723e */ /* 0x000fe200000000ff */
[----:B------:R-:W-:-:S05]  /*1d270*/  FMUL R130, R145, 0.25 ;  /* 0x3e80000091827820 */ /* 0x000fca0000400000 */
[----:B------:R-:W-:Y:S01]  /*1d280*/  FSEL R130, R130, R145, P3 ;  /* 0x0000009182827208 */ /* 0x000fe20001800000 */
[----:B------:R-:W-:-:S05]  /*1d290*/  FMUL R145, R24, 0.25 ;  /* 0x3e80000018917820 */ /* 0x000fca0000400000 */
[----:B------:R-:W-:Y:S01]  /*1d2a0*/  FSEL R145, R145, R24, P3 ;  /* 0x0000001891917208 */ /* 0x000fe20001800000 */
[----:B------:R-:W-:Y:S01]  /*1d2b0*/  FMUL R24, R26, 0.25 ;  /* 0x3e8000001a187820 */ /* 0x000fe20000400000 */
        /* <DEDUP_REMOVED lines=9> */
[----:B------:R-:W-:-:S04]  /*1d350*/  FMUL R3, R28, 0.25 ;  /* 0x3e8000001c037820 */ /* 0x000fc80000400000 */
        /* <DEDUP_REMOVED lines=23> */
[----:B------:R-:W-:Y:S01]  /*1d4d0*/  FMUL R49, R148, 0.25 ;  /* 0x3e80000094317820 */ /* 0x000fe20000400000 */
[----:B------:R-:W-:Y:S02]  /*1d4e0*/  FMUL R138, R102, 0.25 ;  /* 0x3e800000668a7820 */ /* 0x000fe40000400000 */
[----:B------:R-:W-:Y:S01]  /*1d4f0*/  FSEL R161, R161, R172, P3 ;  /* 0x000000aca1a17208 */ /* 0x000fe20001800000 */
[----:B------:R-:W-:Y:S01]  /*1d500*/  FMUL R172, R173, 0.25 ;  /* 0x3e800000adac7820 */ /* 0x000fe20000400000 */
[----:B------:R-:W-:Y:S01]  /*1d510*/  FSEL R49, R49, R148, P3 ;  /* 0x0000009431317208 */ /* 0x000fe20001800000 */
[----:B------:R-:W-:Y:S01]  /*1d520*/  FMUL R148, R150, 0.25 ;  /* 0x3e80000096947820 */ /* 0x000fe20000400000 */
[----:B------:R-:W-:-:S02]  /*1d530*/  FSEL R138, R138, R102, P3 ;  /* 0x000000668a8a7208 */ /* 0x000fc40001800000 */
[----:B------:R-:W-:Y:S01]  /*1d540*/  FSEL R172, R172, R173, P3 ;  /* 0x000000adacac7208 */ /* 0x000fe20001800000 */
[----:B------:R-:W-:Y:S01]  /*1d550*/  FMUL R173, R180, 0.25 ;  /* 0x3e800000b4ad7820 */ /* 0x000fe20000400000 */
[----:B------:R-:W-:Y:S01]  /*1d560*/  FMUL R102, R124, 0.25 ;  /* 0x3e8000007c667820 */ /* 0x000fe20000400000 */
[----:B------:R-:W-:Y:S01]  /*1d570*/  FMUL R134, R107, 0.25 ;  /* 0x3e8000006b867820 */ /* 0x000fe20000400000 */
[----:B------:R-:W-:Y:S01]  /*1d580*/  FSEL R148, R148, R150, P3 ;  /* 0x0000009694947208 */ /* 0x000fe20001800000 */
[----:B------:R-:W-:Y:S01]  /*1d590*/  FMUL R150, R159, 0.25 ;  /* 0x3e8000009f967820 */ /* 0x000fe20000400000 */
[----:B------:R-:W-:Y:S01]  /*1d5a0*/  FSEL R173, R173, R180, P3 ;  /* 0x000000b4adad7208 */ /* 0x000fe20001800000 */
[----:B------:R-:W-:Y:S01]  /*1d5b0*/  FMUL R180, R181, 0.25 ;  /* 0x3e800000b5b47820 */ /* 0x000fe20000400000 */
[----:B------:R-:W-:Y:S01]  /*1d5c0*/  FMUL R139, R100, 0.25 ;  /* 0x3e800000648b7820 */ /* 0x000fe20000400000 */
[----:B------:R-:W-:Y:S02]  /*1d5d0*/  FSEL R102, R102, R124, P3 ;  /* 0x0000007c66667208 */ /* 0x000fe40001800000 */
[----:B------:R-:W-:Y:S01]  /*1d5e0*/  FSEL R134, R134, R107, P3 ;  /* 0x0000006b86867208 */ /* 0x000fe20001800000 */
[----:B------:R-:W-:Y:S01]  /*1d5f0*/  FMUL R107, R228, 0.25 ;  /* 0x3e800000e46b7820 */ /* 0x000fe20000400000 */
[----:B------:R-:W-:Y:S01]  /*1d600*/  FSEL R150, R150, R159, P3 ;  /* 0x0000009f96967208 */ /* 0x000fe20001800000 */
[----:B------:R-:W-:Y:S01]  /*1d610*/  @!P5 FMUL R102, R102, 16777216 ;  /* 0x4b8000006666d820 */ /* 0x000fe20000400000 */
[----:B------:R-:W-:Y:S01]  /*1d620*/  FSEL R180, R180, R181, P3 ;  /* 0x000000b5b4b47208 */ /* 0x000fe20001800000 */
[----:B------:R-:W-:Y:S01]  /*1d630*/  FMUL R159, R162, 0.25 ;  /* 0x3e800000a29f7820 */ /* 0x000fe20000400000 */
[----:B------:R-:W-:Y:S01]  /*1d640*/  FSEL R139, R139, R100, P3 ;  /* 0x000000648b8b7208 */ /* 0x000fe20001800000 */
[----:B------:R-:W-:Y:S01]  /*1d650*/  FMUL R181, R122, 0.25 ;  /* 0x3e8000007ab57820 */ /* 0x000fe20000400000 */
[----:B------:R-:W-:Y:S01]  /*1d660*/  FMUL R100, R120, 0.25 ;  /* 0x3e80000078647820 */ /* 0x000fe20000400000 */
[----:B------:R-:W-:Y:S01]  /*1d670*/  FSEL R107, R107, R228, P3 ;  /* 0x000000e46b6b7208 */ /* 0x000fe20001800000 */
[----:B------:R-:W-:Y:S01]  /*1d680*/  FMUL R228, R4, R102 ;  /* 0x0000006604e47220 */ /* 0x000fe20000400000 */
[----:B------:R-:W-:Y:S01]  /*1d690*/  FSEL R24, R24, R26, P3 ;  /* 0x0000001a18187208 */ /* 0x000fe20001800000 */
[----:B------:R-:W-:Y:S01]  /*1d6a0*/  FMUL R26, R35, 0.25 ;  /* 0x3e800000231a7820 */ /* 0x000fe20000400000 */
[----:B------:R-:W-:Y:S01]  /*1d6b0*/  F2FP.F16.F32.PACK_AB R102, R12, R13 ;  /* 0x0000000d0c66723e */ /* 0x000fe200000000ff */
[----:B------:R-:W-:Y:S01]  /*1d6c0*/  FMUL R32, R104, 0.25 ;  /* 0x3e80000068207820 */ /* 0x000fe20000400000 */
[----:B------:R-:W-:Y:S01]  /*1d6d0*/  FSEL R159, R159, R162, P3 ;  /* 0x000000a29f9f7208 */ /* 0x000fe20001800000 */
[----:B------:R-:W1:Y:S01]  /*1d6e0*/  LDS.128 R12, [R5] ;  /* 0x00000000050c7984 */ /* 0x000e620000000c00 */
[----:B------:R-:W-:Y:S01]  /*1d6f0*/  FSEL R181, R181, R122, P3 ;  /* 0x0000007ab5b57208 */ /* 0x000fe20001800000 */
[----:B------:R-:W-:Y:S01]  /*1d700*/  FMUL R162, R171, 0.25 ;  /* 0x3e800000aba27820 */ /* 0x000fe20000400000 */
[----:B------:R-:W-:Y:S01]  /*1d710*/  FSEL R100, R100, R120, P3 ;  /* 0x0000007864647208 */ /* 0x000fe20001800000 */
[----:B------:R-:W-:Y:S01]  /*1d720*/  FMUL R120, R210, 0.25 ;  /* 0x3e800000d2787820 */ /* 0x000fe20000400000 */
[----:B------:R-:W-:Y:S01]  /*1d730*/  FMUL R122, R209, 0.25 ;  /* 0x3e800000d17a7820 */ /* 0x000fe20000400000 */
[----:B------:R-:W-:Y:S01]  /*1d740*/  FSEL R26, R26, R35, P3 ;  /* 0x000000231a1a7208 */ /* 0x000fe20001800000 */
[----:B------:R-:W-:Y:S01]  /*1d750*/  FMUL R35, R108, 0.25 ;  /* 0x3e8000006c237820 */ /* 0x000fe20000400000 */
[----:B------:R-:W-:-:S02]  /*1d760*/  FSEL R32, R32, R104, P3 ;  /* 0x0000006820207208 */ /* 0x000fc40001800000 */
[----:B------:R-:W-:Y:S01]  /*1d770*/  FSEL R162, R162, R171, P3 ;  /* 0x000000aba2a27208 */ /* 0x000fe20001800000 */
[----:B------:R-:W-:Y:S01]  /*1d780*/  FMUL R171, R174, 0.25 ;  /* 0x3e800000aeab7820 */ /* 0x000fe20000400000 */
[----:B------:R-:W-:Y:S02]  /*1d790*/  FSEL R120, R120, R210, P3 ;  /* 0x000000d278787208 */ /* 0x000fe40001800000 */
[----:B------:R-:W-:Y:S01]  /*1d7a0*/  FSEL R122, R122, R209, P3 ;  /* 0x000000d17a7a7208 */ /* 0x000fe20001800000 */
[----:B------:R-:W-:Y:S01]  /*1d7b0*/  @!P5 FMUL R32, R32, 16777216 ;  /* 0x4b8000002020d820 */ /* 0x000fe20000400000 */
[----:B------:R-:W-:Y:S01]  /*1d7c0*/  FSEL R35, R35, R108, P3 ;  /* 0x0000006c23237208 */ /* 0x000fe20001800000 */
[----:B------:R-:W-:Y:S01]  /*1d7d0*/  @!P5 FMUL R120, R120, 16777216 ;  /* 0x4b8000007878d820 */ /* 0x000fe20000400000 */
[----:B------:R-:W-:Y:S01]  /*1d7e0*/  FSEL R171, R171, R174, P3 ;  /* 0x000000aeabab7208 */ /* 0x000fe20001800000 */
[----:B------:R-:W-:Y:S01]  /*1d7f0*/  @!P5 FMUL R122, R122, 16777216 ;  /* 0x4b8000007a7ad820 */ /* 0x000fe20000400000 */
[----:B------:R-:W-:Y:S01]  /*1d800*/  FMUL R174, R179, 0.25 ;  /* 0x3e800000b3ae7820 */ /* 0x000fe20000400000 */
[----:B------:R-:W-:Y:S01]  /*1d810*/  FMUL R108, R225, 0.25 ;  /* 0x3e800000e16c7820 */ /* 0x000fe20000400000 */
[C---:B------:R-:W-:Y:S01]  /*1d820*/  FMUL R126, R4.reuse, R32 ;  /* 0x00000020047e7220 */ /* 0x040fe20000400000 */
[----:B------:R-:W-:Y:S01]  /*1d830*/  @!P5 FMUL R35, R35, 16777216 ;  /* 0x4b8000002323d820 */ /* 0x000fe20000400000 */
[C---:B------:R-:W-:Y:S01]  /*1d840*/  FMUL R32, R4.reuse, R120 ;  /* 0x0000007804207220 */ /* 0x040fe20000400000 */
[----:B------:R-:W-:Y:S01]  /*1d850*/  FMUL R122, R4, R122 ;  /* 0x0000007a047a7220 */ /* 0x000fe20000400000 */
[----:B------:R-:W-:Y:S01]  /*1d860*/  FSEL R174, R174, R179, P3 ;  /* 0x000000b3aeae7208 */ /* 0x000fe20001800000 */
[----:B------:R-:W-:Y:S01]  /*1d870*/  FMUL R179, R182, 0.25 ;  /* 0x3e800000b6b37820 */ /* 0x000fe20000400000 */
[----:B------:R-:W-:Y:S01]  /*1d880*/  FSEL R108, R108, R225, P3 ;  /* 0x000000e16c6c7208 */ /* 0x000fe20001800000 */
[----:B------:R-:W-:Y:S01]  /*1d890*/  FMUL R225, R4, R35 ;  /* 0x0000002304e17220 */ /* 0x000fe20000400000 */
[----:B------:R-:W-:-:S02]  /*1d8a0*/  F2FP.F16.F32.PACK_AB R32, R32, R122 ;  /* 0x0000007a2020723e */ /* 0x000fc400000000ff */
[----:B------:R-:W-:Y:S01]  /*1d8b0*/  F2FP.F16.F32.PACK_AB R35, R186, R147 ;  /* 0x00000093ba23723e */ /* 0x000fe200000000ff */
[----:B------:R-:W-:Y:S01]  /*1d8c0*/  BAR.SYNC.DEFER_BLOCKING 0x0 ;  /* 0x0000000000007b1d */ /* 0x000fe20000010000 */
[----:B------:R-:W-:Y:S01]  /*1d8d0*/  FSEL R179, R179, R182, P3 ;  /* 0x000000b6b3b37208 */ /* 0x000fe20001800000 */
[----:B------:R-:W-:Y:S01]  /*1d8e0*/  FMUL R182, R144, 0.25 ;  /* 0x3e80000090b67820 */ /* 0x000fe20000400000 */
[----:B------:R-:W-:-:S04]  /*1d8f0*/  FMUL R142, R141, 0.25 ;  /* 0x3e8000008d8e7820 */ /* 0x000fc80000400000 */
[----:B------:R-:W-:Y:S01]  /*1d900*/  FSEL R182, R182, R144, P3 ;  /* 0x00000090b6b67208 */ /* 0x000fe20001800000 */
[----:B------:R-:W-:Y:S01]  /*1d910*/  FMUL R144, R140, 0.25 ;  /* 0x3e8000008c907820 */ /* 0x000fe20000400000 */
[----:B------:R-:W-:Y:S01]  /*1d920*/  FSEL R142, R142, R141, P3 ;  /* 0x0000008d8e8e7208 */ /* 0x000fe20001800000 */
[----:B------:R-:W-:Y:S01]  /*1d930*/  FMUL R141, R110, 0.25 ;  /* 0x3e8000006e8d7820 */ /* 0x000fe20000400000 */
[----:B------:R-:W-:Y:S01]  /*1d940*/  @!P5 FMUL R24, R24, 16777216 ;  /* 0x4b8000001818d820 */ /* 0x000fe20000400000 */
[----:B------:R-:W-:Y:S01]  /*1d950*/  @!P5 FMUL R25, R25, 16777216 ;  /* 0x4b8000001919d820 */ /* 0x000fe20000400000 */
[----:B------:R-:W-:Y:S01]  /*1d960*/  FSEL R144, R144, R140, P3 ;  /* 0x0000008c90907208 */ /* 0x000fe20001800000 */
[----:B------:R-:W-:Y:S01]  /*1d970*/  @!P5 FMUL R26, R26, 16777216 ;  /* 0x4b8000001a1ad820 */ /* 0x000fe20000400000 */
[----:B------:R-:W-:Y:S01]  /*1d980*/  @!P5 FMUL R27, R27, 16777216 ;  /* 0x4b8000001b1bd820 */ /* 0x000fe20000400000 */
[----:B------:R-:W-:Y:S01]  /*1d990*/  FMUL R135, R103, 0.25 ;  /* 0x3e80000067877820 */ /* 0x000fe20000400000 */
[----:B------:R-:W-:Y:S01]  /*1d9a0*/  @!P5 FMUL R100, R100, 16777216 ;  /* 0x4b8000006464d820 */ /* 0x000fe20000400000 */
[----:B------:R-:W-:Y:S01]  /*1d9b0*/  FMUL R104, R243, 0.25 ;  /* 0x3e800000f3687820 */ /* 0x000fe20000400000 */
[----:B------:R-:W-:Y:S01]  /*1d9c0*/  @!P5 FMUL R3, R3, 16777216 ;  /* 0x4b8000000303d820 */ /* 0x000fe20000400000 */
[----:B------:R-:W-:Y:S01]  /*1d9d0*/  @!P5 FMUL R10, R10, 16777216 ;  /* 0x4b8000000a0ad820 */ /* 0x000fe20000400000 */
[----:B------:R-:W-:Y:S01]  /*1d9e0*/  @!P5 FMUL R11, R11, 16777216 ;  /* 0x4b8000000b0bd820 */ /* 0x000fe20000400000 */
[----:B------:R-:W-:Y:S01]  /*1d9f0*/  @!P5 FMUL R28, R28, 16777216 ;  /* 0x4b8000001c1cd820 */ /* 0x000fe20000400000 */
[----:B------:R-:W-:Y:S01]  /*1da00*/  @!P5 FMUL R30, R30, 16777216 ;  /* 0x4b8000001e1ed820 */ /* 0x000fe20000400000 */
[----:B------:R-:W-:Y:S01]  /*1da10*/  STSM.16.M88.4 [R2], R32 ;  /* 0x0000002002007844 */ /* 0x000fe20000000200 */
[----:B------:R-:W-:Y:S01]  /*1da20*/  BAR.SYNC.DEFER_BLOCKING 0x0 ;  /* 0x0000000000007b1d */ /* 0x000fe20000010000 */
[----:B------:R-:W-:Y:S01]  /*1da30*/  FMUL R140, R111, 0.25 ;  /* 0x3e8000006f8c7820 */ /* 0x000fe20000400000 */
[----:B------:R-:W-:Y:S01]  /*1da40*/  FSEL R141, R141, R110, P3 ;  /* 0x0000006e8d8d7208 */ /* 0x000fe20001800000 */
[----:B------:R-:W-:-:S03]  /*1da50*/  FMUL R110, R212, 0.25 ;  /* 0x3e800000d46e7820 */ /* 0x000fc60000400000 */
[----:B------:R-:W-:Y:S01]  /*1da60*/  FSEL R140, R140, R111, P3 ;  /* 0x0000006f8c8c7208 */ /* 0x000fe20001800000 */
[----:B------:R-:W-:Y:S01]  /*1da70*/  FMUL R111, R211, 0.25 ;  /* 0x3e800000d36f7820 */ /* 0x000fe20000400000 */
[----:B------:R-:W-:Y:S01]  /*1da80*/  FSEL R110, R110, R212, P3 ;  /* 0x000000d46e6e7208 */ /* 0x000fe20001800000 */
[C---:B------:R-:W-:Y:S01]  /*1da90*/  FMUL R209, R4.reuse, R24 ;  /* 0x0000001804d17220 */ /* 0x040fe20000400000 */
[C---:B------:R-:W-:Y:S01]  /*1daa0*/  FMUL R210, R4.reuse, R25 ;  /* 0x0000001904d27220 */ /* 0x040fe20000400000 */
[C---:B------:R-:W-:Y:S01]  /*1dab0*/  FMUL R212, R4.reuse, R27 ;  /* 0x0000001b04d47220 */ /* 0x040fe20000400000 */
[----:B------:R-:W-:Y:S01]  /*1dac0*/  FSEL R111, R111, R211, P3 ;  /* 0x000000d36f6f7208 */ /* 0x000fe20001800000 */
[----:B------:R-:W-:Y:S01]  /*1dad0*/  FMUL R211, R4, R26 ;  /* 0x0000001a04d37220 */ /* 0x000fe20000400000 */
[----:B------:R-:W-:Y:S01]  /*1dae0*/  FSEL R135, R135, R103, P3 ;  /* 0x0000006787877208 */ /* 0x000fe20001800000 */
[----:B------:R-:W-:Y:S01]  /*1daf0*/  FMUL R103, R244, 0.25 ;  /* 0x3e800000f4677820 */ /* 0x000fe20000400000 */
        /* <DEDUP_REMOVED lines=8> */
[----:B------:R-:W2:Y:S01]  /*1db80*/  LDS.128 R24, [R5] ;  /* 0x0000000005187984 */ /* 0x000ea20000000c00 */
[----:B------:R-:W-:Y:S01]  /*1db90*/  FSEL R103, R103, R244, P3 ;  /* 0x000000f467677208 */ /* 0x000fe20001800000 */
[----:B------:R-:W-:Y:S01]  /*1dba0*/  @!P5 FMUL R110, R110, 16777216 ;  /* 0x4b8000006e6ed820 */ /* 0x000fe20000400000 */
[----:B------:R-:W-:Y:S01]  /*1dbb0*/  @!P5 FMUL R111, R111, 16777216 ;  /* 0x4b8000006f6fd820 */ /* 0x000fe20000400000 */
[C---:B------:R-:W-:Y:S01]  /*1dbc0*/  FMUL R124, R4.reuse, R100 ;  /* 0x00000064047c7220 */ /* 0x040fe20000400000 */
[----:B------:R-:W-:Y:S01]  /*1dbd0*/  @!P5 FMUL R49, R49, 16777216 ;  /* 0x4b8000003131d820 */ /* 0x000fe20000400000 */
[----:B------:R-:W-:Y:S01]  /*1dbe0*/  @!P5 FMUL R103, R103, 16777216 ;  /* 0x4b8000006767d820 */ /* 0x000fe20000400000 */
[C---:B------:R-:W-:Y:S01]  /*1dbf0*/  FMUL R100, R4.reuse, R110 ;  /* 0x0000006e04647220 */ /* 0x040fe20000400000 */
[----:B------:R-:W-:Y:S01]  /*1dc00*/  FMUL R111, R4, R111 ;  /* 0x0000006f046f7220 */ /* 0x000fe20000400000 */
[----:B------:R-:W-:Y:S01]  /*1dc10*/  FSEL R104, R104, R243, P3 ;  /* 0x000000f368687208 */ /* 0x000fe20001800000 */
[----:B------:R-:W-:Y:S01]  /*1dc20*/  FMUL R243, R4, R103 ;  /* 0x0000006704f37220 */ /* 0x000fe20000400000 */
[----:B------:R-:W-:Y:S01]  /*1dc30*/  F2FP.F16.F32.PACK_AB R103, R190, R188 ;  /* 0x000000bcbe67723e */ /* 0x000fe200000000ff */
[----:B------:R-:W-:Y:S01]  /*1dc40*/  @!P5 FMUL R98, R98, 16777216 ;  /* 0x4b8000006262d820 */ /* 0x000fe20000400000 */
[----:B------:R-:W-:Y:S01]  /*1dc50*/  F2FP.F16.F32.PACK_AB R100, R100, R111 ;  /* 0x0000006f6464723e */ /* 0x000fe200000000ff */
[----:B------:R-:W-:Y:S01]  /*1dc60*/  BAR.SYNC.DEFER_BLOCKING 0x0 ;  /* 0x0000000000007b1d */ /* 0x000fe20000010000 */
        /* <DEDUP_REMOVED lines=22> */
[----:B------:R-:W-:Y:S01]  /*1ddd0*/  F2FP.F16.F32.PACK_AB R105, R105, R106 ;  /* 0x0000006a6969723e */ /* 0x000fe200000000ff */
[----:B------:R-:W-:Y:S01]  /*1dde0*/  STSM.16.M88.4 [R2], R100 ;  /* 0x0000006402007844 */ /* 0x000fe20000000200 */
        /* <DEDUP_REMOVED lines=9> */
[C---:B------:R-:W-:Y:S01]  /*1de80*/  FMUL R244, R4.reuse, R104 ;  /* 0x0000006804f47220 */ /* 0x040fe20000400000 */
[C---:B------:R-:W-:Y:S01]  /*1de90*/  FMUL R3, R4.reuse, R3 ;  /* 0x0000000304037220 */ /* 0x040fe20000400000 */
[----:B------:R-:W-:Y:S01]  /*1dea0*/  F2FP.F16.F32.PACK_AB R109, R109, R131 ;  /* 0x000000836d6d723e */ /* 0x000fe200000000ff */
[----:B------:R-:W3:Y:S04]  /*1deb0*/  LDL.LU R186, [R1+0x204] ;  /* 0x0002040001ba7983 */ /* 0x000ee80000300800 */
[----:B------:R-:W4:Y:S01]  /*1dec0*/  LDS.128 R32, [R5] ;  /* 0x0000000005207984 */ /* 0x000f220000000c00 */
        /* <DEDUP_REMOVED lines=43> */
[----:B------:R-:W-:-:S02]  /*1e180*/  F2FP.F16.F32.PACK_AB R106, R116, R117 ;  /* 0x00000075746a723e */ /* 0x000fc400000000ff */
[----:B------:R-:W-:Y:S02]  /*1e190*/  F2FP.F16.F32.PACK_AB R107, R197, R196 ;  /* 0x000000c4c56b723e */ /* 0x000fe400000000ff */
[----:B------:R-:W-:Y:S01]  /*1e1a0*/  F2FP.F16.F32.PACK_AB R104, R104, R4 ;  /* 0x000000046868723e */ /* 0x000fe200000000ff */
[----:B------:R-:W-:Y:S01]  /*1e1b0*/  BAR.SYNC.DEFER_BLOCKING 0x0 ;  /* 0x0000000000007b1d */ /* 0x000fe20000010000 */
[----:B------:R-:W-:Y:S02]  /*1e1c0*/  F2FP.F16.F32.PACK_AB R108, R243, R244 ;  /* 0x000000f4f36c723e */ /* 0x000fe400000000ff */
[----:B------:R-:W-:Y:S02]  /*1e1d0*/  F2FP.F16.F32.PACK_AB R110, R112, R113 ;  /* 0x00000071706e723e */ /* 0x000fe400000000ff */
[----:B------:R-:W-:-:S03]  /*1e1e0*/  F2FP.F16.F32.PACK_AB R111, R199, R198 ;  /* 0x000000c6c76f723e */ /* 0x000fc600000000ff */
[----:B------:R-:W0:Y:S01]  /*1e1f0*/  S2UR UR10, SR_CTAID.Y ;  /* 0x00000000000a79c3 */ /* 0x000e220000002600 */
[----:B------:R-:W-:Y:S01]  /*1e200*/  F2FP.F16.F32.PACK_AB R125, R125, R127 ;  /* 0x0000007f7d7d723e */ /* 0x000fe200000000ff */
[----:B------:R-:W2:Y:S01]  /*1e210*/  LDL.LU R243, [R1+0x904] ;  /* 0x0009040001f37983 */ /* 0x000ea20000300800 */
[----:B------:R-:W-:Y:S02]  /*1e220*/  F2FP.F16.F32.PACK_AB R120, R126, R225 ;  /* 0x000000e17e78723e */ /* 0x000fe400000000ff */
[----:B------:R-:W-:Y:S02]  /*1e230*/  F2FP.F16.F32.PACK_AB R124, R124, R228 ;  /* 0x000000e47c7c723e */ /* 0x000fe400000000ff */
[----:B------:R-:W-:Y:S01]  /*1e240*/  F2FP.F16.F32.PACK_AB R121, R121, R123 ;  /* 0x0000007b7979723e */ /* 0x000fe200000000ff */
[----:B------:R-:W1:Y:S01]  /*1e250*/  LDC R4, c[0x0][0x278] ;  /* 0x00009e00ff047b82 */ /* 0x000e620000000800 */
[----:B------:R-:W-:Y:S02]  /*1e260*/  F2FP.F16.F32.PACK_AB R122, R57, R56 ;  /* 0x00000038397a723e */ /* 0x000fe400000000ff */
[----:B------:R-:W-:-:S02]  /*1e270*/  F2FP.F16.F32.PACK_AB R117, R114, R115 ;  /* 0x000000737275723e */ /* 0x000fc400000000ff */
[----:B------:R-:W-:Y:S02]  /*1e280*/  F2FP.F16.F32.PACK_AB R116, R209, R210 ;  /* 0x000000d2d174723e */ /* 0x000fe400000000ff */
[----:B------:R-:W-:Y:S01]  /*1e290*/  F2FP.F16.F32.PACK_AB R129, R129, R132 ;  /* 0x000000848181723e */ /* 0x000fe200000000ff */
[----:B------:R-:W4:Y:S01]  /*1e2a0*/  LDC R197, c[0x0][0x278] ;  /* 0x00009e00ffc57b82 */ /* 0x000f220000000800 */
[----:B------:R-:W-:Y:S07]  /*1e2b0*/  STSM.16.M88.4 [R2], R104 ;  /* 0x0000006802007844 */ /* 0x000fee0000000200 */
[----:B------:R-:W-:Y:S01]  /*1e2c0*/  BAR.SYNC.DEFER_BLOCKING 0x0 ;  /* 0x0000000000007b1d */ /* 0x000fe20000010000 */
[----:B------:R-:W-:-:S02]  /*1e2d0*/  F2FP.F16.F32.PACK_AB R126, R53, R52 ;  /* 0x00000034357e723e */ /* 0x000fc400000000ff */
[----:B------:R-:W-:Y:S02]  /*1e2e0*/  F2FP.F16.F32.PACK_AB R127, R201, R200 ;  /* 0x000000c8c97f723e */ /* 0x000fe400000000ff */
[----:B------:R-:W-:Y:S02]  /*1e2f0*/  F2FP.F16.F32.PACK_AB R123, R203, R202 ;  /* 0x000000cacb7b723e */ /* 0x000fe400000000ff */
[----:B------:R-:W-:Y:S02]  /*1e300*/  F2FP.F16.F32.PACK_AB R112, R211, R212 ;  /* 0x000000d4d370723e */ /* 0x000fe400000000ff */
[----:B------:R-:W-:Y:S02]  /*1e310*/  F2FP.F16.F32.PACK_AB R113, R118, R119 ;  /* 0x000000777671723e */ /* 0x000fe400000000ff */
[----:B------:R-:W-:Y:S02]  /*1e320*/  F2FP.F16.F32.PACK_AB R131, R219, R218 ;  /* 0x000000dadb83723e */ /* 0x000fe400000000ff */
[----:B------:R-:W-:-:S02]  /*1e330*/  F2FP.F16.F32.PACK_AB R133, R133, R0 ;  /* 0x000000008585723e */ /* 0x000fc400000000ff */
[----:B------:R-:W-:Y:S02]  /*1e340*/  F2FP.F16.F32.PACK_AB R137, R137, R99 ;  /* 0x000000638989723e */ /* 0x000fe400000000ff */
[----:B------:R-:W-:Y:S02]  /*1e350*/  F2FP.F16.F32.PACK_AB R146, R89, R88 ;  /* 0x000000585992723e */ /* 0x000fe400000000ff */
[----:B------:R-:W-:Y:S02]  /*1e360*/  F2FP.F16.F32.PACK_AB R140, R140, R141 ;  /* 0x0000008d8c8c723e */ /* 0x000fe400000000ff */
[----:B------:R-:W-:Y:S02]  /*1e370*/  F2FP.F16.F32.PACK_AB R144, R144, R142 ;  /* 0x0000008e9090723e */ /* 0x000fe400000000ff */
[----:B------:R-:W-:Y:S01]  /*1e380*/  F2FP.F16.F32.PACK_AB R147, R230, R229 ;  /* 0x000000e5e693723e */ /* 0x000fe200000000ff */
[----:B------:R-:W3:Y:S01]  /*1e390*/  LDS.128 R100, [R5] ;  /* 0x0000000005647984 */ /* 0x000ee20000000c00 */
[----:B------:R-:W-:-:S02]  /*1e3a0*/  F2FP.F16.F32.PACK_AB R114, R61, R60 ;  /* 0x0000003c3d72723e */ /* 0x000fc400000000ff */
[----:B------:R-:W-:Y:S01]  /*1e3b0*/  F2FP.F16.F32.PACK_AB R48, R48, R49 ;  /* 0x000000313030723e */ /* 0x000fe200000000ff */
[----:B------:R-:W-:Y:S01]  /*1e3c0*/  BAR.SYNC.DEFER_BLOCKING 0x0 ;  /* 0x0000000000007b1d */ /* 0x000fe20000010000 */
[----:B------:R-:W-:Y:S02]  /*1e3d0*/  F2FP.F16.F32.PACK_AB R115, R205, R204 ;  /* 0x000000cccd73723e */ /* 0x000fe400000000ff */
[----:B------:R-:W-:Y:S02]  /*1e3e0*/  F2FP.F16.F32.PACK_AB R132, R138, R139 ;  /* 0x0000008b8a84723e */ /* 0x000fe400000000ff */
[----:B------:R-:W-:Y:S02]  /*1e3f0*/  F2FP.F16.F32.PACK_AB R56, R149, R150 ;  /* 0x000000969538723e */ /* 0x000fe400000000ff */
[----:B------:R-:W-:Y:S01]  /*1e400*/  F2FP.F16.F32.PACK_AB R178, R183, R178 ;  /* 0x000000b2b7b2723e */ /* 0x000fe200000000ff */
[----:B0-----:R-:W-:Y:S01]  /*1e410*/  UIMAD UR8, UR10, UR8, URZ ;  /* 0x000000080a0872a4 */ /* 0x001fe2000f8e023f */
[----:B------:R-:W-:Y:S01]  /*1e420*/  F2FP.F16.F32.PACK_AB R57, R62, R63 ;  /* 0x0000003f3e39723e */ /* 0x000fe200000000ff */
[----:B------:R-:W0:Y:S01]  /*1e430*/  LDC R199, c[0x0][0x278] ;  /* 0x00009e00ffc77b82 */ /* 0x000e220000000800 */
[----:B------:R-:W-:-:S02]  /*1e440*/  F2FP.F16.F32.PACK_AB R53, R50, R51 ;  /* 0x000000333235723e */ /* 0x000fc400000000ff */
[----:B------:R-:W-:Y:S01]  /*1e450*/  F2FP.F16.F32.PACK_AB R52, R44, R45 ;  /* 0x0000002d2c34723e */ /* 0x000fe200000000ff */
[----:B----4-:R-:W-:-:S04]  /*1e460*/  IMAD R197, R197, 0x63, RZ ;  /* 0x00000063c5c57824 */ /* 0x010fc800078e02ff */
[----:B------:R-:W4:Y:S01]  /*1e470*/  LDC R201, c[0x0][0x278] ;  /* 0x00009e00ffc97b82 */ /* 0x000f220000000800 */
[----:B------:R-:W-:Y:S07]  /*1e480*/  STSM.16.M88.4 [R2], R108 ;  /* 0x0000006c02007844 */ /* 0x000fee0000000200 */
[----:B------:R-:W1:Y:S08]  /*1e490*/  LDC R209, c[0x0][0x278] ;  /* 0x00009e00ffd17b82 */ /* 0x000e700000000800 */
[----:B------:R-:W-:Y:S08]  /*1e4a0*/  BAR.SYNC.DEFER_BLOCKING 0x0 ;  /* 0x0000000000007b1d */ /* 0x000ff00000010000 */
[----:B------:R-:W1:Y:S01]  /*1e4b0*/  LDC R211, c[0x0][0x278] ;  /* 0x00009e00ffd37b82 */ /* 0x000e620000000800 */
[----:B------:R-:W3:Y:S07]  /*1e4c0*/  LDS.128 R104, [R5] ;  /* 0x0000000005687984 */ /* 0x000eee0000000c00 */
[----:B------:R-:W-:Y:S06]  /*1e4d0*/  BAR.SYNC.DEFER_BLOCKING 0x0 ;  /* 0x0000000000007b1d */ /* 0x000fec0000010000 */
[----:B------:R0:W-:Y:S02]  /*1e4e0*/  STSM.16.M88.4 [R2], R124 ;  /* 0x0000007c02007844 */ /* 0x0001e40000000200 */
[----:B------:R-:W-:Y:S06]  /*1e4f0*/  BAR.SYNC.DEFER_BLOCKING 0x0 ;  /* 0x0000000000007b1d */ /* 0x000fec0000010000 */
[----:B------:R-:W3:Y:S02]  /*1e500*/  LDS.128 R108, [R5] ;  /* 0x00000000056c7984 */ /* 0x000ee40000000c00 */
[----:B------:R-:W-:Y:S06]  /*1e510*/  BAR.SYNC.DEFER_BLOCKING 0x0 ;  /* 0x0000000000007b1d */ /* 0x000fec0000010000 */
[----:B------:R-:W-:Y:S02]  /*1e520*/  STSM.16.M88.4 [R2], R120 ;  /* 0x0000007802007844 */ /* 0x000fe40000000200 */
[----:B------:R-:W-:Y:S06]  /*1e530*/  BAR.SYNC.DEFER_BLOCKING 0x0 ;  /* 0x0000000000007b1d */ /* 0x000fec0000010000 */
[----:B------:R-:W3:Y:S02]  /*1e540*/  LDS.128 R120, [R5] ;  /* 0x0000000005787984 */ /* 0x000ee40000000c00 */
[----:B------:R-:W-:Y:S06]  /*1e550*/  BAR.SYNC.DEFER_BLOCKING 0x0 ;  /* 0x0000000000007b1d */ /* 0x000fec0000010000 */
[----:B------:R-:W-:Y:S02]  /*1e560*/  STSM.16.M88.4 [R2], R112 ;  /* 0x0000007002007844 */ /* 0x000fe40000000200 */
[----:B------:R-:W-:Y:S01]  /*1e570*/  BAR.SYNC.DEFER_BLOCKING 0x0 ;  /* 0x0000000000007b1d */ /* 0x000fe20000010000 */
[----:B------:R-:W-:-:S02]  /*1e580*/  F2FP.F16.F32.PACK_AB R118, R65, R64 ;  /* 0x000000404176723e */ /* 0x000fc400000000ff */
[----:B------:R-:W-:-:S03]  /*1e590*/  F2FP.F16.F32.PACK_AB R119, R214, R206 ;  /* 0x000000ced677723e */ /* 0x000fc600000000ff */
[----:B------:R-:W3:Y:S02]  /*1e5a0*/  LDS.128 R112, [R5] ;  /* 0x0000000005707984 */ /* 0x000ee40000000c00 */
[----:B------:R-:W-:Y:S06]  /*1e5b0*/  BAR.SYNC.DEFER_BLOCKING 0x0 ;  /* 0x0000000000007b1d */ /* 0x000fec0000010000 */
[----:B------:R-:W-:Y:S02]  /*1e5c0*/  STSM.16.M88.4 [R2], R116 ;  /* 0x0000007402007844 */ /* 0x000fe40000000200 */
[----:B------:R-:W-:Y:S01]  /*1e5d0*/  BAR.SYNC.DEFER_BLOCKING 0x0 ;  /* 0x0000000000007b1d */ /* 0x000fe20000010000 */
[----:B0-----:R-:W-:-:S02]  /*1e5e0*/  F2FP.F16.F32.PACK_AB R124, R145, R208 ;  /* 0x000000d0917c723e */ /* 0x001fc400000000ff */
[----:B------:R-:W-:-:S03]  /*1e5f0*/  F2FP.F16.F32.PACK_AB R125, R128, R136 ;  /* 0x00000088807d723e */ /* 0x000fc600000000ff */
[----:B------:R-:W0:Y:S01]  /*1e600*/  LDS.128 R116, [R5] ;  /* 0x0000000005747984 */ /* 0x000e220000000c00 */
[----:B------:R-:W-:Y:S02]  /*1e610*/  F2FP.F16.F32.PACK_AB R126, R69, R68 ;  /* 0x00000044457e723e */ /* 0x000fe400000000ff */
[----:B------:R-:W-:Y:S01]  /*1e620*/  F2FP.F16.F32.PACK_AB R127, R217, R216 ;  /* 0x000000d8d97f723e */ /* 0x000fe200000000ff */
[----:B------:R-:W-:Y:S01]  /*1e630*/  BAR.SYNC.DEFER_BLOCKING 0x0 ;  /* 0x0000000000007b1d */ /* 0x000fe20000010000 */
        /* <DEDUP_REMOVED lines=9> */
[----:B------:R-:W0:Y:S01]  /*1e6d0*/  LDC.64 R98, c[0x0][0x228] ;  /* 0x00008a00ff627b82 */ /* 0x000e220000000a00 */
[----:B------:R-:W-:Y:S01]  /*1e6e0*/  STSM.16.M88.4 [R2], R124 ;  /* 0x0000007c02007844 */ /* 0x000fe20000000200 */
[----:B------:R-:W-:Y:S01]  /*1e6f0*/  F2FP.F16.F32.PACK_AB R130, R73, R72 ;  /* 0x000000484982723e */ /* 0x000fe200000000ff */
[----:B--2---:R-:W-:Y:S01]  /*1e700*/  IMAD R0, R243, UR9, RZ ;  /* 0x00000009f3007c24 */ /* 0x004fe2000f8e02ff */
[----:B------:R-:W-:-:S04]  /*1e710*/  F2FP.F16.F32.PACK_AB R134, R77, R76 ;  /* 0x0000004c4d86723e */ /* 0x000fc800000000ff */
[----:B------:R-:W-:Y:S01]  /*1e720*/  BAR.SYNC.DEFER_BLOCKING 0x0 ;  /* 0x0000000000007b1d */ /* 0x000fe20000010000 */
[----:B------:R-:W-:Y:S02]  /*1e730*/  F2FP.F16.F32.PACK_AB R135, R222, R221 ;  /* 0x000000ddde87723e */ /* 0x000fe400000000ff */
[----:B------:R-:W-:Y:S02]  /*1e740*/  F2FP.F16.F32.PACK_AB R145, R90, R91 ;  /* 0x0000005b5a91723e */ /* 0x000fe400000000ff */
[----:B------:R-:W-:-:S03]  /*1e750*/  F2FP.F16.F32.PACK_AB R143, R227, R226 ;  /* 0x000000e2e38f723e */ /* 0x000fc600000000ff */
[----:B------:R-:W2:Y:S01]  /*1e760*/  LDC R169, c[0x0][0x278] ;  /* 0x00009e00ffa97b82 */ /* 0x000ea20000000800 */
        /* <DEDUP_REMOVED lines=8> */
[----:B------:R-:W-:Y:S01]  /*1e7f0*/  F2FP.F16.F32.PACK_AB R149, R153, R152 ;  /* 0x000000989995723e */ /* 0x000fe200000000ff */
[----:B------:R-:W3:Y:S01]  /*1e800*/  LDS.128 R124, [R5] ;  /* 0x00000000057c7984 */ /* 0x000ee20000000c00 */
[----:B------:R-:W-:Y:S02]  /*1e810*/  F2FP.F16.F32.PACK_AB R85, R82, R83 ;  /* 0x000000535255723e */ /* 0x000fe400000000ff */
[----:B------:R-:W-:Y:S01]  /*1e820*/  F2FP.F16.F32.PACK_AB R150, R194, R193 ;  /* 0x000000c1c296723e */ /* 0x000fe200000000ff */
[----:B------:R-:W-:Y:S01]  /*1e830*/  BAR.SYNC.DEFER_BLOCKING 0x0 ;  /* 0x0000000000007b1d */ /* 0x000fe20000010000 */
[----:B------:R-:W-:-:S02]  /*1e840*/  F2FP.F16.F32.PACK_AB R80, R181, R182 ;  /* 0x000000b6b550723e */ /* 0x000fc400000000ff */
[----:B------:R-:W-:Y:S02]  /*1e850*/  F2FP.F16.F32.PACK_AB R82, R93, R92 ;  /* 0x0000005c5d52723e */ /* 0x000fe400000000ff */
[----:B------:R-:W-:Y:S01]  /*1e860*/  F2FP.F16.F32.PACK_AB R81, R86, R87 ;  /* 0x000000575651723e */ /* 0x000fe200000000ff */
[----:B------:R-:W-:Y:S01]  /*1e870*/  IMAD R199, R199, 0x67, RZ ;  /* 0x00000067c7c77824 */ /* 0x000fe200078e02ff */
[----:B------:R-:W-:Y:S01]  /*1e880*/  F2FP.F16.F32.PACK_AB R84, R179, R180 ;  /* 0x000000b4b354723e */ /* 0x000fe200000000ff */
[----:B----4-:R-:W-:Y:S01]  /*1e890*/  IMAD R201, R201, 0x69, RZ ;  /* 0x00000069c9c97824 */ /* 0x010fe200078e02ff */
[----:B------:R-:W-:Y:S01]  /*1e8a0*/  F2FP.F16.F32.PACK_AB R77, R74, R75 ;  /* 0x0000004b4a4d723e */ /* 0x000fe200000000ff */
[----:B-1----:R-:W-:Y:S01]  /*1e8b0*/  IMAD R209, R209, 0x77, RZ ;  /* 0x00000077d1d17824 */ /* 0x002fe200078e02ff */
[----:B------:R-:W-:Y:S01]  /*1e8c0*/  F2FP.F16.F32.PACK_AB R72, R173, R174 ;  /* 0x000000aead48723e */ /* 0x000fe200000000ff */
[----:B------:R-:W-:Y:S01]  /*1e8d0*/  IMAD R211, R211, 0x79, RZ ;  /* 0x00000079d3d37824 */ /* 0x000fe200078e02ff */
[----:B------:R-:W-:Y:S01]  /*1e8e0*/  F2FP.F16.F32.PACK_AB R73, R78, R79 ;  /* 0x0000004f4e49723e */ /* 0x000fe200000000ff */
[----:B------:R-:W1:Y:S01]  /*1e8f0*/  LDC R217, c[0x0][0x278] ;  /* 0x00009e00ffd97b82 */ /* 0x000e620000000800 */
[----:B------:R-:W-:-:S02]  /*1e900*/  F2FP.F16.F32.PACK_AB R76, R171, R172 ;  /* 0x000000acab4c723e */ /* 0x000fc400000000ff */
[----:B------:R-:W-:Y:S02]  /*1e910*/  F2FP.F16.F32.PACK_AB R66, R163, R158 ;  /* 0x0000009ea342723e */ /* 0x000fe400000000ff */
[----:B------:R-:W-:Y:S02]  /*1e920*/  F2FP.F16.F32.PACK_AB R67, R240, R239 ;  /* 0x000000eff043723e */ /* 0x000fe400000000ff */
[----:B------:R-:W-:Y:S02]  /*1e930*/  F2FP.F16.F32.PACK_AB R70, R165, R164 ;  /* 0x000000a4a546723e */ /* 0x000fe400000000ff */
[----:B------:R-:W-:Y:S01]  /*1e940*/  F2FP.F16.F32.PACK_AB R58, R167, R166 ;  /* 0x000000a6a73a723e */ /* 0x000fe200000000ff */
[----:B------:R-:W-:Y:S01]  /*1e950*/  STSM.16.M88.4 [R2], R128 ;  /* 0x0000008002007844 */ /* 0x000fe20000000200 */
[----:B------:R-:W-:Y:S02]  /*1e960*/  F2FP.F16.F32.PACK_AB R83, R232, R231 ;  /* 0x000000e7e853723e */ /* 0x000fe400000000ff */
[----:B------:R-:W-:Y:S01]  /*1e970*/  F2FP.F16.F32.PACK_AB R59, R246, R245 ;  /* 0x000000f5f63b723e */ /* 0x000fe200000000ff */
[----:B------:R-:W-:Y:S01]  /*1e980*/  BAR.SYNC.DEFER_BLOCKING 0x0 ;  /* 0x0000000000007b1d */ /* 0x000fe20000010000 */
[----:B------:R-:W-:-:S02]  /*1e990*/  F2FP.F16.F32.PACK_AB R86, R97, R96 ;  /* 0x000000606156723e */ /* 0x000fc400000000ff */
[----:B------:R-:W-:Y:S02]  /*1e9a0*/  F2FP.F16.F32.PACK_AB R87, R234, R233 ;  /* 0x000000e9ea57723e */ /* 0x000fe400000000ff */
[----:B------:R-:W-:Y:S02]  /*1e9b0*/  F2FP.F16.F32.PACK_AB R74, R155, R154 ;  /* 0x0000009a9b4a723e */ /* 0x000fe400000000ff */
[----:B------:R-:W-:Y:S01]  /*1e9c0*/  F2FP.F16.F32.PACK_AB R148, R3, R10 ;  /* 0x0000000a0394723e */ /* 0x000fe200000000ff */
[----:B------:R-:W4:Y:S01]  /*1e9d0*/  LDC R155, c[0x0][0x278] ;  /* 0x00009e00ff9b7b82 */ /* 0x000f220000000800 */
[----:B------:R-:W-:Y:S02]  /*1e9e0*/  F2FP.F16.F32.PACK_AB R75, R236, R235 ;  /* 0x000000ebec4b723e */ /* 0x000fe400000000ff */
[----:B------:R-:W-:Y:S02]  /*1e9f0*/  F2FP.F16.F32.PACK_AB R78, R157, R156 ;  /* 0x0000009c9d4e723e */ /* 0x000fe400000000ff */
[----:B------:R-:W-:-:S02]  /*1ea00*/  F2FP.F16.F32.PACK_AB R79, R238, R237 ;  /* 0x000000edee4f723e */ /* 0x000fc400000000ff */
[----:B------:R-:W-:Y:S01]  /*1ea10*/  F2FP.F16.F32.PACK_AB R71, R242, R241 ;  /* 0x000000f1f247723e */ /* 0x000fe200000000ff */
[----:B------:R-:W-:Y:S01]  /*1ea20*/  USHF.L.U32 UR9, UR8, 0x1, URZ ;  /* 0x0000000108097899 */ /* 0x000fe2000800063f */
[----:B------:R-:W-:Y:S01]  /*1ea30*/  F2FP.F16.F32.PACK_AB R179, R6, R7 ;  /* 0x0000000706b3723e */ /* 0x000fe200000000ff */
[----:B------:R-:W3:Y:S01]  /*1ea40*/  LDC R153, c[0x0][0x278] ;  /* 0x00009e00ff997b82 */ /* 0x000ee20000000800 */
[----:B------:R-:W4:Y:S04]  /*1ea50*/  LDL.LU R6, [R1+0x928] ;  /* 0x0009280001067983 */ /* 0x000f280000300800 */
[----:B------:R-:W4:Y:S01]  /*1ea60*/  LDL.LU R7, [R1+0x924] ;  /* 0x0009240001077983 */ /* 0x000f220000300800 */
[----:B------:R-:W-:Y:S02]  /*1ea70*/  F2FP.F16.F32.PACK_AB R54, R177, R176 ;  /* 0x000000b0b136723e */ /* 0x000fe400000000ff */
[----:B------:R-:W-:Y:S01]  /*1ea80*/  F2FP.F16.F32.PACK_AB R55, R252, R251 ;  /* 0x000000fbfc37723e */ /* 0x000fe200000000ff */
[----:B------:R-:W1:Y:S01]  /*1ea90*/  LDS.128 R128, [R5] ;  /* 0x0000000005807984 */ /* 0x000e620000000c00 */
[----:B------:R-:W-:Y:S01]  /*1eaa0*/  SHF.L.U32 R97, R0, 0x1, RZ ;  /* 0x0000000100617819 */ /* 0x000fe200000006ff */
[----:B------:R-:W1:Y:S08]  /*1eab0*/  LDC R159, c[0x0][0x278] ;  /* 0x00009e00ff9f7b82 */ /* 0x000e700000000800 */
[----:B------:R-:W-:Y:S01]  /*1eac0*/  BAR.SYNC.DEFER_BLOCKING 0x0 ;  /* 0x0000000000007b1d */ /* 0x000fe20000010000 */
[----:B------:R-:W-:-:S07]  /*1ead0*/  SHF.L.U32 R3, R4, 0x1, RZ ;  /* 0x0000000104037819 */ /* 0x000fce00000006ff */
[----:B------:R-:W1:Y:S08]  /*1eae0*/  LDC R161, c[0x0][0x278] ;  /* 0x00009e00ffa17b82 */ /* 0x000e700000000800 */
[----:B------:R-:W1:Y:S08]  /*1eaf0*/  LDC R157, c[0x0][0x278] ;  /* 0x00009e00ff9d7b82 */ /* 0x000e700000000800 */
[----:B------:R-:W1:Y:S01]  /*1eb00*/  LDC R163, c[0x0][0x278] ;  /* 0x00009e00ffa37b82 */ /* 0x000e620000000800 */
[----:B------:R-:W-:Y:S07]  /*1eb10*/  STSM.16.M88.4 [R2], R132 ;  /* 0x0000008402007844 */ /* 0x000fee0000000200 */
[----:B------:R-:W-:Y:S08]  /*1eb20*/  BAR.SYNC.DEFER_BLOCKING 0x0 ;  /* 0x0000000000007b1d */ /* 0x000ff00000010000 */
[----:B------:R-:W1:Y:S08]  /*1eb30*/  LDC R167, c[0x0][0x278] ;  /* 0x00009e00ffa77b82 */ /* 0x000e700000000800 */
[----:B------:R-:W1:Y:S01]  /*1eb40*/  LDC R175, c[0x0][0x278] ;  /* 0x00009e00ffaf7b82 */ /* 0x000e620000000800 */
[----:B--2---:R-:W-:-:S07]  /*1eb50*/  IMAD R169, R169, 0x44, RZ ;  /* 0x00000044a9a97824 */ /* 0x004fce00078e02ff */
[----:B------:R-:W2:Y:S01]  /*1eb60*/  LDC R165, c[0x0][0x278] ;  /* 0x00009e00ffa57b82 */ /* 0x000ea20000000800 */
[----:B------:R-:W2:Y:S07]  /*1eb70*/  LDS.128 R132, [R5] ;  /* 0x0000000005847984 */ /* 0x000eae0000000c00 */
[----:B------:R-:W-:Y:S08]  /*1eb80*/  BAR.SYNC.DEFER_BLOCKING 0x0 ;  /* 0x0000000000007b1d */ /* 0x000ff00000010000 */
[----:B------:R-:W2:Y:S01]  /*1eb90*/  LDC R181, c[0x0][0x278] ;  /* 0x00009e00ffb57b82 */ /* 0x000ea20000000800 */
[----:B------:R-:W-:Y:S07]  /*1eba0*/  STSM.16.M88.4 [R2], R136 ;  /* 0x0000008802007844 */ /* 0x000fee0000000200 */
[----:B------:R-:W-:Y:S06]  /*1ebb0*/  BAR.SYNC.DEFER_BLOCKING 0x0 ;  /* 0x0000000000007b1d */ /* 0x000fec0000010000 */
[----:B------:R-:W2:Y:S02]  /*1ebc0*/  LDS.128 R88, [R5] ;  /* 0x0000000005587984 */ /* 0x000ea40000000c00 */
[----:B------:R-:W-:Y:S06]  /*1ebd0*/  BAR.SYNC.DEFER_BLOCKING 0x0 ;  /* 0x0000000000007b1d */ /* 0x000fec0000010000 */
[----:B------:R0:W-:Y:S02]  /*1ebe0*/  STSM.16.M88.4 [R2], R140 ;  /* 0x0000008c02007844 */ /* 0x0001e40000000200 */
[----:B------:R-:W-:Y:S06]  /*1ebf0*/  BAR.SYNC.DEFER_BLOCKING 0x0 ;  /* 0x0000000000007b1d */ /* 0x000fec0000010000 */
[----:B------:R-:W2:Y:S02]  /*1ec00*/  LDS.128 R136, [R5] ;  /* 0x0000000005887984 */ /* 0x000ea40000000c00 */
[----:B------:R-:W-:Y:S06]  /*1ec10*/  BAR.SYNC.DEFER_BLOCKING 0x0 ;  /* 0x0000000000007b1d */ /* 0x000fec0000010000 */
[----:B------:R3:W-:Y:S02]  /*1ec20*/  STSM.16.M88.4 [R2], R144 ;  /* 0x0000009002007844 */ /* 0x0007e40000000200 */
[----:B------:R-:W-:Y:S01]  /*1ec30*/  BAR.SYNC.DEFER_BLOCKING 0x0 ;  /* 0x0000000000007b1d */ /* 0x000fe20000010000 */
[----:B------:R-:W-:-:S02]  /*1ec40*/  F2FP.F16.F32.PACK_AB R177, R46, R47 ;  /* 0x0000002f2eb1723e */ /* 0x000fc400000000ff */
[----:B------:R-:W-:Y:S02]  /*1ec50*/  F2FP.F16.F32.PACK_AB R176, R40, R41 ;  /* 0x0000002928b0723e */ /* 0x000fe400000000ff */
[----:B0-----:R-:W-:Y:S02]  /*1ec60*/  F2FP.F16.F32.PACK_AB R140, R11, R28 ;  /* 0x0000001c0b8c723e */ /* 0x001fe400000000ff */
[----:B------:R-:W-:Y:S01]  /*1ec70*/  F2FP.F16.F32.PACK_AB R141, R151, R29 ;  /* 0x0000001d978d723e */ /* 0x000fe200000000ff */
[----:B------:R-:W0:Y:S01]  /*1ec80*/  LDC R11, c[0x0][0x278] ;  /* 0x00009e00ff0b7b82 */ /* 0x000e220000000800 */
[----:B------:R-:W-:Y:S02]  /*1ec90*/  F2FP.F16.F32.PACK_AB R142, R192, R191 ;  /* 0x000000bfc08e723e */ /* 0x000fe400000000ff */
[----:B------:R-:W-:Y:S02]  /*1eca0*/  F2FP.F16.F32.PACK_AB R143, R9, R8 ;  /* 0x00000008098f723e */ /* 0x000fe400000000ff */
[----:B------:R-:W-:-:S03]  /*1ecb0*/  IADD3 R96, P3, P5, R97, UR9, R98 ;  /* 0x0000000961607c10 */ /* 0x000fc6000fd7e062 */
[----:B---3--:R-:W3:Y:S01]  /*1ecc0*/  LDC R147, c[0x0][0x278] ;  /* 0x00009e00ff937b82 */ /* 0x008ee20000000800 */
[----:B------:R-:W3:Y:S01]  /*1ecd0*/  LDS.128 R92, [R5] ;  /* 0x00000000055c7984 */ /* 0x000ee20000000c00 */
[----:B------:R-:W-:-:S06]  /*1ece0*/  IMAD.HI R0, R0, 0x2, RZ ;  /* 0x0000000200007827 */ /* 0x000fcc00078e02ff */
[----:B------:R-:W3:Y:S08]  /*1ecf0*/  LDC R144, c[0x0][0x278] ;  /* 0x00009e00ff907b82 */ /* 0x000ef00000000800 */
[----:B------:R-:W-:Y:S06]  /*1ed00*/  BAR.SYNC.DEFER_BLOCKING 0x0 ;  /* 0x0000000000007b1d */ /* 0x000fec0000010000 */
[----:B------:R-:W-:Y:S02]  /*1ed10*/  STSM.16.M88.4 [R2], R80 ;  /* 0x0000005002007844 */ /* 0x000fe40000000200 */
        /* <DEDUP_REMOVED lines=39> */
[----:B------:R2:W-:Y:S02]  /*1ef90*/  STSM.16.M88.4 [R2], R176 ;  /* 0x000000b002007844 */ /* 0x0005e40000000200 */
[----:B------:R-:W-:Y:S01]  /*1efa0*/  BAR.SYNC.DEFER_BLOCKING 0x0 ;  /* 0x0000000000007b1d */ /* 0x000fe20000010000 */
[----:B------:R-:W-:-:S02]  /*1efb0*/  F2FP.F16.F32.PACK_AB R41, R42, R43 ;  /* 0x0000002b2a29723e */ /* 0x000fc400000000ff */
[----:B------:R-:W-:Y:S02]  /*1efc0*/  F2FP.F16.F32.PACK_AB R40, R36, R37 ;  /* 0x000000252428723e */ /* 0x000fe400000000ff */
[----:B----4-:R-:W-:Y:S01]  /*1efd0*/  F2FP.F16.F32.PACK_AB R151, R7, R6 ;  /* 0x000000060797723e */ /* 0x010fe200000000ff */
[----:B------:R-:W-:Y:S01]  /*1efe0*/  UIMAD.WIDE UR8, UR8, 0x2, URZ ;  /* 0x00000002080878a5 */ /* 0x000fe2000f8e023f */
[----:B------:R-:W-:Y:S02]  /*1eff0*/  IMAD R145, R4, 0x6, RZ ;  /* 0x0000000604917824 */ /* 0x000fe400078e02ff */
[----:B------:R-:W-:Y:S02]  /*1f000*/  IMAD R153, R153, 0x16, RZ ;  /* 0x0000001699997824 */ /* 0x000fe400078e02ff */
[----:B-1----:R-:W-:Y:S02]  /*1f010*/  IMAD R159, R159, 0x1c, RZ ;  /* 0x0000001c9f9f7824 */ /* 0x002fe400078e02ff */
[----:B------:R-:W-:-:S02]  /*1f020*/  IMAD R161, R161, 0x1e, RZ ;  /* 0x0000001ea1a17824 */ /* 0x000fc400078e02ff */
[----:B------:R-:W-:Y:S01]  /*1f030*/  IMAD R157, R157, 0x1a, RZ ;  /* 0x0000001a9d9d7824 */ /* 0x000fe200078e02ff */
[----:B------:R-:W-:Y:S01]  /*1f040*/  PRMT R146, R22, 0x7632, R146 ;  /* 0x0000763216927816 */ /* 0x000fe20000000092 */
[----:B------:R-:W-:Y:S01]  /*1f050*/  IMAD R167, R167, 0x42, RZ ;  /* 0x00000042a7a77824 */ /* 0x000fe200078e02ff */
[----:B--2---:R-:W1:Y:S01]  /*1f060*/  LDC R177, c[0x0][0x278] ;  /* 0x00009e00ffb17b82 */ /* 0x004e620000000800 */
[----:B------:R-:W2:Y:S01]  /*1f070*/  LDS.128 R52, [R5] ;  /* 0x0000000005347984 */ /* 0x000ea20000000c00 */
[----:B------:R-:W-:Y:S01]  /*1f080*/  F2FP.F16.F32.PACK_AB R42, R185, R184 ;  /* 0x000000b8b92a723e */ /* 0x000fe200000000ff */
[----:B------:R-:W-:Y:S01]  /*1f090*/  IMAD R175, R175, 0x4a, RZ ;  /* 0x0000004aafaf7824 */ /* 0x000fe200078e02ff */
[----:B------:R-:W-:-:S04]  /*1f0a0*/  F2FP.F16.F32.PACK_AB R43, R213, R215 ;  /* 0x000000d7d52b723e */ /* 0x000fc800000000ff */
[----:B------:R-:W-:Y:S01]  /*1f0b0*/  BAR.SYNC.DEFER_BLOCKING 0x0 ;  /* 0x0000000000007b1d */ /* 0x000fe20000010000 */
[----:B------:R-:W-:Y:S02]  /*1f0c0*/  F2FP.F16.F32.PACK_AB R37, R38, R39 ;  /* 0x000000272625723e */ /* 0x000fe400000000ff */
[----:B------:R-:W-:Y:S02]  /*1f0d0*/  F2FP.F16.F32.PACK_AB R36, R30, R31 ;  /* 0x0000001f1e24723e */ /* 0x000fe400000000ff */
[----:B------:R-:W-:Y:S01]  /*1f0e0*/  IADD3.X R97, R0, UR9, R99, P3, P5 ;  /* 0x0000000900617c10 */ /* 0x000fe20009fea463 */
[----:B------:R-:W-:Y:S02]  /*1f0f0*/  IMAD R165, R165, 0x31, RZ ;  /* 0x00000031a5a57824 */ /* 0x000fe400078e02ff */
[----:B------:R-:W4:Y:S01]  /*1f100*/  LDC R179, c[0x0][0x278] ;  /* 0x00009e00ffb37b82 */ /* 0x000f220000000800 */
[----:B------:R-:W2:Y:S01]  /*1f110*/  LDL.LU R213, [R1+0x920] ;  /* 0x0009200001d57983 */ /* 0x000ea20000300800 */
[----:B------:R-:W-:Y:S01]  /*1f120*/  FSEL R207, R207, -INF , P4 ;  /* 0xff800000cfcf7808 */ /* 0x000fe20002000000 */
[----:B------:R-:W-:-:S02]  /*1f130*/  ULDC UR8, c[0x0][0x27c] ;  /* 0x00009f0000087ab9 */ /* 0x000fc40000000800 */
[----:B------:R-:W-:Y:S03]  /*1f140*/  STSM.16.M88.4 [R2], R40 ;  /* 0x0000002802007844 */ /* 0x000fe60000000200 */
[----:B------:R-:W-:Y:S01]  /*1f150*/  BAR.SYNC.DEFER_BLOCKING 0x0 ;  /* 0x0000000000007b1d */ /* 0x000fe20000010000 */
[----:B------:R-:W-:Y:S02]  /*1f160*/  F2FP.F16.F32.PACK_AB R38, R189, R187 ;  /* 0x000000bbbd26723e */ /* 0x000fe400000000ff */
[----:B------:R-:W-:Y:S02]  /*1f170*/  F2FP.F16.F32.PACK_AB R39, R186, R220 ;  /* 0x000000dcba27723e */ /* 0x000fe400000000ff */
[----:B------:R-:W-:Y:S01]  /*1f180*/  IADD3 R10, P3, R3, R96, RZ ;  /* 0x00000060030a7210 */ /* 0x000fe20007f7e0ff */
[----:B-1----:R-:W-:Y:S01]  /*1f190*/  IMAD R177, R177, 0x3f, RZ ;  /* 0x0000003fb1b17824 */ /* 0x002fe200078e02ff */
[----:B------:R-:W-:Y:S01]  /*1f1a0*/  PRMT R0, R16, 0x7632, R0 ;  /* 0x0000763210007816 */ /* 0x000fe20000000000 */
[----:B------:R-:W1:Y:S01]  /*1f1b0*/  LDC R187, c[0x0][0x278] ;  /* 0x00009e00ffbb7b82 */ /* 0x000e620000000800 */
[----:B----4-:R-:W-:Y:S01]  /*1f1c0*/  SHF.L.U32 R179, R179, 0x6, RZ ;  /* 0x00000006b3b37819 */ /* 0x010fe200000006ff */
[----:B------:R-:W4:Y:S04]  /*1f1d0*/  LDL.LU R215, [R1+0x91c] ;  /* 0x00091c0001d77983 */ /* 0x000f280000300800 */
[----:B------:R-:W2:Y:S02]  /*1f1e0*/  LDS.128 R40, [R5] ;  /* 0x0000000005287984 */ /* 0x000ea40000000c00 */
[----:B------:R-:W-:Y:S01]  /*1f1f0*/  BAR.SYNC.DEFER_BLOCKING 0x0 ;  /* 0x0000000000007b1d */ /* 0x000fe20000010000 */
[----:B0-----:R-:W-:Y:S01]  /*1f200*/  LEA.HI.X.SX32 R11, R11, R97, 0x1, P3 ;  /* 0x000000610b0b7211 */ /* 0x001fe200018f0eff */
[----:B-1----:R-:W-:-:S04]  /*1f210*/  IMAD R187, R187, 0x51, RZ ;  /* 0x00000051bbbb7824 */ /* 0x002fc800078e02ff */
[----:B------:R-:W4:Y:S04]  /*1f220*/  LDL.LU R220, [R1+0x918] ;  /* 0x0009180001dc7983 */ /* 0x000f280000300800 */
[----:B------:R-:W-:Y:S01]  /*1f230*/  STSM.16.M88.4 [R2], R36 ;  /* 0x0000002402007844 */ /* 0x000fe20000000200 */
[----:B------:R-:W-:Y:S01]  /*1f240*/  BAR.SYNC.DEFER_BLOCKING 0x0 ;  /* 0x0000000000007b1d */ /* 0x000fe20000010000 */
[----:B---3--:R-:W-:-:S05]  /*1f250*/  LEA R98, P3, R147, R96, 0x2 ;  /* 0x0000006093627211 */ /* 0x008fca00078610ff */
[----:B------:R-:W3:Y:S04]  /*1f260*/  LDL.LU R9, [R1+0x914] ;  /* 0x0009140001097983 */ /* 0x000ee80000300800 */
[----:B------:R-:W0:Y:S01]  /*1f270*/  LDS.128 R28, [R5] ;  /* 0x00000000051c7984 */ /* 0x000e220000000c00 */
[----:B------:R-:W-:Y:S01]  /*1f280*/  BAR.SYNC.DEFER_BLOCKING 0x0 ;  /* 0x0000000000007b1d */ /* 0x000fe20000010000 */
[----:B------:R-:W-:Y:S01]  /*1f290*/  LEA.HI.X.SX32 R99, R3, R97, 0x1, P3 ;  /* 0x0000006103637211 */ /* 0x000fe200018f0eff */
[----:B------:R-:W-:-:S04]  /*1f2a0*/  IMAD R147, R4, 0xc, RZ ;  /* 0x0000000c04937824 */ /* 0x000fc800078e02ff */
[----:B------:R-:W3:Y:S04]  /*1f2b0*/  LDL.LU R8, [R1+0x910] ;  /* 0x0009100001087983 */ /* 0x000ee80000300800 */
[----:B------:R-:W3:Y:S04]  /*1f2c0*/  LDL.LU R7, [R1+0x90c] ;  /* 0x00090c0001077983 */ /* 0x000ee80000300800 */
[----:B------:R-:W3:Y:S04]  /*1f2d0*/  LDL.LU R6, [R1+0x908] ;  /* 0x0009080001067983 */ /* 0x000ee80000300800 */
[----:B------:R1:W-:Y:S01]  /*1f2e0*/  STSM.16.M88.4 [R2], R140 ;  /* 0x0000008c02007844 */ /* 0x0003e20000000200 */
[----:B------:R-:W-:Y:S01]  /*1f2f0*/  BAR.SYNC.DEFER_BLOCKING 0x0 ;  /* 0x0000000000007b1d */ /* 0x000fe20000010000 */
[----:B-1----:R-:W-:Y:S01]  /*1f300*/  IMAD R141, R4, 0x3, RZ ;  /* 0x00000003048d7824 */ /* 0x002fe200078e02ff */
[----:B------:R-:W-:-:S06]  /*1f310*/  IADD3 R140, P5, R145, R96, RZ ;  /* 0x00000060918c7210 */ /* 0x000fcc0007fbe0ff */
[----:B------:R-:W1:Y:S01]  /*1f320*/  LDC R142, c[0x0][0x278] ;  /* 0x00009e00ff8e7b82 */ /* 0x000e620000000800 */
[----:B------:R-:W0:Y:S07]  /*1f330*/  LDS.128 R36, [R5] ;  /* 0x0000000005247984 */ /* 0x000e2e0000000c00 */
[----:B------:R-:W-:Y:S06]  /*1f340*/  BAR.SYNC.DEFER_BLOCKING 0x0 ;  /* 0x0000000000007b1d */ /* 0x000fec0000010000 */
[----:B------:R0:W-:Y:S02]  /*1f350*/  STSM.16.M88.4 [R2], R148 ;  /* 0x0000009402007844 */ /* 0x0001e40000000200 */
[----:B------:R-:W-:Y:S01]  /*1f360*/  BAR.SYNC.DEFER_BLOCKING 0x0 ;  /* 0x0000000000007b1d */ /* 0x000fe20000010000 */
[----:B0-----:R-:W-:-:S07]  /*1f370*/  LEA R2, P6, R155, R96, 0x3 ;  /* 0x000000609b027211 */ /* 0x001fce00078c18ff */
[----:B------:R-:W0:Y:S08]  /*1f380*/  LDC R151, c[0x0][0x278] ;  /* 0x00009e00ff977b82 */ /* 0x000e300000000800 */
[----:B------:R-:W1:Y:S01]  /*1f390*/  LDC R155, c[0x0][0x278] ;  /* 0x00009e00ff9b7b82 */ /* 0x000e620000000800 */
[----:B------:R-:W-:Y:S04]  /*1f3a0*/  STG.E.U16 desc[UR6][R96.64], R16 ;  /* 0x0000001060007986 */ /* 0x000fe8000c101506 */
[----:B------:R0:W-:Y:S01]  /*1f3b0*/  STG.E.U16 desc[UR6][R10.64], R0 ;  /* 0x000000000a007986 */ /* 0x0001e2000c101506 */
[----:B------:R-:W-:-:S02]  /*1f3c0*/  SHF.L.U32 R143, R4, 0x2, RZ ;  /* 0x00000002048f7819 */ /* 0x000fc400000006ff */
[----:B0-----:R-:W0:Y:S02]  /*1f3d0*/  LDC R0, c[0x0][0x278] ;  /* 0x00009e00ff007b82 */ /* 0x001e240000000800 */
[-C--:B------:R-:W-:Y:S01]  /*1f3e0*/  LEA.HI.X.SX32 R3, R143, R97.reuse, 0x1, P6 ;  /* 0x000000618f037211 */ /* 0x080fe200030f0eff */
[C---:B------:R-:W-:Y:S01]  /*1f3f0*/  IMAD R143, R4.reuse, 0xa, RZ ;  /* 0x0000000a048f7824 */ /* 0x040fe200078e02ff */
[-C--:B------:R-:W-:Y:S02]  /*1f400*/  LEA.HI.X.SX32 R141, R141, R97.reuse, 0x1, P5 ;  /* 0x000000618d8d7211 */ /* 0x080fe400028f0eff */
[----:B------:R-:W-:Y:S01]  /*1f410*/  PRMT R16, R17, 0x7632, R16 ;  /* 0x0000763211107816 */ /* 0x000fe20000000010 */
[----:B------:R1:W-:Y:S01]  /*1f420*/  STG.E.U16 desc[UR6][R98.64], R17 ;  /* 0x0000001162007986 */ /* 0x0003e2000c101506 */
[C---:B------:R-:W-:Y:S01]  /*1f430*/  IMAD R11, R4.reuse, 0x5, RZ ;  /* 0x00000005040b7824 */ /* 0x040fe200078e02ff */
[----:B------:R-:W-:Y:S01]  /*1f440*/  IADD3 R10, P5, R143, R96, RZ ;  /* 0x000000608f0a7210 */ /* 0x000fe20007fbe0ff */
[----:B------:R-:W-:Y:S01]  /*1f450*/  IMAD R149, R4, 0xe, RZ ;  /* 0x0000000e04957824 */ /* 0x000fe200078e02ff */
[----:B------:R1:W-:Y:S02]  /*1f460*/  STG.E.U16 desc[UR6][R140.64], R16 ;  /* 0x000000108c007986 */ /* 0x0003e4000c101506 */
[----:B------:R-:W-:-:S02]  /*1f470*/  LEA.HI.X.SX32 R11, R11, R97, 0x1, P5 ;  /* 0x000000610b0b7211 */ /* 0x000fc400028f0eff */
[----:B------:R1:W-:Y:S02]  /*1f480*/  STG.E.U16 desc[UR6][R2.64], R18 ;  /* 0x0000001202007986 */ /* 0x0003e4000c101506 */
[-C--:B-1----:R-:W-:Y:S02]  /*1f490*/  LEA R98, P6, R155, R96.reuse, 0x4 ;  /* 0x000000609b627211 */ /* 0x082fe400078c20ff */
[----:B------:R-:W1:Y:S01]  /*1f4a0*/  LDC R155, c[0x0][0x278] ;  /* 0x00009e00ff9b7b82 */ /* 0x000e620000000800 */
[C---:B------:R-:W-:Y:S01]  /*1f4b0*/  IMAD R17, R4.reuse, 0x7, RZ ;  /* 0x0000000704117824 */ /* 0x040fe200078e02ff */
[-C--:B------:R-:W-:Y:S02]  /*1f4c0*/  IADD3 R16, P5, R149, R96.reuse, RZ ;  /* 0x0000006095107210 */ /* 0x080fe40007fbe0ff */
[----:B------:R-:W-:Y:S02]  /*1f4d0*/  SHF.L.U32 R99, R4, 0x3, RZ ;  /* 0x0000000304637819 */ /* 0x000fe400000006ff */
[----:B------:R-:W-:-:S02]  /*1f4e0*/  IADD3 R2, P3, R147, R96, RZ ;  /* 0x0000006093027210 */ /* 0x000fc40007f7e0ff */
[----:B------:R-:W-:Y:S01]  /*1f4f0*/  PRMT R141, R18, 0x7632, R141 ;  /* 0x00007632128d7816 */ /* 0x000fe2000000008d */
[----:B------:R-:W-:Y:S01]  /*1f500*/  IMAD R151, R151, 0x14, RZ ;  /* 0x0000001497977824 */ /* 0x000fe200078e02ff */
[-C--:B------:R-:W-:Y:S01]  /*1f510*/  LEA.HI.X.SX32 R3, R145, R97.reuse, 0x1, P3 ;  /* 0x0000006191037211 */ /* 0x080fe200018f0eff */
[----:B0-----:R-:W-:Y:S01]  /*1f520*/  IMAD R145, R0, 0x12, RZ ;  /* 0x0000001200917824 */ /* 0x001fe200078e02ff */
[-C--:B------:R-:W-:Y:S01]  /*1f530*/  LEA.HI.X.SX32 R17, R17, R97.reuse, 0x1, P5 ;  /* 0x0000006111117211 */ /* 0x080fe200028f0eff */
[----:B------:R-:W0:Y:S01]  /*1f540*/  LDC R0, c[0x0][0x278] ;  /* 0x00009e00ff007b82 */ /* 0x000e220000000800 */
[----:B------:R-:W-:Y:S02]  /*1f550*/  PRMT R18, R19, 0x7632, R18 ;  /* 0x0000763213127816 */ /* 0x000fe40000000012 */
[----:B------:R-:W-:Y:S01]  /*1f560*/  LEA.HI.X.SX32 R99, R99, R97, 0x1, P6 ;  /* 0x0000006163637211 */ /* 0x000fe200030f0eff */
[----:B------:R1:W-:Y:S04]  /*1f570*/  STG.E.U16 desc[UR6][R10.64], R141 ;  /* 0x0000008d0a007986 */ /* 0x0003e8000c101506 */
[----:B------:R1:W-:Y:S01]  /*1f580*/  STG.E.U16 desc[UR6][R2.64], R19 ;  /* 0x0000001302007986 */ /* 0x0003e2000c101506 */
[----:B------:R-:W2:Y:S03]  /*1f590*/  LDC R140, c[0x0][0x278] ;  /* 0x00009e00ff8c7b82 */ /* 0x000ea60000000800 */
[----:B------:R-:W-:Y:S04]  /*1f5a0*/  STG.E.U16 desc[UR6][R16.64], R18 ;  /* 0x0000001210007986 */ /* 0x000fe8000c101506 */
[----:B------:R1:W-:Y:S02]  /*1f5b0*/  STG.E.U16 desc[UR6][R98.64], R20 ;  /* 0x0000001462007986 */ /* 0x0003e4000c101506 */
[----:B-1----:R-:W-:Y:S01]  /*1f5c0*/  IMAD R11, R4, 0x9, RZ ;  /* 0x00000009040b7824 */ /* 0x002fe200078e02ff */
[-C--:B------:R-:W-:Y:S01]  /*1f5d0*/  IADD3 R10, P5, R151, R96.reuse, RZ ;  /* 0x00000060970a7210 */ /* 0x080fe20007fbe0ff */
[----:B------:R-:W1:Y:S01]  /*1f5e0*/  LDC R141, c[0x0][0x278] ;  /* 0x00009e00ff8d7b82 */ /* 0x000e620000000800 */
[----:B------:R-:W-:-:S07]  /*1f5f0*/  IADD3 R2, P3, R145, R96, RZ ;  /* 0x0000006091027210 */ /* 0x000fce0007f7e0ff */
[----:B------:R-:W2:Y:S01]  /*1f600*/  LDC R98, c[0x0][0x278] ;  /* 0x00009e00ff627b82 */ /* 0x000ea20000000800 */
[----:B------:R-:W-:-:S07]  /*1f610*/  IMAD R17, R4, 0xb, RZ ;  /* 0x0000000b04117824 */ /* 0x000fce00078e02ff */
[----:B------:R-:W1:Y:S01]  /*1f620*/  LDC R99, c[0x0][0x278] ;  /* 0x00009e00ff637b82 */ /* 0x000e620000000800 */
[-C--:B------:R-:W-:Y:S01]  /*1f630*/  LEA.HI.X.SX32 R3, R11, R97.reuse, 0x1, P3 ;  /* 0x000000610b037211 */ /* 0x080fe200018f0eff */
[----:B------:R-:W-:Y:S01]  /*1f640*/  IMAD R155, R155, 0x18, RZ ;  /* 0x000000189b9b7824 */ /* 0x000fe200078e02ff */
[----:B------:R-:W-:Y:S02]  /*1f650*/  PRMT R20, R20, 0x7632, R20 ;  /* 0x0000763214147816 */ /* 0x000fe40000000014 */
[----:B------:R-:W-:Y:S02]  /*1f660*/  IADD3 R16, P6, R153, R96, RZ ;  /* 0x0000006099107210 */ /* 0x000fe40007fde0ff */
[-C--:B------:R-:W-:Y:S02]  /*1f670*/  LEA.HI.X.SX32 R11, R143, R97.reuse, 0x1, P5 ;  /* 0x000000618f0b7211 */ /* 0x080fe400028f0eff */
[----:B------:R-:W2:Y:S01]  /*1f680*/  LDC R143, c[0x0][0x278] ;  /* 0x00009e00ff8f7b82 */ /* 0x000ea20000000800 */
[----:B------:R-:W-:Y:S01]  /*1f690*/  LEA.HI.X.SX32 R17, R17, R97, 0x1, P6 ;  /* 0x0000006111117211 */ /* 0x000fe200030f0eff */
[----:B------:R0:W-:Y:S01]  /*1f6a0*/  STG.E.U16 desc[UR6][R2.64], R20 ;  /* 0x0000001402007986 */ /* 0x0001e2000c101506 */
[----:B------:R-:W-:-:S03]  /*1f6b0*/  PRMT R18, R21, 0x7632, R18 ;  /* 0x0000763215127816 */ /* 0x000fc60000000012 */
[----:B------:R0:W-:Y:S04]  /*1f6c0*/  STG.E.U16 desc[UR6][R10.64], R21 ;  /* 0x000000150a007986 */ /* 0x0001e8000c101506 */
[----:B------:R0:W-:Y:S02]  /*1f6d0*/  STG.E.U16 desc[UR6][R16.64], R18 ;  /* 0x0000001210007986 */ /* 0x0001e4000c101506 */
[-C--:B0-----:R-:W-:Y:S02]  /*1f6e0*/  IADD3 R2, P5, R155, R96.reuse, RZ ;  /* 0x000000609b027210 */ /* 0x081fe40007fbe0ff */
[----:B------:R-:W-:Y:S02]  /*1f6f0*/  IADD3 R20, P6, R161, R96, RZ ;  /* 0x00000060a1147210 */ /* 0x000fe40007fde0ff */
[----:B------:R-:W-:Y:S01]  /*1f700*/  LEA.HI.X.SX32 R3, R147, R97, 0x1, P5 ;  /* 0x0000006193037211 */ /* 0x000fe200028f0eff */
[----:B------:R-:W-:-:S02]  /*1f710*/  IMAD R11, R4, 0xd, RZ ;  /* 0x0000000d040b7824 */ /* 0x000fc400078e02ff */
[----:B------:R-:W0:Y:S01]  /*1f720*/  LDC R4, c[0x0][0x278] ;  /* 0x00009e00ff047b82 */ /* 0x000e220000000800 */
[----:B------:R-:W-:Y:S01]  /*1f730*/  IMAD R17, R0, 0xf, RZ ;  /* 0x0000000f00117824 */ /* 0x000fe200078e02ff */
[-C--:B------:R-:W-:Y:S01]  /*1f740*/  IADD3 R18, P5, R159, R96.reuse, RZ ;  /* 0x000000609f127210 */ /* 0x080fe20007fbe0ff */
[----:B------:R2:W-:Y:S01]  /*1f750*/  STG.E.U16 desc[UR6][R2.64], R22 ;  /* 0x0000001602007986 */ /* 0x0005e2000c101506 */
[----:B------:R-:W-:-:S04]  /*1f760*/  IADD3 R10, P3, R157, R96, RZ ;  /* 0x000000609d0a7210 */ /* 0x000fc80007f7e0ff */
[----:B------:R-:W0:Y:S01]  /*1f770*/  LDC R0, c[0x0][0x278] ;  /* 0x00009e00ff007b82 */ /* 0x000e220000000800 */
[-C--:B------:R-:W-:Y:S02]  /*1f780*/  LEA.HI.X.SX32 R19, R149, R97.reuse, 0x1, P5 ;  /* 0x0000006195137211 */ /* 0x080fe400028f0eff */
[-C--:B------:R-:W-:Y:S01]  /*1f790*/  LEA.HI.X.SX32 R21, R17, R97.reuse, 0x1, P6 ;  /* 0x0000006111157211 */ /* 0x080fe200030f0eff */
[----:B------:R-:W-:Y:S01]  /*1f7a0*/  IMAD R17, R142, 0x24, RZ ;  /* 0x000000248e117824 */ /* 0x000fe200078e02ff */
[----:B-1----:R-:W-:Y:S01]  /*1f7b0*/  SHF.L.U32 R99, R99, 0x4, RZ ;  /* 0x0000000463637819 */ /* 0x002fe200000006ff */
[----:B--2---:R-:W-:Y:S01]  /*1f7c0*/  IMAD R3, R98, 0x22, RZ ;  /* 0x0000002262037824 */ /* 0x004fe200078e02ff */
[----:B------:R-:W-:Y:S01]  /*1f7d0*/  LEA R98, P5, R163, R96, 0x5 ;  /* 0x00000060a3627211 */ /* 0x000fe200078a28ff */
[----:B------:R-:W1:Y:S01]  /*1f7e0*/  LDC R16, c[0x0][0x278] ;  /* 0x00009e00ff107b82 */ /* 0x000e620000000800 */
[-C--:B------:R-:W-:Y:S02]  /*1f7f0*/  LEA.HI.X.SX32 R11, R11, R97.reuse, 0x1, P3 ;  /* 0x000000610b0b7211 */ /* 0x080fe400018f0eff */
[----:B------:R-:W-:-:S02]  /*1f800*/  LEA.HI.X.SX32 R99, R99, R97, 0x1, P5 ;  /* 0x0000006163637211 */ /* 0x000fc400028f0eff */
[-C--:B------:R-:W-:Y:S01]  /*1f810*/  IADD3 R22, P5, R17, R96.reuse, RZ ;  /* 0x0000006011167210 */ /* 0x080fe20007fbe0ff */
[----:B------:R2:W-:Y:S01]  /*1f820*/  STG.E.U16 desc[UR6][R10.64], R146 ;  /* 0x000000920a007986 */ /* 0x0005e2000c101506 */
[----:B------:R-:W-:Y:S01]  /*1f830*/  PRMT R147, R23, 0x7632, R147 ;  /* 0x0000763217937816 */ /* 0x000fe20000000093 */
[----:B------:R-:W-:Y:S01]  /*1f840*/  IMAD R141, R141, 0x11, RZ ;  /* 0x000000118d8d7824 */ /* 0x000fe200078e02ff */
[----:B------:R-:W4:Y:S01]  /*1f850*/  LDC R2, c[0x0][0x278] ;  /* 0x00009e00ff027b82 */ /* 0x000f220000000800 */
[----:B------:R2:W-:Y:S04]  /*1f860*/  STG.E.U16 desc[UR6][R18.64], R23 ;  /* 0x0000001712007986 */ /* 0x0005e8000c101506 */
[----:B------:R0:W-:Y:S03]  /*1f870*/  STG.E.U16 desc[UR6][R20.64], R147 ;  /* 0x0000009314007986 */ /* 0x0001e6000c101506 */
[----:B------:R-:W4:Y:S01]  /*1f880*/  LDC R149, c[0x0][0x278] ;  /* 0x00009e00ff957b82 */ /* 0x000f220000000800 */
[----:B--2---:R-:W-:Y:S01]  /*1f890*/  IADD3 R10, P3, R3, R96, RZ ;  /* 0x00000060030a7210 */ /* 0x004fe20007f7e0ff */
[----:B------:R-:W-:Y:S01]  /*1f8a0*/  IMAD R19, R143, 0x26, RZ ;  /* 0x000000268f137824 */ /* 0x000fe200078e02ff */
[----:B------:R-:W-:-:S05]  /*1f8b0*/  LEA.HI.X.SX32 R23, R145, R97, 0x1, P5 ;  /* 0x0000006191177211 */ /* 0x000fca00028f0eff */
[----:B------:R-:W2:Y:S01]  /*1f8c0*/  LDC R145, c[0x0][0x278] ;  /* 0x00009e00ff917b82 */ /* 0x000ea20000000800 */
[-C--:B------:R-:W-:Y:S01]  /*1f8d0*/  LEA.HI.X.SX32 R11, R141, R97.reuse, 0x1, P3 ;  /* 0x000000618d0b7211 */ /* 0x080fe200018f0eff */
[----:B0-----:R-:W-:Y:S01]  /*1f8e0*/  IMAD R21, R140, 0x13, RZ ;  /* 0x000000138c157824 */ /* 0x001fe200078e02ff */
[----:B------:R-:W-:Y:S02]  /*1f8f0*/  PRMT R20, R12, 0x7632, R20 ;  /* 0x000076320c147816 */ /* 0x000fe40000000014 */
[----:B------:R-:W-:Y:S01]  /*1f900*/  IADD3 R142, P6, R19, R96, RZ ;  /* 0x00000060138e7210 */ /* 0x000fe20007fde0ff */
[----:B------:R1:W-:Y:S02]  /*1f910*/  STG.E.U16 desc[UR6][R98.64], R12 ;  /* 0x0000000c62007986 */ /* 0x0003e4000c101506 */
[----:B------:R-:W0:Y:S01]  /*1f920*/  LDC R18, c[0x0][0x278] ;  /* 0x00009e00ff127b82 */ /* 0x000e220000000800 */
[----:B------:R-:W-:Y:S01]  /*1f930*/  LEA.HI.X.SX32 R143, R21, R97, 0x1, P6 ;  /* 0x00000061158f7211 */ /* 0x000fe200030f0eff */
[----:B------:R1:W-:Y:S01]  /*1f940*/  STG.E.U16 desc[UR6][R10.64], R20 ;  /* 0x000000140a007986 */ /* 0x0003e2000c101506 */
[----:B------:R-:W-:Y:S01]  /*1f950*/  PRMT R140, R13, 0x7632, R140 ;  /* 0x000076320d8c7816 */ /* 0x000fe2000000008c */
[----:B------:R-:W-:-:S02]  /*1f960*/  IMAD R21, R4, 0x28, RZ ;  /* 0x0000002804157824 */ /* 0x000fc400078e02ff */
[----:B------:R1:W-:Y:S02]  /*1f970*/  STG.E.U16 desc[UR6][R22.64], R13 ;  /* 0x0000000d16007986 */ /* 0x0003e4000c101506 */
[----:B------:R-:W3:Y:S01]  /*1f980*/  LDC R147, c[0x0][0x278] ;  /* 0x00009e00ff937b82 */ /* 0x000ee20000000800 */
[----:B-1----:R-:W-:Y:S02]  /*1f990*/  IMAD R99, R16, 0x2a, RZ ;  /* 0x0000002a10637824 */ /* 0x002fe400078e02ff */
[----:B------:R-:W-:-:S05]  /*1f9a0*/  IMAD R141, R144, 0x2c, RZ ;  /* 0x0000002c908d7824 */ /* 0x000fca00078e02ff */
[----:B------:R-:W1:Y:S01]  /*1f9b0*/  LDC R20, c[0x0][0x278] ;  /* 0x00009e00ff147b82 */ /* 0x000e620000000800 */
[----:B------:R-:W-:Y:S01]  /*1f9c0*/  IMAD R13, R0, 0x15, RZ ;  /* 0x00000015000d7824 */ /* 0x000fe200078e02ff */
[----:B------:R-:W-:-:S06]  /*1f9d0*/  IADD3 R10, P3, R21, R96, RZ ;  /* 0x00000060150a7210 */ /* 0x000fcc0007f7e0ff */
[----:B------:R-:W1:Y:S01]  /*1f9e0*/  LDC R0, c[0x0][0x278] ;  /* 0x00009e00ff007b82 */ /* 0x000e620000000800 */
[-C--:B------:R-:W-:Y:S02]  /*1f9f0*/  LEA.HI.X.SX32 R11, R151, R97.reuse, 0x1, P3 ;  /* 0x00000061970b7211 */ /* 0x080fe400018f0eff */
[-C--:B------:R-:W-:Y:S01]  /*1fa00*/  IADD3 R12, P5, R99, R96.reuse, RZ ;  /* 0x00000060630c7210 */ /* 0x080fe20007fbe0ff */
[----:B------:R4:W-:Y:S04]  /*1fa10*/  STG.E.U16 desc[UR6][R142.64], R140 ;  /* 0x0000008c8e007986 */ /* 0x0009e8000c101506 */
[----:B------:R-:W1:Y:S01]  /*1fa20*/  LDC R151, c[0x0][0x278] ;  /* 0x00009e00ff977b82 */ /* 0x000e620000000800 */
[----:B------:R-:W-:Y:S01]  /*1fa30*/  IADD3 R22, P6, R141, R96, RZ ;  /* 0x000000608d167210 */ /* 0x000fe20007fde0ff */
[----:B--2---:R-:W-:Y:S01]  /*1fa40*/  IMAD R145, R145, 0x2e, RZ ;  /* 0x0000002e91917824 */ /* 0x004fe200078e02ff */
[----:B------:R-:W-:-:S05]  /*1fa50*/  LEA.HI.X.SX32 R13, R13, R97, 0x1, P5 ;  /* 0x000000610d0d7211 */ /* 0x000fca00028f0eff */
[----:B------:R-:W2:Y:S01]  /*1fa60*/  LDC R4, c[0x0][0x278] ;  /* 0x00009e00ff047b82 */ /* 0x000ea20000000800 */
[----:B----4-:R-:W-:Y:S01]  /*1fa70*/  PRMT R140, R14, 0x7632, R140 ;  /* 0x000076320e8c7816 */ /* 0x010fe2000000008c */
[----:B------:R4:W-:Y:S06]  /*1fa80*/  STG.E.U16 desc[UR6][R10.64], R14 ;  /* 0x0000000e0a007986 */ /* 0x0009ec000c101506 */
[----:B------:R-:W2:Y:S01]  /*1fa90*/  LDC R98, c[0x0][0x278] ;  /* 0x00009e00ff627b82 */ /* 0x000ea20000000800 */
[----:B------:R-:W-:Y:S01]  /*1faa0*/  LEA.HI.X.SX32 R23, R153, R97, 0x1, P6 ;  /* 0x0000006199177211 */ /* 0x000fe200030f0eff */
[----:B------:R3:W-:Y:S01]  /*1fab0*/  STG.E.U16 desc[UR6][R12.64], R140 ;  /* 0x0000008c0c007986 */ /* 0x0007e2000c101506 */
[----:B------:R-:W-:-:S05]  /*1fac0*/  IMAD R149, R149, 0x30, RZ ;  /* 0x0000003095957824 */ /* 0x000fca00078e02ff */
[----:B------:R-:W2:Y:S01]  /*1fad0*/  LDC R16, c[0x0][0x278] ;  /* 0x00009e00ff107b82 */ /* 0x000ea20000000800 */
[----:B----4-:R-:W-:Y:S01]  /*1fae0*/  IMAD R11, R2, 0x17, RZ ;  /* 0x00000017020b7824 */ /* 0x010fe200078e02ff */
[-C--:B------:R-:W-:Y:S01]  /*1faf0*/  IADD3 R10, P5, R145, R96.reuse, RZ ;  /* 0x00000060910a7210 */ /* 0x080fe20007fbe0ff */
[----:B0-----:R-:W-:Y:S01]  /*1fb00*/  IMAD R143, R18, 0x32, RZ ;  /* 0x00000032128f7824 */ /* 0x001fe200078e02ff */
[----:B------:R-:W-:Y:S01]  /*1fb10*/  PRMT R142, R15, 0x7632, R142 ;  /* 0x000076320f8e7816 */ /* 0x000fe2000000008e */
[----:B------:R1:W-:Y:S03]  /*1fb20*/  STG.E.U16 desc[UR6][R22.64], R15 ;  /* 0x0000000f16007986 */ /* 0x0003e6000c101506 */
[----:B---3--:R-:W0:Y:S01]  /*1fb30*/  LDC R140, c[0x0][0x278] ;  /* 0x00009e00ff8c7b82 */ /* 0x008e220000000800 */
[----:B------:R-:W-:Y:S01]  /*1fb40*/  LEA.HI.X.SX32 R11, R11, R97, 0x1, P5 ;  /* 0x000000610b0b7211 */ /* 0x000fe200028f0eff */
[----:B------:R-:W-:Y:S01]  /*1fb50*/  IMAD R147, R147, 0x34, RZ ;  /* 0x0000003493937824 */ /* 0x000fe200078e02ff */
[----:B------:R-:W-:-:S05]  /*1fb60*/  IADD3 R12, P3, R149, R96, RZ ;  /* 0x00000060950c7210 */ /* 0x000fca0007f7e0ff */
[----:B------:R-:W3:Y:S01]  /*1fb70*/  LDC R163, c[0x0][0x278] ;  /* 0x00009e00ffa37b82 */ /* 0x000ee20000000800 */
[----:B-1----:R-:W-:Y:S01]  /*1fb80*/  IMAD R15, R0, 0x19, RZ ;  /* 0x00000019000f7824 */ /* 0x002fe200078e02ff */
[----:B------:R-:W-:Y:S01]  /*1fb90*/  IADD3 R14, P5, R143, R96, RZ ;  /* 0x000000608f0e7210 */ /* 0x000fe20007fbe0ff */
[----:B------:R1:W-:Y:S01]  /*1fba0*/  STG.E.U16 desc[UR6][R10.64], R142 ;  /* 0x0000008e0a007986 */ /* 0x0003e2000c101506 */
[----:B------:R-:W-:-:S04]  /*1fbb0*/  LEA.HI.X.SX32 R13, R155, R97, 0x1, P3 ;  /* 0x000000619b0d7211 */ /* 0x000fc800018f0eff */
[----:B------:R-:W4:Y:S01]  /*1fbc0*/  LDC R0, c[0x0][0x278] ;  /* 0x00009e00ff007b82 */ /* 0x000f220000000800 */
[----:B------:R-:W-:Y:S02]  /*1fbd0*/  LEA.HI.X.SX32 R15, R15, R97, 0x1, P5 ;  /* 0x000000610f0f7211 */ /* 0x000fe400028f0eff */
[----:B------:R-:W-:Y:S02]  /*1fbe0*/  IADD3 R22, P6, R147, R96, RZ ;  /* 0x0000006093167210 */ /* 0x000fe40007fde0ff */
[----:B-1----:R-:W-:-:S03]  /*1fbf0*/  PRMT R11, R24, 0x7632, R11 ;  /* 0x00007632180b7816 */ /* 0x002fc6000000000b */
[----:B------:R-:W1:Y:S01]  /*1fc00*/  LDC R2, c[0x0][0x278] ;  /* 0x00009e00ff027b82 */ /* 0x000e620000000800 */
[----:B------:R-:W-:Y:S01]  /*1fc10*/  STG.E.U16 desc[UR6][R12.64], R24 ;  /* 0x000000180c007986 */ /* 0x000fe2000c101506 */
[----:B------:R-:W-:Y:S01]  /*1fc20*/  IMAD R151, R151, 0x36, RZ ;  /* 0x0000003697977824 */ /* 0x000fe200078e02ff */
[----:B------:R-:W-:Y:S01]  /*1fc30*/  LEA.HI.X.SX32 R23, R157, R97, 0x1, P6 ;  /* 0x000000619d177211 */ /* 0x000fe200030f0eff */
[----:B------:R-:W-:Y:S01]  /*1fc40*/  IMAD R155, R20, 0x38, RZ ;  /* 0x00000038149b7824 */ /* 0x000fe200078e02ff */
[----:B------:R0:W-:Y:S03]  /*1fc50*/  STG.E.U16 desc[UR6][R14.64], R11 ;  /* 0x0000000b0e007986 */ /* 0x0001e6000c101506 */
[----:B------:R-:W1:Y:S01]  /*1fc60*/  LDC R18, c[0x0][0x278] ;  /* 0x00009e00ff127b82 */ /* 0x000e620000000800 */
[----:B--2---:R-:W-:Y:S01]  /*1fc70*/  IMAD R157, R98, 0x3a, RZ ;  /* 0x0000003a629d7824 */ /* 0x004fe200078e02ff */
[----:B------:R-:W-:-:S06]  /*1fc80*/  IADD3 R10, P3, R151, R96, RZ ;  /* 0x00000060970a7210 */ /* 0x000fcc0007f7e0ff */
[----:B------:R-:W2:Y:S01]  /*1fc90*/  LDC R153, c[0x0][0x278] ;  /* 0x00009e00ff997b82 */ /* 0x000ea20000000800 */
[----:B0-----:R-:W-:Y:S01]  /*1fca0*/  IMAD R11, R4, 0x1b, RZ ;  /* 0x0000001b040b7824 */ /* 0x001fe200078e02ff */
[-C--:B------:R-:W-:Y:S01]  /*1fcb0*/  IADD3 R12, P5, R155, R96.reuse, RZ ;  /* 0x000000609b0c7210 */ /* 0x080fe20007fbe0ff */
[----:B------:R-:W-:Y:S01]  /*1fcc0*/  IMAD R15, R16, 0x1d, RZ ;  /* 0x0000001d100f7824 */ /* 0x000fe200078e02ff */
[----:B------:R-:W-:-:S04]  /*1fcd0*/  IADD3 R14, P6, R157, R96, RZ ;  /* 0x000000609d0e7210 */ /* 0x000fc80007fde0ff */
[----:B------:R-:W0:Y:S01]  /*1fce0*/  LDC R4, c[0x0][0x278] ;  /* 0x00009e00ff047b82 */ /* 0x000e220000000800 */
[----:B------:R3:W-:Y:S01]  /*1fcf0*/  STG.E.U16 desc[UR6][R22.64], R25 ;  /* 0x0000001916007986 */ /* 0x0007e2000c101506 */
[-C--:B------:R-:W-:Y:S02]  /*1fd00*/  LEA.HI.X.SX32 R11, R11, R97.reuse, 0x1, P3 ;  /* 0x000000610b0b7211 */ /* 0x080fe400018f0eff */
[----:B------:R-:W-:-:S04]  /*1fd10*/  LEA.HI.X.SX32 R13, R159, R97, 0x1, P5 ;  /* 0x000000619f0d7211 */ /* 0x000fc800028f0eff */
[----:B------:R-:W0:Y:S01]  /*1fd20*/  LDC R20, c[0x0][0x278] ;  /* 0x00009e00ff147b82 */ /* 0x000e220000000800 */
[----:B------:R-:W-:Y:S01]  /*1fd30*/  LEA.HI.X.SX32 R15, R15, R97, 0x1, P6 ;  /* 0x000000610f0f7211 */ /* 0x000fe200030f0eff */
[----:B------:R-:W-:Y:S01]  /*1fd40*/  IMAD R159, R140, 0x3c, RZ ;  /* 0x0000003c8c9f7824 */ /* 0x000fe200078e02ff */
[----:B------:R-:W-:Y:S02]  /*1fd50*/  PRMT R24, R26, 0x7632, R24 ;  /* 0x000076321a187816 */ /* 0x000fe40000000018 */
[----:B---3--:R-:W-:-:S03]  /*1fd60*/  PRMT R23, R25, 0x7632, R23 ;  /* 0x0000763219177816 */ /* 0x008fc60000000017 */
[----:B------:R-:W3:Y:S01]  /*1fd70*/  LDC R16, c[0x0][0x278] ;  /* 0x00009e00ff107b82 */ /* 0x000ee20000000800 */
[----:B------:R-:W-:Y:S01]  /*1fd80*/  IMAD R163, R163, 0x3e, RZ ;  /* 0x0000003ea3a37824 */ /* 0x000fe200078e02ff */
[----:B------:R1:W-:Y:S01]  /*1fd90*/  STG.E.U16 desc[UR6][R10.64], R23 ;  /* 0x000000170a007986 */ /* 0x0003e2000c101506 */
[----:B----4-:R-:W-:Y:S01]  /*1fda0*/  IMAD R25, R0, 0x1f, RZ ;  /* 0x0000001f00197824 */ /* 0x010fe200078e02ff */
[----:B------:R-:W-:Y:S02]  /*1fdb0*/  IADD3 R22, P5, R159, R96, RZ ;  /* 0x000000609f167210 */ /* 0x000fe40007fbe0ff */
[----:B------:R-:W-:Y:S02]  /*1fdc0*/  STG.E.U16 desc[UR6][R12.64], R26 ;  /* 0x0000001a0c007986 */ /* 0x000fe4000c101506 */
[----:B------:R-:W4:Y:S02]  /*1fdd0*/  LDC R0, c[0x0][0x278] ;  /* 0x00009e00ff007b82 */ /* 0x000f240000000800 */
[----:B------:R2:W-:Y:S01]  /*1fde0*/  STG.E.U16 desc[UR6][R14.64], R24 ;  /* 0x000000180e007986 */ /* 0x0005e2000c101506 */
[----:B-1----:R-:W-:-:S02]  /*1fdf0*/  SHF.L.U32 R11, R2, 0x5, RZ ;  /* 0x00000005020b7819 */ /* 0x002fc400000006ff */
[----:B------:R-:W-:-:S03]  /*1fe00*/  LEA.HI.X.SX32 R23, R161, R97, 0x1, P5 ;  /* 0x00000061a1177211 */ /* 0x000fc600028f0eff */
[----:B------:R-:W1:Y:S01]  /*1fe10*/  LDC R98, c[0x0][0x278] ;  /* 0x00009e00ff627b82 */ /* 0x000e620000000800 */
[----:B------:R-:W-:Y:S02]  /*1fe20*/  PRMT R2, R27, 0x7632, R2 ;  /* 0x000076321b027816 */ /* 0x000fe40000000002 */
[----:B--2---:R-:W-:Y:S01]  /*1fe30*/  IADD3 R14, P3, R163, R96, RZ ;  /* 0x00000060a30e7210 */ /* 0x004fe20007f7e0ff */
[----:B------:R-:W-:-:S04]  /*1fe40*/  IMAD R13, R18, 0x21, RZ ;  /* 0x00000021120d7824 */ /* 0x000fc800078e02ff */
[----:B------:R-:W2:Y:S01]  /*1fe50*/  LDC R18, c[0x0][0x278] ;  /* 0x00009e00ff127b82 */ /* 0x000ea20000000800 */
[-C--:B------:R-:W-:Y:S01]  /*1fe60*/  LEA.HI.X.SX32 R15, R25, R97.reuse, 0x1, P3 ;  /* 0x00000061190f7211 */ /* 0x080fe200018f0eff */
[----:B------:R-:W-:Y:S01]  /*1fe70*/  STG.E.U16 desc[UR6][R22.64], R27 ;  /* 0x0000001b16007986 */ /* 0x000fe2000c101506 */
[-C--:B------:R-:W-:Y:S02]  /*1fe80*/  LEA R24, P5, R153, R96.reuse, 0x6 ;  /* 0x0000006099187211 */ /* 0x080fe400078a30ff */
[----:B------:R-:W-:Y:S01]  /*1fe90*/  IADD3 R152, P6, R167, R96, RZ ;  /* 0x00000060a7987210 */ /* 0x000fe20007fde0ff */
[----:B------:R3:W-:Y:S02]  /*1fea0*/  STG.E.U16 desc[UR6][R14.64], R2 ;  /* 0x000000020e007986 */ /* 0x0007e4000c101506 */
[----:B------:R-:W1:Y:S01]  /*1feb0*/  LDC R26, c[0x0][0x278] ;  /* 0x00009e00ff1a7b82 */ /* 0x000e620000000800 */
[-C--:B------:R-:W-:Y:S01]  /*1fec0*/  LEA.HI.X.SX32 R25, R11, R97.reuse, 0x1, P5 ;  /* 0x000000610b197211 */ /* 0x080fe200028f0eff */
[----:B0-----:R-:W-:Y:S01]  /*1fed0*/  IMAD R11, R20, 0x48, RZ ;  /* 0x00000048140b7824 */ /* 0x001fe200078e02ff */
[----:B------:R-:W-:Y:S01]  /*1fee0*/  LEA.HI.X.SX32 R153, R13, R97, 0x1, P6 ;  /* 0x000000610d997211 */ /* 0x000fe200030f0eff */
[----:B---3--:R-:W-:-:S04]  /*1fef0*/  IMAD R13, R16, 0x46, RZ ;  /* 0x00000046100d7824 */ /* 0x008fc800078e02ff */
[----:B------:R-:W0:Y:S01]  /*1ff00*/  LDC R20, c[0x0][0x278] ;  /* 0x00009e00ff147b82 */ /* 0x000e220000000800 */
[----:B------:R-:W-:-:S07]  /*1ff10*/  IMAD R15, R4, 0x23, RZ ;  /* 0x00000023040f7824 */ /* 0x000fce00078e02ff */
[----:B------:R-:W3:Y:S01]  /*1ff20*/  LDC R4, c[0x0][0x278] ;  /* 0x00009e00ff047b82 */ /* 0x000ee20000000800 */
[-C--:B------:R-:W-:Y:S02]  /*1ff30*/  IADD3 R2, P3, R169, R96.reuse, RZ ;  /* 0x00000060a9027210 */ /* 0x080fe40007f7e0ff */
[----:B------:R-:W-:Y:S02]  /*1ff40*/  PRMT R10, R32, 0x7632, R10 ;  /* 0x00007632200a7816 */ /* 0x000fe4000000000a */
[----:B------:R-:W-:-:S03]  /*1ff50*/  IADD3 R22, P5, R13, R96, RZ ;  /* 0x000000600d167210 */ /* 0x000fc60007fbe0ff */
[----:B------:R-:W0:Y:S01]  /*1ff60*/  LDC R14, c[0x0][0x278] ;  /* 0x00009e00ff0e7b82 */ /* 0x000e220000000800 */
[----:B------:R-:W-:Y:S01]  /*1ff70*/  IADD3 R16, P6, R11, R96, RZ ;  /* 0x000000600b107210 */ /* 0x000fe20007fde0ff */
[----:B------:R4:W-:Y:S01]  /*1ff80*/  STG.E.U16 desc[UR6][R24.64], R32 ;  /* 0x0000002018007986 */ /* 0x0009e2000c101506 */
[-C--:B------:R-:W-:Y:S02]  /*1ff90*/  LEA.HI.X.SX32 R3, R3, R97.reuse, 0x1, P3 ;  /* 0x0000006103037211 */ /* 0x080fe400018f0eff */
[-C--:B------:R-:W-:Y:S01]  /*1ffa0*/  LEA.HI.X.SX32 R23, R15, R97.reuse, 0x1, P5 ;  /* 0x000000610f177211 */ /* 0x080fe200028f0eff */
[----:B------:R1:W-:Y:S01]  /*1ffb0*/  STG.E.U16 desc[UR6][R152.64], R10 ;  /* 0x0000000a98007986 */ /* 0x0003e2000c101506 */
[----:B------:R-:W-:Y:S01]  /*1ffc0*/  PRMT R27, R33, 0x7632, R27 ;  /* 0x00007632211b7816 */ /* 0x000fe2000000001b */
[----:B------:R-:W0:Y:S01]  /*1ffd0*/  LDC R12, c[0x0][0x278] ;  /* 0x00009e00ff0c7b82 */ /* 0x000e220000000800 */
[----:B------:R-:W-:Y:S01]  /*1ffe0*/  LEA.HI.X.SX32 R17, R17, R97, 0x1, P6 ;  /* 0x0000006111117211 */ /* 0x000fe200030f0eff */
[----:B------:R-:W-:Y:S01]  /*1fff0*/  STG.E.U16 desc[UR6][R2.64], R33 ;  /* 0x0000002102007986 */ /* 0x000fe2000c101506 */
[----:B--2---:R-:W-:-:S05]  /*20000*/  IMAD R15, R18, 0x4c, RZ ;  /* 0x0000004c120f7824 */ /* 0x004fca00078e02ff */
[----:B----4-:R-:W2:Y:S01]  /*20010*/  LDC R24, c[0x0][0x278] ;  /* 0x00009e00ff187b82 */ /* 0x010ea20000000800 */
[----:B------:R4:W-:Y:S01]  /*20020*/  STG.E.U16 desc[UR6][R22.64], R27 ;  /* 0x0000001b16007986 */ /* 0x0009e2000c101506 */
[----:B------:R-:W-:-:S06]  /*20030*/  IMAD R25, R0, 0x25, RZ ;  /* 0x0000002500197824 */ /* 0x000fcc00078e02ff */
[----:B-1----:R-:W1:Y:S01]  /*20040*/  LDC R10, c[0x0][0x278] ;  /* 0x00009e00ff0a7b82 */ /* 0x002e620000000800 */
[----:B------:R3:W-:Y:S01]  /*20050*/  STG.E.U16 desc[UR6][R16.64], R34 ;  /* 0x0000002210007986 */ /* 0x0007e2000c101506 */
[-C--:B----4-:R-:W-:Y:S02]  /*20060*/  IADD3 R22, P5, R175, R96.reuse, RZ ;  /* 0x00000060af167210 */ /* 0x090fe40007fbe0ff */
[----:B------:R-:W-:-:S04]  /*20070*/  IADD3 R18, P3, R15, R96, RZ ;  /* 0x000000600f127210 */ /* 0x000fc80007f7e0ff */
[----:B------:R-:W4:Y:S01]  /*20080*/  LDC R2, c[0x0][0x278] ;  /* 0x00009e00ff027b82 */ /* 0x000f220000000800 */
[-C--:B------:R-:W-:Y:S01]  /*20090*/  LEA.HI.X.SX32 R23, R25, R97.reuse, 0x1, P5 ;  /* 0x0000006119177211 */ /* 0x080fe200028f0eff */
[----:B---3--:R-:W-:Y:S02]  /*200a0*/  IMAD R17, R26, 0x4e, RZ ;  /* 0x0000004e1a117824 */ /* 0x008fe400078e02ff */
[----:B------:R-:W-:Y:S01]  /*200b0*/  IMAD R25, R4, 0x27, RZ ;  /* 0x0000002704197824 */ /* 0x000fe200078e02ff */
[----:B------:R-:W-:Y:S01]  /*200c0*/  PRMT R140, R34, 0x7632, R140 ;  /* 0x00007632228c7816 */ /* 0x000fe2000000008c */
[----:B0-----:R-:W-:Y:S01]  /*200d0*/  IMAD R3, R20, 0x50, RZ ;  /* 0x0000005014037824 */ /* 0x001fe200078e02ff */
[----:B------:R-:W-:Y:S01]  /*200e0*/  IADD3 R26, P5, R17, R96, RZ ;  /* 0x00000060111a7210 */ /* 0x000fe20007fbe0ff */
[----:B------:R-:W0:Y:S01]  /*200f0*/  LDC R4, c[0x0][0x278] ;  /* 0x00009e00ff047b82 */ /* 0x000e220000000800 */
[-C--:B------:R-:W-:Y:S02]  /*20100*/  LEA.HI.X.SX32 R19, R19, R97.reuse, 0x1, P3 ;  /* 0x0000006113137211 */ /* 0x080fe400018f0eff */
[----:B------:R-:W-:-:S02]  /*20110*/  LEA.HI.X.SX32 R27, R25, R97, 0x1, P5 ;  /* 0x00000061191b7211 */ /* 0x000fc400028f0eff */
[----:B------:R-:W-:Y:S01]  /*20120*/  PRMT R0, R35, 0x7632, R0 ;  /* 0x0000763223007816 */ /* 0x000fe20000000000 */
[----:B------:R-:W-:Y:S02]  /*20130*/  IMAD R25, R14, 0x52, RZ ;  /* 0x000000520e197824 */ /* 0x000fe400078e02ff */
[----:B------:R-:W3:Y:S01]  /*20140*/  LDC R16, c[0x0][0x278] ;  /* 0x00009e00ff107b82 */ /* 0x000ee20000000800 */
[----:B------:R-:W-:Y:S01]  /*20150*/  STG.E.U16 desc[UR6][R22.64], R140 ;  /* 0x0000008c16007986 */ /* 0x000fe2000c101506 */
[----:B------:R-:W-:-:S03]  /*20160*/  IADD3 R32, P6, R3, R96, RZ ;  /* 0x0000006003207210 */ /* 0x000fc60007fde0ff */
[----:B------:R1:W-:Y:S03]  /*20170*/  STG.E.U16 desc[UR6][R18.64], R35 ;  /* 0x0000002312007986 */ /* 0x0003e6000c101506 */
[----:B------:R-:W3:Y:S01]  /*20180*/  LDC R14, c[0x0][0x278] ;  /* 0x00009e00ff0e7b82 */ /* 0x000ee20000000800 */
[----:B------:R1:W-:Y:S01]  /*20190*/  STG.E.U16 desc[UR6][R26.64], R0 ;  /* 0x000000001a007986 */ /* 0x0003e2000c101506 */
[----:B------:R-:W-:-:S06]  /*201a0*/  LEA.HI.X.SX32 R33, R21, R97, 0x1, P6 ;  /* 0x0000006115217211 */ /* 0x000fcc00030f0eff */
[----:B------:R-:W3:Y:S01]  /*201b0*/  LDC R153, c[0x0][0x278] ;  /* 0x00009e00ff997b82 */ /* 0x000ee20000000800 */
[----:B--2---:R-:W-:Y:S02]  /*201c0*/  IMAD R21, R24, 0x54, RZ ;  /* 0x0000005418157824 */ /* 0x004fe400078e02ff */
[----:B-1----:R-:W-:-:S05]  /*201d0*/  IMAD R19, R10, 0x29, RZ ;  /* 0x000000290a137824 */ /* 0x002fca00078e02ff */
[----:B------:R-:W1:Y:S01]  /*201e0*/  LDC R0, c[0x0][0x278] ;  /* 0x00009e00ff007b82 */ /* 0x000e620000000800 */
[----:B------:R2:W-:Y:S01]  /*201f0*/  STG.E.U16 desc[UR6][R32.64], R100 ;  /* 0x0000006420007986 */ /* 0x0005e2000c101506 */
[----:B------:R-:W-:Y:S01]  /*20200*/  IMAD R23, R98, 0x56, RZ ;  /* 0x0000005662177824 */ /* 0x000fe200078e02ff */
[----:B------:R-:W-:-:S05]  /*20210*/  IADD3 R18, P3, R25, R96, RZ ;  /* 0x0000006019127210 */ /* 0x000fca0007f7e0ff */
[----:B------:R-:W1:Y:S01]  /*20220*/  LDC R10, c[0x0][0x278] ;  /* 0x00009e00ff0a7b82 */ /* 0x000e620000000800 */
[----:B------:R-:W-:Y:S01]  /*20230*/  IADD3 R26, P5, R21, R96, RZ ;  /* 0x00000060151a7210 */ /* 0x000fe20007fbe0ff */
[----:B--2---:R-:W-:-:S06]  /*20240*/  IMAD R33, R12, 0x2b, RZ ;  /* 0x0000002b0c217824 */ /* 0x004fcc00078e02ff */
[----:B------:R-:W2:Y:S01]  /*20250*/  LDC R12, c[0x0][0x278] ;  /* 0x00009e00ff0c7b82 */ /* 0x000ea20000000800 */
[----:B------:R-:W-:Y:S02]  /*20260*/  LEA.HI.X.SX32 R19, R19, R97, 0x1, P3 ;  /* 0x0000006113137211 */ /* 0x000fe400018f0eff */
[----:B------:R-:W-:Y:S01]  /*20270*/  PRMT R100, R100, 0x7632, R100 ;  /* 0x0000763264647816 */ /* 0x000fe20000000064 */
[----:B----4-:R-:W-:Y:S01]  /*20280*/  IMAD R35, R2, 0x58, RZ ;  /* 0x0000005802237824 */ /* 0x010fe200078e02ff */
[----:B------:R-:W-:-:S03]  /*20290*/  IADD3 R32, P6, R23, R96, RZ ;  /* 0x0000006017207210 */ /* 0x000fc60007fde0ff */
[----:B------:R-:W4:Y:S01]  /*202a0*/  LDC R20, c[0x0][0x278] ;  /* 0x00009e00ff147b82 */ /* 0x000f220000000800 */
[-C--:B------:R-:W-:Y:S01]  /*202b0*/  LEA.HI.X.SX32 R27, R99, R97.reuse, 0x1, P5 ;  /* 0x00000061631b7211 */ /* 0x080fe200028f0eff */
[----:B------:R3:W-:Y:S01]  /*202c0*/  STG.E.U16 desc[UR6][R18.64], R100 ;  /* 0x0000006412007986 */ /* 0x0007e2000c101506 */
[----:B------:R-:W-:-:S05]  /*202d0*/  LEA.HI.X.SX32 R33, R33, R97, 0x1, P6 ;  /* 0x0000006121217211 */ /* 0x000fca00030f0eff */
[----:B------:R-:W2:Y:S01]  /*202e0*/  LDC R22, c[0x0][0x278] ;  /* 0x00009e00ff167b82 */ /* 0x000ea20000000800 */
[----:B------:R-:W-:Y:S01]  /*202f0*/  PRMT R24, R101, 0x7632, R24 ;  /* 0x0000763265187816 */ /* 0x000fe20000000018 */
[----:B------:R1:W-:Y:S01]  /*20300*/  STG.E.U16 desc[UR6][R26.64], R101 ;  /* 0x000000651a007986 */ /* 0x0003e2000c101506 */
[----:B0-----:R-:W-:-:S05]  /*20310*/  IMAD R99, R4, 0x5a, RZ ;  /* 0x0000005a04637824 */ /* 0x001fca00078e02ff */
[----:B------:R-:W0:Y:S01]  /*20320*/  LDC R2, c[0x0][0x278] ;  /* 0x00009e00ff027b82 */ /* 0x000e220000000800 */
[-C--:B---3--:R-:W-:Y:S01]  /*20330*/  IADD3 R100, P5, R35, R96.reuse, RZ ;  /* 0x0000006023647210 */ /* 0x088fe20007fbe0ff */
[----:B------:R-:W-:Y:S01]  /*20340*/  IMAD R19, R14, 0x5e, RZ ;  /* 0x0000005e0e137824 */ /* 0x000fe200078e02ff */
[----:B------:R3:W-:Y:S01]  /*20350*/  STG.E.U16 desc[UR6][R32.64], R24 ;  /* 0x0000001820007986 */ /* 0x0007e2000c101506 */
[----:B-1----:R-:W-:Y:S01]  /*20360*/  IMAD R27, R16, 0x5c, RZ ;  /* 0x0000005c101b7824 */ /* 0x002fe200078e02ff */
[----:B------:R-:W-:Y:S01]  /*20370*/  LEA.HI.X.SX32 R101, R141, R97, 0x1, P5 ;  /* 0x000000618d657211 */ /* 0x000fe200028f0eff */
[----:B------:R-:W-:Y:S02]  /*20380*/  IMAD R153, R153, 0x2d, RZ ;  /* 0x0000002d99997824 */ /* 0x000fe400078e02ff */
[----:B------:R-:W1:Y:S01]  /*20390*/  LDC R14, c[0x0][0x278] ;  /* 0x00009e00ff0e7b82 */ /* 0x000e620000000800 */
[----:B------:R-:W-:Y:S01]  /*203a0*/  IMAD R141, R0, 0x2f, RZ ;  /* 0x0000002f008d7824 */ /* 0x000fe200078e02ff */
[----:B------:R-:W-:-:S02]  /*203b0*/  IADD3 R152, P5, R27, R96, RZ ;  /* 0x000000601b987210 */ /* 0x000fc40007fbe0ff */
[----:B---3--:R-:W-:-:S04]  /*203c0*/  IADD3 R32, P3, R99, R96, RZ ;  /* 0x0000006063207210 */ /* 0x008fc80007f7e0ff */
[----:B------:R-:W3:Y:S01]  /*203d0*/  LDC R0, c[0x0][0x278] ;  /* 0x00009e00ff007b82 */ /* 0x000ee20000000800 */
[-C--:B------:R-:W-:Y:S02]  /*203e0*/  LEA.HI.X.SX32 R33, R153, R97.reuse, 0x1, P3 ;  /* 0x0000006199217211 */ /* 0x080fe400018f0eff */
[-C--:B------:R-:W-:Y:S01]  /*203f0*/  LEA.HI.X.SX32 R153, R145, R97.reuse, 0x1, P5 ;  /* 0x0000006191997211 */ /* 0x080fe200028f0eff */
[----:B------:R-:W-:Y:S01]  /*20400*/  IMAD R145, R10, 0x60, RZ ;  /* 0x000000600a917824 */ /* 0x000fe200078e02ff */
[-C--:B------:R-:W-:Y:S02]  /*20410*/  IADD3 R160, P6, R19, R96.reuse, RZ ;  /* 0x0000006013a07210 */ /* 0x080fe40007fde0ff */
[----:B------:R-:W-:Y:S01]  /*20420*/  PRMT R16, R102, 0x7632, R16 ;  /* 0x0000763266107816 */ /* 0x000fe20000000010 */
[----:B------:R-:W3:Y:S01]  /*20430*/  LDC R4, c[0x0][0x278] ;  /* 0x00009e00ff047b82 */ /* 0x000ee20000000800 */
[----:B------:R2:W-:Y:S01]  /*20440*/  STG.E.U16 desc[UR6][R100.64], R102 ;  /* 0x0000006664007986 */ /* 0x0005e2000c101506 */
[----:B------:R-:W-:Y:S01]  /*20450*/  LEA.HI.X.SX32 R161, R141, R97, 0x1, P6 ;  /* 0x000000618da17211 */ /* 0x000fe200030f0eff */
[----:B----4-:R-:W-:Y:S01]  /*20460*/  IMAD R141, R20, 0x64, RZ ;  /* 0x00000064148d7824 */ /* 0x010fe200078e02ff */
[----:B------:R-:W-:Y:S01]  /*20470*/  PRMT R18, R103, 0x7632, R18 ;  /* 0x0000763267127816 */ /* 0x000fe20000000012 */
[----:B------:R4:W-:Y:S01]  /*20480*/  STG.E.U16 desc[UR6][R32.64], R16 ;  /* 0x0000001020007986 */ /* 0x0009e2000c101506 */
[----:B------:R-:W-:-:S02]  /*20490*/  IADD3 R148, P5, R145, R96, RZ ;  /* 0x0000006091947210 */ /* 0x000fc40007fbe0ff */
[----:B------:R-:W3:Y:S01]  /*204a0*/  LDC R10, c[0x0][0x278] ;  /* 0x00009e00ff0a7b82 */ /* 0x000ee20000000800 */
[----:B------:R0:W-:Y:S01]  /*204b0*/  STG.E.U16 desc[UR6][R152.64], R103 ;  /* 0x0000006798007986 */ /* 0x0001e2000c101506 */
[----:B--2---:R-:W-:-:S03]  /*204c0*/  IMAD R101, R12, 0x62, RZ ;  /* 0x000000620c657824 */ /* 0x004fc600078e02ff */
[----:B------:R2:W-:Y:S01]  /*204d0*/  STG.E.U16 desc[UR6][R160.64], R18 ;  /* 0x00000012a0007986 */ /* 0x0005e2000c101506 */
[----:B------:R-:W-:Y:S02]  /*204e0*/  LEA.HI.X.SX32 R149, R149, R97, 0x1, P5 ;  /* 0x0000006195957211 */ /* 0x000fe400028f0eff */
[----:B------:R-:W3:Y:S01]  /*204f0*/  LDC R12, c[0x0][0x278] ;  /* 0x00009e00ff0c7b82 */ /* 0x000ee20000000800 */
[----:B----4-:R-:W-:Y:S01]  /*20500*/  IMAD R33, R22, 0x66, RZ ;  /* 0x0000006616217824 */ /* 0x010fe200078e02ff */
[----:B0-----:R-:W-:Y:S01]  /*20510*/  IADD3 R152, P3, R101, R96, RZ ;  /* 0x0000006065987210 */ /* 0x001fe20007f7e0ff */
[----:B------:R-:W-:-:S03]  /*20520*/  IMAD R103, R2, 0x33, RZ ;  /* 0x0000003302677824 */ /* 0x000fc600078e02ff */
[-C--:B------:R-:W-:Y:S02]  /*20530*/  IADD3 R164, P6, R33, R96.reuse, RZ ;  /* 0x0000006021a47210 */ /* 0x080fe40007fde0ff */
[----:B------:R-:W0:Y:S01]  /*20540*/  LDC R2, c[0x0][0x278] ;  /* 0x00009e00ff027b82 */ /* 0x000e220000000800 */
[----:B--2---:R-:W-:Y:S02]  /*20550*/  IADD3 R160, P5, R141, R96, RZ ;  /* 0x000000608da07210 */ /* 0x004fe40007fbe0ff */
[-C--:B------:R-:W-:Y:S02]  /*20560*/  LEA.HI.X.SX32 R153, R165, R97.reuse, 0x1, P3 ;  /* 0x00000061a5997211 */ /* 0x080fe400018f0eff */
[----:B------:R-:W-:Y:S02]  /*20570*/  PRMT R20, R104, 0x7632, R20 ;  /* 0x0000763268147816 */ /* 0x000fe40000000014 */
[-C--:B------:R-:W-:Y:S01]  /*20580*/  LEA.HI.X.SX32 R161, R143, R97.reuse, 0x1, P5 ;  /* 0x000000618fa17211 */ /* 0x080fe200028f0eff */
[----:B------:R-:W2:Y:S01]  /*20590*/  LDC R16, c[0x0][0x278] ;  /* 0x00009e00ff107b82 */ /* 0x000ea20000000800 */
[----:B------:R-:W-:Y:S01]  /*205a0*/  LEA.HI.X.SX32 R165, R103, R97, 0x1, P6 ;  /* 0x0000006167a57211 */ /* 0x000fe200030f0eff */
[----:B------:R-:W-:Y:S01]  /*205b0*/  STG.E.U16 desc[UR6][R148.64], R104 ;  /* 0x0000006894007986 */ /* 0x000fe2000c101506 */
[----:B-1----:R-:W-:Y:S01]  /*205c0*/  IMAD R103, R14, 0x6c, RZ ;  /* 0x0000006c0e677824 */ /* 0x002fe200078e02ff */
[----:B------:R-:W-:-:S02]  /*205d0*/  PRMT R22, R105, 0x7632, R22 ;  /* 0x0000763269167816 */ /* 0x000fc40000000016 */
[----:B------:R-:W-:Y:S02]  /*205e0*/  STG.E.U16 desc[UR6][R152.64], R20 ;  /* 0x0000001498007986 */ /* 0x000fe4000c101506 */
[----:B------:R-:W1:Y:S02]  /*205f0*/  LDC R18, c[0x0][0x278] ;  /* 0x00009e00ff127b82 */ /* 0x000e640000000800 */
[----:B------:R3:W-:Y:S06]  /*20600*/  STG.E.U16 desc[UR6][R160.64], R105 ;  /* 0x00000069a0007986 */ /* 0x0007ec000c101506 */
[----:B------:R-:W4:Y:S01]  /*20610*/  LDC R14, c[0x0][0x278] ;  /* 0x00009e00ff0e7b82 */ /* 0x000f220000000800 */
[----:B---3--:R-:W-:-:S07]  /*20620*/  IMAD R105, R0, 0x35, RZ ;  /* 0x0000003500697824 */ /* 0x008fce00078e02ff */
[----:B------:R-:W3:Y:S01]  /*20630*/  LDC R0, c[0x0][0x278] ;  /* 0x00009e00ff007b82 */ /* 0x000ee20000000800 */
[----:B------:R-:W-:Y:S02]  /*20640*/  IMAD R149, R4, 0x68, RZ ;  /* 0x0000006804957824 */ /* 0x000fe400078e02ff */
[----:B------:R-:W-:Y:S01]  /*20650*/  IMAD R143, R10, 0x6a, RZ ;  /* 0x0000006a0a8f7824 */ /* 0x000fe200078e02ff */
[-C--:B------:R-:W-:Y:S02]  /*20660*/  IADD3 R160, P6, R103, R96.reuse, RZ ;  /* 0x0000006067a07210 */ /* 0x080fe40007fde0ff */
[-C--:B------:R-:W-:Y:S02]  /*20670*/  IADD3 R146, P3, R149, R96.reuse, RZ ;  /* 0x0000006095927210 */ /* 0x080fe40007f7e0ff */
[----:B------:R-:W-:Y:S01]  /*20680*/  IADD3 R104, P5, R143, R96, RZ ;  /* 0x000000608f687210 */ /* 0x000fe20007fbe0ff */
[----:B------:R-:W3:Y:S01]  /*20690*/  LDC R10, c[0x0][0x278] ;  /* 0x00009e00ff0a7b82 */ /* 0x000ee20000000800 */
[----:B------:R-:W-:-:S02]  /*206a0*/  LEA.HI.X.SX32 R147, R147, R97, 0x1, P3 ;  /* 0x0000006193937211 */ /* 0x000fc400018f0eff */
[-C--:B------:R-:W-:Y:S01]  /*206b0*/  LEA.HI.X.SX32 R161, R151, R97.reuse, 0x1, P6 ;  /* 0x0000006197a17211 */ /* 0x080fe200030f0eff */
[----:B------:R-:W-:Y:S01]  /*206c0*/  IMAD R151, R12, 0x6e, RZ ;  /* 0x0000006e0c977824 */ /* 0x000fe200078e02ff */
[----:B------:R-:W-:Y:S02]  /*206d0*/  LEA.HI.X.SX32 R105, R105, R97, 0x1, P5 ;  /* 0x0000006169697211 */ /* 0x000fe400028f0eff */
[----:B------:R-:W-:Y:S01]  /*206e0*/  PRMT R24, R106, 0x7632, R24 ;  /* 0x000076326a187816 */ /* 0x000fe20000000018 */
[----:B------:R-:W3:Y:S01]  /*206f0*/  LDC R20, c[0x0][0x278] ;  /* 0x00009e00ff147b82 */ /* 0x000ee20000000800 */
[----:B------:R0:W-:Y:S01]  /*20700*/  STG.E.U16 desc[UR6][R164.64], R22 ;  /* 0x00000016a4007986 */ /* 0x0001e2000c101506 */
[----:B--2---:R-:W-:-:S03]  /*20710*/  IMAD R153, R16, 0x70, RZ ;  /* 0x0000007010997824 */ /* 0x004fc600078e02ff */
[----:B------:R1:W-:Y:S03]  /*20720*/  STG.E.U16 desc[UR6][R146.64], R106 ;  /* 0x0000006a92007986 */ /* 0x0003e6000c101506 */
[----:B------:R-:W2:Y:S01]  /*20730*/  LDC R12, c[0x0][0x278] ;  /* 0x00009e00ff0c7b82 */ /* 0x000ea20000000800 */
[----:B------:R4:W-:Y:S01]  /*20740*/  STG.E.U16 desc[UR6][R104.64], R24 ;  /* 0x0000001868007986 */ /* 0x0009e2000c101506 */
[----:B0-----:R-:W-:Y:S01]  /*20750*/  IMAD R165, R2, 0x37, RZ ;  /* 0x0000003702a57824 */ /* 0x001fe200078e02ff */
[----:B------:R-:W-:-:S05]  /*20760*/  IADD3 R164, P5, R151, R96, RZ ;  /* 0x0000006097a47210 */ /* 0x000fca0007fbe0ff */
[----:B------:R-:W0:Y:S01]  /*20770*/  LDC R22, c[0x0][0x278] ;  /* 0x00009e00ff167b82 */ /* 0x000e220000000800 */
[----:B-1----:R-:W-:Y:S01]  /*20780*/  IMAD R147, R18, 0x72, RZ ;  /* 0x0000007212937824 */ /* 0x002fe200078e02ff */
[----:B------:R-:W-:Y:S01]  /*20790*/  PRMT R26, R107, 0x7632, R26 ;  /* 0x000076326b1a7816 */ /* 0x000fe2000000001a */
[----:B------:R3:W-:Y:S01]  /*207a0*/  STG.E.U16 desc[UR6][R160.64], R107 ;  /* 0x0000006ba0007986 */ /* 0x0007e2000c101506 */
[----:B----4-:R-:W-:-:S04]  /*207b0*/  IMAD R105, R14, 0x74, RZ ;  /* 0x000000740e697824 */ /* 0x010fc800078e02ff */
[----:B------:R-:W1:Y:S01]  /*207c0*/  LDC R4, c[0x0][0x278] ;  /* 0x00009e00ff047b82 */ /* 0x000e620000000800 */
[-C--:B------:R-:W-:Y:S02]  /*207d0*/  IADD3 R154, P3, R153, R96.reuse, RZ ;  /* 0x00000060999a7210 */ /* 0x080fe40007f7e0ff */
[-C--:B------:R-:W-:Y:S02]  /*207e0*/  LEA.HI.X.SX32 R165, R165, R97.reuse, 0x1, P5 ;  /* 0x00000061a5a57211 */ /* 0x080fe400028f0eff */
[-C--:B------:R-:W-:Y:S01]  /*207f0*/  IADD3 R170, P6, R105, R96.reuse, RZ ;  /* 0x0000006069aa7210 */ /* 0x080fe20007fde0ff */
[----:B---3--:R-:W-:Y:S01]  /*20800*/  IMAD R107, R0, 0x39, RZ ;  /* 0x00000039006b7824 */ /* 0x008fe200078e02ff */
[----:B------:R-:W-:Y:S01]  /*20810*/  IADD3 R160, P5, R147, R96, RZ ;  /* 0x0000006093a07210 */ /* 0x000fe20007fbe0ff */
[----:B------:R-:W3:Y:S01]  /*20820*/  LDC R14, c[0x0][0x278] ;  /* 0x00009e00ff0e7b82 */ /* 0x000ee20000000800 */
[-C--:B------:R-:W-:Y:S02]  /*20830*/  LEA.HI.X.SX32 R155, R155, R97.reuse, 0x1, P3 ;  /* 0x000000619b9b7211 */ /* 0x080fe400018f0eff */
[----:B------:R-:W-:-:S02]  /*20840*/  LEA.HI.X.SX32 R161, R107, R97, 0x1, P5 ;  /* 0x000000616ba17211 */ /* 0x000fc400028f0eff */
[----:B------:R-:W-:Y:S02]  /*20850*/  PRMT R2, R108, 0x7632, R2 ;  /* 0x000076326c027816 */ /* 0x000fe40000000002 */
[----:B------:R-:W-:Y:S01]  /*20860*/  LEA.HI.X.SX32 R171, R157, R97, 0x1, P6 ;  /* 0x000000619dab7211 */ /* 0x000fe200030f0eff */
[----:B------:R-:W4:Y:S01]  /*20870*/  LDC R16, c[0x0][0x278] ;  /* 0x00009e00ff107b82 */ /* 0x000f220000000800 */
[----:B------:R-:W-:Y:S04]  /*20880*/  STG.E.U16 desc[UR6][R164.64], R26 ;  /* 0x0000001aa4007986 */ /* 0x000fe8000c101506 */
[----:B------:R2:W-:Y:S03]  /*20890*/  STG.E.U16 desc[UR6][R154.64], R108 ;  /* 0x0000006c9a007986 */ /* 0x0005e6000c101506 */
[----:B------:R-:W4:Y:S01]  /*208a0*/  LDC R18, c[0x0][0x278] ;  /* 0x00009e00ff127b82 */ /* 0x000f220000000800 */
[----:B------:R2:W-:Y:S04]  /*208b0*/  STG.E.U16 desc[UR6][R160.64], R2 ;  /* 0x00000002a0007986 */ /* 0x0005e8000c101506 */
[----:B------:R2:W-:Y:S03]  /*208c0*/  STG.E.U16 desc[UR6][R170.64], R109 ;  /* 0x0000006daa007986 */ /* 0x0005e6000c101506 */
[----:B------:R-:W4:Y:S01]  /*208d0*/  LDC R0, c[0x0][0x278] ;  /* 0x00009e00ff007b82 */ /* 0x000f220000000800 */
[----:B------:R-:W-:-:S02]  /*208e0*/  IMAD R157, R20, 0x76, RZ ;  /* 0x00000076149d7824 */ /* 0x000fc400078e02ff */
[----:B0-----:R-:W-:Y:S02]  /*208f0*/  IMAD R107, R22, 0x78, RZ ;  /* 0x00000078166b7824 */ /* 0x001fe400078e02ff */
[----:B--2---:R-:W-:-:S03]  /*20900*/  IMAD R155, R12, 0x7a, RZ ;  /* 0x0000007a0c9b7824 */ /* 0x004fc600078e02ff */
[----:B------:R-:W0:Y:S01]  /*20910*/  LDC R2, c[0x0][0x278] ;  /* 0x00009e00ff027b82 */ /* 0x000e220000000800 */
[----:B------:R-:W-:-:S07]  /*20920*/  IMAD R171, R10, 0x3d, RZ ;  /* 0x0000003d0aab7824 */ /* 0x000fce00078e02ff */
[----:B------:R-:W2:Y:S01]  /*20930*/  LDC R10, c[0x0][0x278] ;  /* 0x00009e00ff0a7b82 */ /* 0x000ea20000000800 */
[----:B-1----:R-:W-:Y:S01]  /*20940*/  IMAD R161, R4, 0x3b, RZ ;  /* 0x0000003b04a17824 */ /* 0x002fe200078e02ff */
[-C--:B------:R-:W-:Y:S02]  /*20950*/  IADD3 R160, P3, R157, R96.reuse, RZ ;  /* 0x000000609da07210 */ /* 0x080fe40007f7e0ff */
[-C--:B------:R-:W-:Y:S02]  /*20960*/  IADD3 R164, P5, R107, R96.reuse, RZ ;  /* 0x000000606ba47210 */ /* 0x080fe40007fbe0ff */
[----:B------:R-:W-:Y:S02]  /*20970*/  IADD3 R170, P6, R155, R96, RZ ;  /* 0x000000609baa7210 */ /* 0x000fe40007fde0ff */
[----:B------:R-:W1:Y:S01]  /*20980*/  LDC R4, c[0x0][0x278] ;  /* 0x00009e00ff047b82 */ /* 0x000e620000000800 */
[----:B------:R-:W-:Y:S01]  /*20990*/  PRMT R20, R109, 0x7632, R20 ;  /* 0x000076326d147816 */ /* 0x000fe20000000014 */
[----:B---3--:R-:W-:Y:S01]  /*209a0*/  IMAD R109, R14, 0x7c, RZ ;  /* 0x0000007c0e6d7824 */ /* 0x008fe200078e02ff */
[----:B------:R-:W-:-:S05]  /*209b0*/  LEA.HI.X.SX32 R161, R161, R97, 0x1, P3 ;  /* 0x00000061a1a17211 */ /* 0x000fca00018f0eff */
[----:B------:R-:W3:Y:S01]  /*209c0*/  LDC R12, c[0x0][0x278] ;  /* 0x00009e00ff0c7b82 */ /* 0x000ee20000000800 */
[-C--:B------:R-:W-:Y:S01]  /*209d0*/  LEA.HI.X.SX32 R165, R159, R97.reuse, 0x1, P5 ;  /* 0x000000619fa57211 */ /* 0x080fe200028f0eff */
[----:B----4-:R-:W-:Y:S01]  /*209e0*/  IMAD R159, R16, 0x7e, RZ ;  /* 0x0000007e109f7824 */ /* 0x010fe200078e02ff */
[-C--:B------:R-:W-:Y:S02]  /*209f0*/  LEA.HI.X.SX32 R171, R171, R97.reuse, 0x1, P6 ;  /* 0x00000061abab7211 */ /* 0x080fe400030f0eff */
[----:B------:R-:W-:Y:S01]  /*20a00*/  PRMT R22, R110, 0x7632, R22 ;  /* 0x000076326e167816 */ /* 0x000fe20000000016 */
[----:B------:R4:W-:Y:S02]  /*20a10*/  STG.E.U16 desc[UR6][R160.64], R20 ;  /* 0x00000014a0007986 */ /* 0x0009e4000c101506 */
[----:B------:R-:W0:Y:S01]  /*20a20*/  LDC R14, c[0x0][0x278] ;  /* 0x00009e00ff0e7b82 */ /* 0x000e220000000800 */
[-C--:B------:R-:W-:Y:S01]  /*20a30*/  IADD3 R172, P5, R109, R96.reuse, RZ ;  /* 0x000000606dac7210 */ /* 0x080fe20007fbe0ff */
[----:B------:R2:W-:Y:S03]  /*20a40*/  STG.E.U16 desc[UR6][R164.64], R110 ;  /* 0x0000006ea4007986 */ /* 0x0005e6000c101506 */
[----:B------:R-:W-:Y:S01]  /*20a50*/  LEA.HI.X.SX32 R173, R163, R97, 0x1, P5 ;  /* 0x00000061a3ad7211 */ /* 0x000fe200028f0eff */
[----:B------:R2:W-:Y:S02]  /*20a60*/  STG.E.U16 desc[UR6][R170.64], R22 ;  /* 0x00000016aa007986 */ /* 0x0005e4000c101506 */
[----:B------:R-:W0:Y:S01]  /*20a70*/  LDC R16, c[0x0][0x278] ;  /* 0x00009e00ff107b82 */ /* 0x000e220000000800 */
[----:B----4-:R-:W-:Y:S01]  /*20a80*/  IMAD R161, R18, 0x82, RZ ;  /* 0x0000008212a17824 */ /* 0x010fe200078e02ff */
[-C--:B------:R-:W-:Y:S01]  /*20a90*/  LEA R176, P5, R181, R96.reuse, 0x7 ;  /* 0x00000060b5b07211 */ /* 0x080fe200078a38ff */
[----:B------:R-:W-:Y:S01]  /*20aa0*/  IMAD R163, R0, 0x41, RZ ;  /* 0x0000004100a37824 */ /* 0x000fe200078e02ff */
[----:B------:R-:W-:Y:S01]  /*20ab0*/  PRMT R20, R111, 0x7632, R20 ;  /* 0x000076326f147816 */ /* 0x000fe20000000014 */
[----:B--2---:R-:W-:Y:S01]  /*20ac0*/  IMAD R165, R10, 0x86, RZ ;  /* 0x000000860aa57824 */ /* 0x004fe200078e02ff */
[----:B------:R-:W-:-:S02]  /*20ad0*/  IADD3 R178, P6, R161, R96, RZ ;  /* 0x00000060a1b27210 */ /* 0x000fc40007fde0ff */
[----:B------:R-:W2:Y:S01]  /*20ae0*/  LDC R0, c[0x0][0x278] ;  /* 0x00009e00ff007b82 */ /* 0x000ea20000000800 */
[----:B------:R-:W-:Y:S02]  /*20af0*/  IADD3 R170, P3, R159, R96, RZ ;  /* 0x000000609faa7210 */ /* 0x000fe40007f7e0ff */
[----:B------:R-:W-:Y:S02]  /*20b00*/  PRMT R22, R120, 0x7632, R22 ;  /* 0x0000763278167816 */ /* 0x000fe40000000016 */
[----:B------:R-:W-:-:S03]  /*20b10*/  LEA.HI.X.SX32 R171, R177, R97, 0x1, P3 ;  /* 0x00000061b1ab7211 */ /* 0x000fc600018f0eff */
[----:B------:R-:W4:Y:S01]  /*20b20*/  LDC R10, c[0x0][0x278] ;  /* 0x00009e00ff0a7b82 */ /* 0x000f220000000800 */
[-C--:B------:R-:W-:Y:S02]  /*20b30*/  LEA.HI.X.SX32 R177, R179, R97.reuse, 0x1, P5 ;  /* 0x00000061b3b17211 */ /* 0x080fe400028f0eff */
[----:B------:R-:W-:Y:S01]  /*20b40*/  LEA.HI.X.SX32 R179, R163, R97, 0x1, P6 ;  /* 0x00000061a3b37211 */ /* 0x000fe200030f0eff */
[----:B------:R3:W-:Y:S04]  /*20b50*/  STG.E.U16 desc[UR6][R172.64], R111 ;  /* 0x0000006fac007986 */ /* 0x0007e8000c101506 */
[----:B------:R-:W4:Y:S01]  /*20b60*/  LDC R18, c[0x0][0x278] ;  /* 0x00009e00ff127b82 */ /* 0x000f220000000800 */
[----:B------:R0:W-:Y:S01]  /*20b70*/  STG.E.U16 desc[UR6][R170.64], R20 ;  /* 0x00000014aa007986 */ /* 0x0001e2000c101506 */
[----:B-1----:R-:W-:-:S03]  /*20b80*/  IMAD R163, R4, 0x84, RZ ;  /* 0x0000008404a37824 */ /* 0x002fc600078e02ff */
[----:B------:R1:W-:Y:S01]  /*20b90*/  STG.E.U16 desc[UR6][R176.64], R120 ;  /* 0x00000078b0007986 */ /* 0x0003e2000c101506 */
[----:B---3--:R-:W-:-:S03]  /*20ba0*/  IMAD R111, R12, 0x88, RZ ;  /* 0x000000880c6f7824 */ /* 0x008fc600078e02ff */
[----:B------:R3:W-:Y:S01]  /*20bb0*/  STG.E.U16 desc[UR6][R178.64], R22 ;  /* 0x00000016b2007986 */ /* 0x0007e2000c101506 */
[----:B------:R-:W4:Y:S01]  /*20bc0*/  LDC R12, c[0x0][0x278] ;  /* 0x00009e00ff0c7b82 */ /* 0x000f220000000800 */
[----:B0-----:R-:W-:Y:S01]  /*20bd0*/  IMAD R171, R2, 0x43, RZ ;  /* 0x0000004302ab7824 */ /* 0x001fe200078e02ff */
[----:B-1----:R-:W-:-:S06]  /*20be0*/  IADD3 R176, P5, R165, R96, RZ ;  /* 0x00000060a5b07210 */ /* 0x002fcc0007fbe0ff */
[----:B------:R-:W0:Y:S01]  /*20bf0*/  LDC R2, c[0x0][0x278] ;  /* 0x00009e00ff027b82 */ /* 0x000e220000000800 */
[----:B------:R-:W-:Y:S02]  /*20c00*/  IADD3 R172, P3, R163, R96, RZ ;  /* 0x00000060a3ac7210 */ /* 0x000fe40007f7e0ff */
[----:B------:R-:W-:-:S05]  /*20c10*/  LEA.HI.X.SX32 R177, R171, R97, 0x1, P5 ;  /* 0x00000061abb17211 */ /* 0x000fca00028f0eff */
[----:B---3--:R-:W1:Y:S01]  /*20c20*/  LDC R179, c[0x0][0x278] ;  /* 0x00009e00ffb37b82 */ /* 0x008e620000000800 */
[----:B------:R-:W-:Y:S01]  /*20c30*/  IMAD R171, R14, 0x8a, RZ ;  /* 0x0000008a0eab7824 */ /* 0x000fe200078e02ff */
[----:B------:R-:W-:Y:S02]  /*20c40*/  LEA.HI.X.SX32 R173, R167, R97, 0x1, P3 ;  /* 0x00000061a7ad7211 */ /* 0x000fe400018f0eff */
[----:B------:R-:W-:-:S04]  /*20c50*/  IADD3 R168, P6, R111, R96, RZ ;  /* 0x000000606fa87210 */ /* 0x000fc80007fde0ff */
[----:B------:R-:W3:Y:S01]  /*20c60*/  LDC R14, c[0x0][0x278] ;  /* 0x00009e00ff0e7b82 */ /* 0x000ee20000000800 */
[----:B------:R-:W-:Y:S01]  /*20c70*/  PRMT R22, R121, 0x7632, R22 ;  /* 0x0000763279167816 */ /* 0x000fe20000000016 */
[----:B------:R2:W-:Y:S06]  /*20c80*/  STG.E.U16 desc[UR6][R172.64], R121 ;  /* 0x00000079ac007986 */ /* 0x0005ec000c101506 */
[----:B------:R-:W0:Y:S01]  /*20c90*/  LDC R20, c[0x0][0x278] ;  /* 0x00009e00ff147b82 */ /* 0x000e220000000800 */
[----:B------:R-:W-:Y:S01]  /*20ca0*/  LEA.HI.X.SX32 R169, R169, R97, 0x1, P6 ;  /* 0x00000061a9a97211 */ /* 0x000fe200030f0eff */
[----:B------:R-:W-:-:S06]  /*20cb0*/  IMAD R167, R16, 0x8c, RZ ;  /* 0x0000008c10a77824 */ /* 0x000fcc00078e02ff */
[----:B------:R-:W0:Y:S01]  /*20cc0*/  LDC R4, c[0x0][0x278] ;  /* 0x00009e00ff047b82 */ /* 0x000e220000000800 */
[----:B--2---:R-:W-:Y:S01]  /*20cd0*/  IMAD R173, R0, 0x45, RZ ;  /* 0x0000004500ad7824 */ /* 0x004fe200078e02ff */
[----:B------:R-:W-:Y:S01]  /*20ce0*/  IADD3 R172, P5, R171, R96, RZ ;  /* 0x00000060abac7210 */ /* 0x000fe20007fbe0ff */
[----:B----4-:R-:W-:Y:S01]  /*20cf0*/  IMAD R121, R10, 0x90, RZ ;  /* 0x000000900a797824 */ /* 0x010fe200078e02ff */
[----:B------:R2:W-:Y:S01]  /*20d00*/  STG.E.U16 desc[UR6][R176.64], R22 ;  /* 0x00000016b0007986 */ /* 0x0005e2000c101506 */
[----:B------:R-:W-:-:S03]  /*20d10*/  PRMT R24, R122, 0x7632, R24 ;  /* 0x000076327a187816 */ /* 0x000fc60000000018 */
[----:B------:R-:W4:Y:S01]  /*20d20*/  LDC R10, c[0x0][0x278] ;  /* 0x00009e00ff0a7b82 */ /* 0x000f220000000800 */
[----:B------:R2:W-:Y:S01]  /*20d30*/  STG.E.U16 desc[UR6][R168.64], R122 ;  /* 0x0000007aa8007986 */ /* 0x0005e2000c101506 */
[----:B------:R-:W-:Y:S01]  /*20d40*/  LEA.HI.X.SX32 R173, R173, R97, 0x1, P5 ;  /* 0x00000061adad7211 */ /* 0x000fe200028f0eff */
[----:B-1----:R-:W-:Y:S01]  /*20d50*/  IMAD R179, R179, 0x47, RZ ;  /* 0x00000047b3b37824 */ /* 0x002fe200078e02ff */
[----:B--2---:R-:W-:-:S04]  /*20d60*/  IADD3 R176, P3, R167, R96, RZ ;  /* 0x00000060a7b07210 */ /* 0x004fc80007f7e0ff */
[----:B------:R-:W1:Y:S01]  /*20d70*/  LDC R16, c[0x0][0x278] ;  /* 0x00009e00ff107b82 */ /* 0x000e620000000800 */
[----:B------:R-:W-:Y:S01]  /*20d80*/  IMAD R169, R18, 0x8e, RZ ;  /* 0x0000008e12a97824 */ /* 0x000fe200078e02ff */
[----:B------:R-:W-:Y:S01]  /*20d90*/  LEA.HI.X.SX32 R177, R13, R97, 0x1, P3 ;  /* 0x000000610db17211 */ /* 0x000fe200018f0eff */
[----:B------:R2:W-:Y:S01]  /*20da0*/  STG.E.U16 desc[UR6][R172.64], R24 ;  /* 0x00000018ac007986 */ /* 0x0005e2000c101506 */
[----:B------:R-:W-:-:S04]  /*20db0*/  IADD3 R180, P6, R121, R96, RZ ;  /* 0x0000006079b47210 */ /* 0x000fc80007fde0ff */
[----:B------:R-:W1:Y:S01]  /*20dc0*/  LDC R0, c[0x0][0x278] ;  /* 0x00009e00ff007b82 */ /* 0x000e620000000800 */
[----:B------:R-:W-:Y:S01]  /*20dd0*/  IADD3 R178, P5, R169, R96, RZ ;  /* 0x00000060a9b27210 */ /* 0x000fe20007fbe0ff */
[----:B------:R0:W-:Y:S01]  /*20de0*/  STG.E.U16 desc[UR6][R176.64], R123 ;  /* 0x0000007bb0007986 */ /* 0x0001e2000c101506 */
[----:B------:R-:W-:Y:S02]  /*20df0*/  PRMT R22, R123, 0x7632, R22 ;  /* 0x000076327b167816 */ /* 0x000fe40000000016 */
[----:B------:R-:W-:-:S03]  /*20e00*/  LEA.HI.X.SX32 R179, R179, R97, 0x1, P5 ;  /* 0x00000061b3b37211 */ /* 0x000fc600028f0eff */
[----:B------:R-:W1:Y:S01]  /*20e10*/  LDC R18, c[0x0][0x278] ;  /* 0x00009e00ff127b82 */ /* 0x000e620000000800 */
[----:B--2---:R-:W-:Y:S01]  /*20e20*/  IMAD R173, R12, 0x92, RZ ;  /* 0x000000920cad7824 */ /* 0x004fe200078e02ff */
[----:B------:R-:W-:Y:S01]  /*20e30*/  LEA.HI.X.SX32 R181, R11, R97, 0x1, P6 ;  /* 0x000000610bb57211 */ /* 0x000fe200030f0eff */
[----:B---3--:R-:W-:-:S05]  /*20e40*/  IMAD R11, R14, 0x96, RZ ;  /* 0x000000960e0b7824 */ /* 0x008fca00078e02ff */
[----:B------:R-:W2:Y:S01]  /*20e50*/  LDC R12, c[0x0][0x278] ;  /* 0x00009e00ff0c7b82 */ /* 0x000ea20000000800 */
[----:B0-----:R-:W-:Y:S02]  /*20e60*/  IMAD R123, R2, 0x49, RZ ;  /* 0x00000049027b7824 */ /* 0x001fe400078e02ff */
[----:B------:R-:W-:Y:S01]  /*20e70*/  IMAD R13, R20, 0x94, RZ ;  /* 0x00000094140d7824 */ /* 0x000fe200078e02ff */
[----:B------:R0:W-:Y:S04]  /*20e80*/  STG.E.U16 desc[UR6][R178.64], R22 ;  /* 0x00000016b2007986 */ /* 0x0001e8000c101506 */
[----:B------:R-:W3:Y:S01]  /*20e90*/  LDC R2, c[0x0][0x278] ;  /* 0x00009e00ff027b82 */ /* 0x000ee20000000800 */
[----:B------:R4:W-:Y:S01]  /*20ea0*/  STG.E.U16 desc[UR6][R180.64], R112 ;  /* 0x00000070b4007986 */ /* 0x0009e2000c101506 */
[----:B------:R-:W-:-:S06]  /*20eb0*/  IMAD R177, R4, 0x4b, RZ ;  /* 0x0000004b04b17824 */ /* 0x000fcc00078e02ff */
[----:B------:R-:W3:Y:S01]  /*20ec0*/  LDC R20, c[0x0][0x278] ;  /* 0x00009e00ff147b82 */ /* 0x000ee20000000800 */
[-C--:B0-----:R-:W-:Y:S02]  /*20ed0*/  IADD3 R178, P3, R173, R96.reuse, RZ ;  /* 0x00000060adb27210 */ /* 0x081fe40007f7e0ff */
[----:B----4-:R-:W-:-:S05]  /*20ee0*/  IADD3 R180, P6, R11, R96, RZ ;  /* 0x000000600bb47210 */ /* 0x010fca0007fde0ff */
[----:B------:R-:W0:Y:S01]  /*20ef0*/  LDC R22, c[0x0][0x278] ;  /* 0x00009e00ff167b82 */ /* 0x000e220000000800 */
[----:B------:R-:W-:Y:S01]  /*20f00*/  LEA.HI.X.SX32 R181, R177, R97, 0x1, P6 ;  /* 0x00000061b1b57211 */ /* 0x000fe200030f0eff */
[----:B------:R-:W-:Y:S01]  /*20f10*/  IMAD R177, R10, 0x98, RZ ;  /* 0x000000980ab17824 */ /* 0x000fe200078e02ff */
[----:B------:R-:W-:-:S05]  /*20f20*/  IADD3 R174, P5, R13, R96, RZ ;  /* 0x000000600dae7210 */ /* 0x000fca0007fbe0ff */
[----:B------:R-:W4:Y:S01]  /*20f30*/  LDC R24, c[0x0][0x278] ;  /* 0x00009e00ff187b82 */ /* 0x000f220000000800 */
[-C--:B------:R-:W-:Y:S02]  /*20f40*/  LEA.HI.X.SX32 R179, R123, R97.reuse, 0x1, P3 ;  /* 0x000000617bb37211 */ /* 0x080fe400018f0eff */
[----:B------:R-:W-:Y:S02]  /*20f50*/  PRMT R112, R112, 0x7632, R112 ;  /* 0x0000763270707816 */ /* 0x000fe40000000070 */
[----:B------:R-:W-:-:S03]  /*20f60*/  LEA.HI.X.SX32 R175, R175, R97, 0x1, P5 ;  /* 0x00000061afaf7211 */ /* 0x000fc600028f0eff */
[----:B------:R-:W4:Y:S01]  /*20f70*/  LDC R10, c[0x0][0x278] ;  /* 0x00009e00ff0a7b82 */ /* 0x000f220000000800 */
[----:B------:R-:W-:Y:S01]  /*20f80*/  IADD3 R14, P5, R177, R96, RZ ;  /* 0x00000060b10e7210 */ /* 0x000fe20007fbe0ff */
[----:B-1----:R-:W-:Y:S01]  /*20f90*/  IMAD R123, R16, 0x9a, RZ ;  /* 0x0000009a107b7824 */ /* 0x002fe200078e02ff */
[----:B------:R-:W-:Y:S01]  /*20fa0*/  PRMT R26, R113, 0x7632, R26 ;  /* 0x00007632711a7816 */ /* 0x000fe2000000001a */
[----:B------:R1:W-:Y:S01]  /*20fb0*/  STG.E.U16 desc[UR6][R178.64], R112 ;  /* 0x00000070b2007986 */ /* 0x0003e2000c101506 */
[----:B------:R-:W-:-:S03]  /*20fc0*/  LEA.HI.X.SX32 R15, R15, R97, 0x1, P5 ;  /* 0x000000610f0f7211 */ /* 0x000fc600028f0eff */
[----:B------:R-:W4:Y:S01]  /*20fd0*/  LDC R4, c[0x0][0x278] ;  /* 0x00009e00ff047b82 */ /* 0x000f220000000800 */
[----:B------:R2:W-:Y:S01]  /*20fe0*/  STG.E.U16 desc[UR6][R174.64], R113 ;  /* 0x00000071ae007986 */ /* 0x0005e2000c101506 */
[----:B------:R-:W-:-:S03]  /*20ff0*/  IADD3 R182, P3, R123, R96, RZ ;  /* 0x000000607bb67210 */ /* 0x000fc60007f7e0ff */
[----:B------:R3:W-:Y:S01]  /*21000*/  STG.E.U16 desc[UR6][R180.64], R26 ;  /* 0x0000001ab4007986 */ /* 0x0007e2000c101506 */
[----:B-1----:R-:W-:Y:S02]  /*21010*/  IMAD R179, R0, 0x4d, RZ ;  /* 0x0000004d00b37824 */ /* 0x002fe400078e02ff */
[----:B------:R-:W1:Y:S01]  /*21020*/  LDC R0, c[0x0][0x278] ;  /* 0x00009e00ff007b82 */ /* 0x000e620000000800 */
[----:B--2---:R-:W-:Y:S02]  /*21030*/  IMAD R175, R18, 0x9c, RZ ;  /* 0x0000009c12af7824 */ /* 0x004fe400078e02ff */
[----:B------:R-:W-:Y:S01]  /*21040*/  IMAD R113, R12, 0x9e, RZ ;  /* 0x0000009e0c717824 */ /* 0x000fe200078e02ff */
[----:B------:R2:W-:Y:S01]  /*21050*/  STG.E.U16 desc[UR6][R14.64], R114 ;  /* 0x000000720e007986 */ /* 0x0005e2000c101506 */
[----:B---3--:R-:W-:Y:S01]  /*21060*/  IMAD R181, R2, 0x4f, RZ ;  /* 0x0000004f02b57824 */ /* 0x008fe200078e02ff */
[-C--:B------:R-:W-:Y:S02]  /*21070*/  IADD3 R16, P5, R175, R96.reuse, RZ ;  /* 0x00000060af107210 */ /* 0x080fe40007fbe0ff */
[----:B------:R-:W3:Y:S01]  /*21080*/  LDC R12, c[0x0][0x278] ;  /* 0x00009e00ff0c7b82 */ /* 0x000ee20000000800 */
[----:B------:R-:W-:-:S02]  /*21090*/  IADD3 R184, P6, R113, R96, RZ ;  /* 0x0000006071b87210 */ /* 0x000fc40007fde0ff */
[-C--:B------:R-:W-:Y:S01]  /*210a0*/  LEA.HI.X.SX32 R183, R179, R97.reuse, 0x1, P3 ;  /* 0x00000061b3b77211 */ /* 0x080fe200018f0eff */
[----:B------:R-:W-:Y:S01]  /*210b0*/  IMAD R179, R20, 0xa0, RZ ;  /* 0x000000a014b37824 */ /* 0x000fe200078e02ff */
[----:B------:R-:W-:-:S03]  /*210c0*/  LEA.HI.X.SX32 R17, R17, R97, 0x1, P5 ;  /* 0x0000006111117211 */ /* 0x000fc600028f0eff */
[----:B------:R-:W1:Y:S01]  /*210d0*/  LDC R18, c[0x0][0x278] ;  /* 0x00009e00ff127b82 */ /* 0x000e620000000800 */
[----:B--2---:R-:W-:Y:S02]  /*210e0*/  PRMT R15, R114, 0x7632, R15 ;  /* 0x00007632720f7816 */ /* 0x004fe4000000000f */
[----:B------:R-:W-:Y:S01]  /*210f0*/  LEA.HI.X.SX32 R185, R181, R97, 0x1, P6 ;  /* 0x00000061b5b97211 */ /* 0x000fe200030f0eff */
[----:B0-----:R-:W-:Y:S01]  /*21100*/  IMAD R181, R22, 0xa2, RZ ;  /* 0x000000a216b57824 */ /* 0x001fe200078e02ff */
[----:B------:R-:W-:-:S03]  /*21110*/  PRMT R26, R115, 0x7632, R26 ;  /* 0x00007632731a7816 */ /* 0x000fc6000000001a */
[----:B------:R-:W0:Y:S01]  /*21120*/  LDC R14, c[0x0][0x278] ;  /* 0x00009e00ff0e7b82 */ /* 0x000e220000000800 */
[----:B------:R4:W-:Y:S01]  /*21130*/  STG.E.U16 desc[UR6][R182.64], R15 ;  /* 0x0000000fb6007986 */ /* 0x0009e2000c101506 */
[----:B------:R-:W-:-:S03]  /*21140*/  IADD3 R2, P5, R179, R96, RZ ;  /* 0x00000060b3027210 */ /* 0x000fc60007fbe0ff */
[----:B------:R2:W-:Y:S01]  /*21150*/  STG.E.U16 desc[UR6][R16.64], R115 ;  /* 0x0000007310007986 */ /* 0x0005e2000c101506 */
[----:B------:R-:W-:-:S03]  /*21160*/  LEA.HI.X.SX32 R3, R3, R97, 0x1, P5 ;  /* 0x0000006103037211 */ /* 0x000fc600028f0eff */
[----:B------:R2:W-:Y:S01]  /*21170*/  STG.E.U16 desc[UR6][R184.64], R26 ;  /* 0x0000001ab8007986 */ /* 0x0005e2000c101506 */
[----:B----4-:R-:W-:Y:S01]  /*21180*/  IMAD R15, R24, 0xa4, RZ ;  /* 0x000000a4180f7824 */ /* 0x010fe200078e02ff */
[-C--:B------:R-:W-:Y:S01]  /*21190*/  IADD3 R182, P3, R181, R96.reuse, RZ ;  /* 0x00000060b5b67210 */ /* 0x080fe20007f7e0ff */
[----:B--2---:R-:W-:Y:S01]  /*211a0*/  IMAD R17, R10, 0xa6, RZ ;  /* 0x000000a60a117824 */ /* 0x004fe200078e02ff */
[----:B------:R-:W2:Y:S02]  /*211b0*/  LDC R16, c[0x0][0x278] ;  /* 0x00009e00ff107b82 */ /* 0x000ea40000000800 */
[----:B------:R-:W-:Y:S01]  /*211c0*/  IADD3 R184, P5, R15, R96, RZ ;  /* 0x000000600fb87210 */ /* 0x000fe20007fbe0ff */
[----:B------:R-:W-:Y:S01]  /*211d0*/  IMAD R115, R4, 0x53, RZ ;  /* 0x0000005304737824 */ /* 0x000fe200078e02ff */
[----:B------:R-:W-:-:S04]  /*211e0*/  LEA.HI.X.SX32 R183, R187, R97, 0x1, P3 ;  /* 0x00000061bbb77211 */ /* 0x000fc800018f0eff */
[----:B------:R-:W4:Y:S01]  /*211f0*/  LDC R10, c[0x0][0x278] ;  /* 0x00009e00ff0a7b82 */ /* 0x000f220000000800 */
[----:B------:R-:W-:Y:S02]  /*21200*/  PRMT R20, R116, 0x7632, R20 ;  /* 0x0000763274147816 */ /* 0x000fe40000000014 */
[----:B------:R-:W-:Y:S01]  /*21210*/  LEA.HI.X.SX32 R185, R25, R97, 0x1, P5 ;  /* 0x0000006119b97211 */ /* 0x000fe200028f0eff */
[----:B------:R-:W-:Y:S04]  /*21220*/  STG.E.U16 desc[UR6][R2.64], R116 ;  /* 0x0000007402007986 */ /* 0x000fe8000c101506 */
[----:B------:R-:W2:Y:S01]  /*21230*/  LDC R4, c[0x0][0x278] ;  /* 0x00009e00ff047b82 */ /* 0x000ea20000000800 */
[----:B------:R-:W-:Y:S01]  /*21240*/  STG.E.U16 desc[UR6][R182.64], R20 ;  /* 0x00000014b6007986 */ /* 0x000fe2000c101506 */
[----:B------:R-:W-:-:S02]  /*21250*/  PRMT R22, R117, 0x7632, R22 ;  /* 0x0000763275167816 */ /* 0x000fc40000000016 */
[----:B------:R-:W-:Y:S01]  /*21260*/  IADD3 R186, P6, R17, R96, RZ ;  /* 0x0000006011ba7210 */ /* 0x000fe20007fde0ff */
[----:B------:R1:W-:Y:S01]  /*21270*/  STG.E.U16 desc[UR6][R184.64], R117 ;  /* 0x00000075b8007986 */ /* 0x0003e2000c101506 */
[----:B---3--:R-:W-:Y:S02]  /*21280*/  IMAD R25, R12, 0xa8, RZ ;  /* 0x000000a80c197824 */ /* 0x008fe400078e02ff */
[----:B------:R-:W-:Y:S01]  /*21290*/  LEA.HI.X.SX32 R187, R115, R97, 0x1, P6 ;  /* 0x0000006173bb7211 */ /* 0x000fe200030f0eff */
[----:B------:R-:W3:Y:S01]  /*212a0*/  LDC R12, c[0x0][0x278] ;  /* 0x00009e00ff0c7b82 */ /* 0x000ee20000000800 */
[----:B0-----:R-:W-:Y:S02]  /*212b0*/  IMAD R115, R14, 0xaa, RZ ;  /* 0x000000aa0e737824 */ /* 0x001fe400078e02ff */
[----:B-1----:R-:W-:-:S05]  /*212c0*/  IMAD R117, R0, 0x55, RZ ;  /* 0x0000005500757824 */ /* 0x002fca00078e02ff */
[----:B------:R-:W0:Y:S01]  /*212d0*/  LDC R14, c[0x0][0x278] ;  /* 0x00009e00ff0e7b82 */ /* 0x000e220000000800 */
[----:B------:R-:W-:-:S07]  /*212e0*/  IMAD R3, R18, 0xac, RZ ;  /* 0x000000ac12037824 */ /* 0x000fce00078e02ff */
[----:B------:R-:W1:Y:S01]  /*212f0*/  LDC R0, c[0x0][0x278] ;  /* 0x00009e00ff007b82 */ /* 0x000e620000000800 */
[-C--:B------:R-:W-:Y:S02]  /*21300*/  IADD3 R20, P3, R25, R96.reuse, RZ ;  /* 0x0000006019147210 */ /* 0x080fe40007f7e0ff */
[----:B------:R-:W-:-:S05]  /*21310*/  IADD3 R116, P5, R115, R96, RZ ;  /* 0x0000006073747210 */ /* 0x000fca0007fbe0ff */
[----:B------:R-:W0:Y:S01]  /*21320*/  LDC R2, c[0x0][0x278] ;  /* 0x00009e00ff027b82 */ /* 0x000e220000000800 */
[-C--:B------:R-:W-:Y:S02]  /*21330*/  IADD3 R184, P6, R3, R96.reuse, RZ ;  /* 0x0000006003b87210 */ /* 0x080fe40007fde0ff */
[-C--:B------:R-:W-:Y:S01]  /*21340*/  LEA.HI.X.SX32 R21, R21, R97.reuse, 0x1, P3 ;  /* 0x0000006115157211 */ /* 0x080fe200018f0eff */
[----:B------:R3:W-:Y:S01]  /*21350*/  STG.E.U16 desc[UR6][R186.64], R22 ;  /* 0x00000016ba007986 */ /* 0x0007e2000c101506 */
[-C--:B------:R-:W-:Y:S01]  /*21360*/  LEA.HI.X.SX32 R117, R117, R97.reuse, 0x1, P5 ;  /* 0x0000006175757211 */ /* 0x080fe200028f0eff */
[----:B----4-:R-:W-:Y:S01]  /*21370*/  IMAD R183, R10, 0xae, RZ ;  /* 0x000000ae0ab77824 */ /* 0x010fe200078e02ff */
[----:B------:R-:W-:Y:S01]  /*21380*/  PRMT R26, R118, 0x7632, R26 ;  /* 0x00007632761a7816 */ /* 0x000fe2000000001a */
[----:B------:R-:W4:Y:S01]  /*21390*/  LDC R18, c[0x0][0x278] ;  /* 0x00009e00ff127b82 */ /* 0x000f220000000800 */
[----:B------:R-:W-:Y:S01]  /*213a0*/  LEA.HI.X.SX32 R185, R23, R97, 0x1, P6 ;  /* 0x0000006117b97211 */ /* 0x000fe200030f0eff */
[----:B--2---:R-:W-:Y:S01]  /*213b0*/  IMAD R23, R16, 0xb0, RZ ;  /* 0x000000b010177824 */ /* 0x004fe200078e02ff */
[----:B------:R-:W-:Y:S05]  /*213c0*/  STG.E.U16 desc[UR6][R20.64], R118 ;  /* 0x0000007614007986 */ /* 0x000fea000c101506 */
[----:B---3--:R-:W2:Y:S01]  /*213d0*/  LDC R22, c[0x0][0x278] ;  /* 0x00009e00ff167b82 */ /* 0x008ea20000000800 */
[----:B------:R-:W-:Y:S01]  /*213e0*/  STG.E.U16 desc[UR6][R116.64], R26 ;  /* 0x0000001a74007986 */ /* 0x000fe2000c101506 */
[----:B------:R-:W-:Y:S01]  /*213f0*/  IMAD R187, R4, 0x57, RZ ;  /* 0x0000005704bb7824 */ /* 0x000fe200078e02ff */
[----:B------:R-:W-:-:S05]  /*21400*/  IADD3 R186, P5, R183, R96, RZ ;  /* 0x00000060b7ba7210 */ /* 0x000fca0007fbe0ff */
[----:B------:R-:W3:Y:S01]  /*21410*/  LDC R10, c[0x0][0x278] ;  /* 0x00009e00ff0a7b82 */ /* 0x000ee20000000800 */
[----:B------:R1:W-:Y:S07]  /*21420*/  STG.E.U16 desc[UR6][R184.64], R119 ;  /* 0x00000077b8007986 */ /* 0x0003ee000c101506 */
[----:B------:R-:W3:Y:S01]  /*21430*/  LDC R24, c[0x0][0x278] ;  /* 0x00009e00ff187b82 */ /* 0x000ee20000000800 */
[----:B------:R-:W-:Y:S02]  /*21440*/  PRMT R32, R119, 0x7632, R32 ;  /* 0x0000763277207816 */ /* 0x000fe40000000020 */
[----:B-1----:R-:W-:Y:S01]  /*21450*/  IADD3 R184, P3, R23, R96, RZ ;  /* 0x0000006017b87210 */ /* 0x002fe20007f7e0ff */
[----:B------:R-:W-:Y:S01]  /*21460*/  IMAD R119, R0, 0x59, RZ ;  /* 0x0000005900777824 */ /* 0x000fe200078e02ff */
[----:B------:R-:W-:-:S03]  /*21470*/  LEA.HI.X.SX32 R187, R187, R97, 0x1, P5 ;  /* 0x00000061bbbb7211 */ /* 0x000fc600028f0eff */
[----:B------:R-:W1:Y:S01]  /*21480*/  LDC R0, c[0x0][0x278] ;  /* 0x00009e00ff007b82 */ /* 0x000e620000000800 */
[----:B------:R-:W-:Y:S01]  /*21490*/  LEA.HI.X.SX32 R185, R35, R97, 0x1, P3 ;  /* 0x0000006123b97211 */ /* 0x000fe200018f0eff */
[----:B------:R-:W-:Y:S01]  /*214a0*/  IMAD R117, R12, 0xb2, RZ ;  /* 0x000000b20c757824 */ /* 0x000fe200078e02ff */
[----:B------:R-:W-:Y:S05]  /*214b0*/  STG.E.U16 desc[UR6][R186.64], R32 ;  /* 0x00000020ba007986 */ /* 0x000fea000c101506 */
[----:B------:R-:W1:Y:S01]  /*214c0*/  LDC R4, c[0x0][0x278] ;  /* 0x00009e00ff047b82 */ /* 0x000e620000000800 */
[----:B------:R4:W-:Y:S01]  /*214d0*/  STG.E.U16 desc[UR6][R184.64], R124 ;  /* 0x0000007cb8007986 */ /* 0x0009e2000c101506 */
[----:B0-----:R-:W-:Y:S01]  /*214e0*/  IMAD R21, R14, 0xb4, RZ ;  /* 0x000000b40e157824 */ /* 0x001fe200078e02ff */
[----:B------:R-:W-:-:S05]  /*214f0*/  IADD3 R188, P5, R117, R96, RZ ;  /* 0x0000006075bc7210 */ /* 0x000fca0007fbe0ff */
[----:B------:R-:W0:Y:S01]  /*21500*/  LDC R12, c[0x0][0x278] ;  /* 0x00009e00ff0c7b82 */ /* 0x000e220000000800 */
[----:B----4-:R-:W-:-:S07]  /*21510*/  IMAD R185, R2, 0x5b, RZ ;  /* 0x0000005b02b97824 */ /* 0x010fce00078e02ff */
[----:B------:R-:W4:Y:S01]  /*21520*/  LDC R16, c[0x0][0x278] ;  /* 0x00009e00ff107b82 */ /* 0x000f220000000800 */
[----:B------:R-:W-:-:S07]  /*21530*/  IADD3 R190, P6, R21, R96, RZ ;  /* 0x0000006015be7210 */ /* 0x000fce0007fde0ff */
[----:B------:R-:W4:Y:S01]  /*21540*/  LDC R14, c[0x0][0x278] ;  /* 0x00009e00ff0e7b82 */ /* 0x000f220000000800 */
[----:B------:R-:W-:-:S07]  /*21550*/  LEA.HI.X.SX32 R189, R119, R97, 0x1, P5 ;  /* 0x0000006177bd7211 */ /* 0x000fce00028f0eff */
[----:B------:R-:W4:Y:S01]  /*21560*/  LDC R2, c[0x0][0x278] ;  /* 0x00009e00ff027b82 */ /* 0x000f220000000800 */
[----:B------:R-:W-:Y:S01]  /*21570*/  IMAD R119, R18, 0xb6, RZ ;  /* 0x000000b612777824 */ /* 0x000fe200078e02ff */
[----:B------:R-:W-:Y:S01]  /*21580*/  PRMT R20, R124, 0x7632, R20 ;  /* 0x000076327c147816 */ /* 0x000fe20000000014 */
[----:B--2---:R-:W-:Y:S01]  /*21590*/  IMAD R35, R22, 0xb8, RZ ;  /* 0x000000b816237824 */ /* 0x004fe200078e02ff */
[----:B------:R-:W-:Y:S01]  /*215a0*/  LEA.HI.X.SX32 R191, R99, R97, 0x1, P6 ;  /* 0x0000006163bf7211 */ /* 0x000fe200030f0eff */
[----:B---3--:R-:W-:Y:S02]  /*215b0*/  IMAD R187, R10, 0x5d, RZ ;  /* 0x0000005d0abb7824 */ /* 0x008fe400078e02ff */
[----:B------:R-:W-:Y:S01]  /*215c0*/  IMAD R99, R24, 0xba, RZ ;  /* 0x000000ba18637824 */ /* 0x000fe200078e02ff */
[----:B------:R-:W2:Y:S01]  /*215d0*/  LDC R10, c[0x0][0x278] ;  /* 0x00009e00ff0a7b82 */ /* 0x000ea20000000800 */
[-C--:B------:R-:W-:Y:S01]  /*215e0*/  IADD3 R184, P3, R119, R96.reuse, RZ ;  /* 0x0000006077b87210 */ /* 0x080fe20007f7e0ff */
[----:B------:R3:W-:Y:S01]  /*215f0*/  STG.E.U16 desc[UR6][R188.64], R20 ;  /* 0x00000014bc007986 */ /* 0x0007e2000c101506 */
[----:B------:R-:W-:-:S02]  /*21600*/  IADD3 R26, P5, R35, R96, RZ ;  /* 0x00000060231a7210 */ /* 0x000fc40007fbe0ff */
[-C--:B------:R-:W-:Y:S01]  /*21610*/  LEA.HI.X.SX32 R185, R185, R97.reuse, 0x1, P3 ;  /* 0x00000061b9b97211 */ /* 0x080fe200018f0eff */
[----:B------:R1:W-:Y:S01]  /*21620*/  STG.E.U16 desc[UR6][R190.64], R125 ;  /* 0x0000007dbe007986 */ /* 0x0003e2000c101506 */
[----:B------:R-:W-:Y:S01]  /*21630*/  PRMT R18, R125, 0x7632, R18 ;  /* 0x000076327d127816 */ /* 0x000fe20000000012 */
[----:B------:R-:W2:Y:S01]  /*21640*/  LDC R22, c[0x0][0x278] ;  /* 0x00009e00ff167b82 */ /* 0x000ea20000000800 */
[----:B------:R-:W-:Y:S02]  /*21650*/  LEA.HI.X.SX32 R27, R27, R97, 0x1, P5 ;  /* 0x000000611b1b7211 */ /* 0x000fe400028f0eff */
[----:B---3--:R-:W-:-:S05]  /*21660*/  IADD3 R188, P6, R99, R96, RZ ;  /* 0x0000006063bc7210 */ /* 0x008fca0007fde0ff */
[----:B------:R-:W3:Y:S01]  /*21670*/  LDC R20, c[0x0][0x278] ;  /* 0x00009e00ff147b82 */ /* 0x000ee20000000800 */
[----:B------:R-:W-:Y:S01]  /*21680*/  PRMT R24, R126, 0x7632, R24 ;  /* 0x000076327e187816 */ /* 0x000fe20000000018 */
[----:B-1----:R-:W-:Y:S01]  /*21690*/  IMAD R191, R0, 0x5f, RZ ;  /* 0x0000005f00bf7824 */ /* 0x002fe200078e02ff */
[----:B------:R-:W-:Y:S01]  /*216a0*/  LEA.HI.X.SX32 R189, R187, R97, 0x1, P6 ;  /* 0x00000061bbbd7211 */ /* 0x000fe200030f0eff */
[----:B------:R-:W-:Y:S01]  /*216b0*/  IMAD R187, R4, 0xbc, RZ ;  /* 0x000000bc04bb7824 */ /* 0x000fe200078e02ff */
[----:B------:R1:W-:Y:S03]  /*216c0*/  STG.E.U16 desc[UR6][R184.64], R18 ;  /* 0x00000012b8007986 */ /* 0x0003e6000c101506 */
[----:B------:R-:W3:Y:S01]  /*216d0*/  LDC R0, c[0x0][0x278] ;  /* 0x00009e00ff007b82 */ /* 0x000ee20000000800 */
[----:B------:R4:W-:Y:S01]  /*216e0*/  STG.E.U16 desc[UR6][R26.64], R126 ;  /* 0x0000007e1a007986 */ /* 0x0009e2000c101506 */
[----:B0-----:R-:W-:-:S03]  /*216f0*/  IMAD R125, R12, 0xbe, RZ ;  /* 0x000000be0c7d7824 */ /* 0x001fc600078e02ff */
[----:B------:R0:W-:Y:S03]  /*21700*/  STG.E.U16 desc[UR6][R188.64], R24 ;  /* 0x00000018bc007986 */ /* 0x0001e6000c101506 */
[----:B------:R-:W3:Y:S01]  /*21710*/  LDC R4, c[0x0][0x278] ;  /* 0x00009e00ff047b82 */ /* 0x000ee20000000800 */
[----:B-1----:R-:W-:Y:S01]  /*21720*/  IADD3 R18, P5, R187, R96, RZ ;  /* 0x00000060bb127210 */ /* 0x002fe20007fbe0ff */
[----:B----4-:R-:W-:Y:S02]  /*21730*/  IMAD R185, R14, 0xc0, RZ ;  /* 0x000000c00eb97824 */ /* 0x010fe400078e02ff */
[----:B------:R-:W-:-:S04]  /*21740*/  IMAD R27, R16, 0xc2, RZ ;  /* 0x000000c2101b7824 */ /* 0x000fc800078e02ff */
[----:B------:R-:W1:Y:S01]  /*21750*/  LDC R12, c[0x0][0x278] ;  /* 0x00009e00ff0c7b82 */ /* 0x000e620000000800 */
[----:B0-----:R-:W-:Y:S01]  /*21760*/  IMAD R189, R2, 0x61, RZ ;  /* 0x0000006102bd7824 */ /* 0x001fe200078e02ff */
[----:B------:R-:W-:Y:S02]  /*21770*/  IADD3 R190, P3, R125, R96, RZ ;  /* 0x000000607dbe7210 */ /* 0x000fe40007f7e0ff */
[----:B------:R-:W-:-:S04]  /*21780*/  LEA.HI.X.SX32 R19, R19, R97, 0x1, P5 ;  /* 0x0000006113137211 */ /* 0x000fc800028f0eff */
[----:B------:R-:W0:Y:S01]  /*21790*/  LDC R2, c[0x0][0x278] ;  /* 0x00009e00ff027b82 */ /* 0x000e220000000800 */
[-C--:B------:R-:W-:Y:S02]  /*217a0*/  IADD3 R192, P6, R27, R96.reuse, RZ ;  /* 0x000000601bc07210 */ /* 0x080fe40007fde0ff */
[----:B------:R-:W-:Y:S02]  /*217b0*/  IADD3 R144, P5, R185, R96, RZ ;  /* 0x00000060b9907210 */ /* 0x000fe40007fbe0ff */
[-C--:B------:R-:W-:Y:S02]  /*217c0*/  LEA.HI.X.SX32 R191, R191, R97.reuse, 0x1, P3 ;  /* 0x00000061bfbf7211 */ /* 0x080fe400018f0eff */
[----:B------:R-:W-:Y:S01]  /*217d0*/  PRMT R16, R127, 0x7632, R16 ;  /* 0x000076327f107816 */ /* 0x000fe20000000010 */
[----:B------:R-:W4:Y:S01]  /*217e0*/  LDC R14, c[0x0][0x278] ;  /* 0x00009e00ff0e7b82 */ /* 0x000f220000000800 */
[-C--:B------:R-:W-:Y:S01]  /*217f0*/  LEA.HI.X.SX32 R193, R189, R97.reuse, 0x1, P6 ;  /* 0x00000061bdc17211 */ /* 0x080fe200030f0eff */
[----:B--2---:R-:W-:Y:S01]  /*21800*/  IMAD R189, R10, 0xc4, RZ ;  /* 0x000000c40abd7824 */ /* 0x004fe200078e02ff */
[----:B------:R-:W-:Y:S01]  /*21810*/  LEA.HI.X.SX32 R145, R145, R97, 0x1, P5 ;  /* 0x0000006191917211 */ /* 0x000fe200028f0eff */
[----:B------:R3:W-:Y:S01]  /*21820*/  STG.E.U16 desc[UR6][R18.64], R127 ;  /* 0x0000007f12007986 */ /* 0x0007e2000c101506 */
[----:B------:R-:W-:-:S03]  /*21830*/  PRMT R24, R128, 0x7632, R24 ;  /* 0x0000763280187816 */ /* 0x000fc60000000018 */
[----:B------:R-:W2:Y:S01]  /*21840*/  LDC R10, c[0x0][0x278] ;  /* 0x00009e00ff0a7b82 */ /* 0x000ea20000000800 */
[----:B------:R3:W-:Y:S04]  /*21850*/  STG.E.U16 desc[UR6][R190.64], R16 ;  /* 0x00000010be007986 */ /* 0x0007e8000c101506 */
[----:B------:R1:W-:Y:S01]  /*21860*/  STG.E.U16 desc[UR6][R144.64], R128 ;  /* 0x0000008090007986 */ /* 0x0003e2000c101506 */
[----:B---3--:R-:W-:-:S03]  /*21870*/  IMAD R19, R20, 0xc6, RZ ;  /* 0x000000c614137824 */ /* 0x008fc600078e02ff */
[----:B------:R3:W-:Y:S01]  /*21880*/  STG.E.U16 desc[UR6][R192.64], R24 ;  /* 0x00000018c0007986 */ /* 0x0007e2000c101506 */
[-C--:B------:R-:W-:Y:S01]  /*21890*/  IADD3 R190, P5, R189, R96.reuse, RZ ;  /* 0x00000060bdbe7210 */ /* 0x080fe20007fbe0ff */
[----:B------:R-:W-:Y:S01]  /*218a0*/  IMAD R127, R4, 0xc8, RZ ;  /* 0x000000c8047f7824 */ /* 0x000fe200078e02ff */
[----:B------:R-:W2:Y:S01]  /*218b0*/  LDC R16, c[0x0][0x278] ;  /* 0x00009e00ff107b82 */ /* 0x000ea20000000800 */
[----:B-1----:R-:W-:Y:S01]  /*218c0*/  IMAD R145, R22, 0xca, RZ ;  /* 0x000000ca16917824 */ /* 0x002fe200078e02ff */
[-C--:B------:R-:W-:Y:S01]  /*218d0*/  LEA.HI.X.SX32 R191, R101, R97.reuse, 0x1, P5 ;  /* 0x0000006165bf7211 */ /* 0x080fe200028f0eff */
[----:B------:R-:W-:Y:S01]  /*218e0*/  IMAD R101, R0, 0x65, RZ ;  /* 0x0000006500657824 */ /* 0x000fe200078e02ff */
[-C--:B---3--:R-:W-:Y:S02]  /*218f0*/  IADD3 R192, P3, R19, R96.reuse, RZ ;  /* 0x0000006013c07210 */ /* 0x088fe40007f7e0ff */
[----:B------:R-:W-:Y:S02]  /*21900*/  IADD3 R196, P6, R145, R96, RZ ;  /* 0x0000006091c47210 */ /* 0x000fe40007fde0ff */
[----:B------:R-:W1:Y:S01]  /*21910*/  LDC R0, c[0x0][0x278] ;  /* 0x00009e00ff007b82 */ /* 0x000e620000000800 */
[----:B------:R-:W-:-:S02]  /*21920*/  LEA.HI.X.SX32 R193, R197, R97, 0x1, P3 ;  /* 0x00000061c5c17211 */ /* 0x000fc400018f0eff */
[----:B------:R-:W-:Y:S01]  /*21930*/  LEA.HI.X.SX32 R197, R101, R97, 0x1, P6 ;  /* 0x0000006165c57211 */ /* 0x000fe200030f0eff */
[----:B0-----:R-:W-:Y:S01]  /*21940*/  IMAD R101, R2, 0xcc, RZ ;  /* 0x000000cc02657824 */ /* 0x001fe200078e02ff */
[----:B------:R-:W-:-:S03]  /*21950*/  IADD3 R140, P5, R127, R96, RZ ;  /* 0x000000607f8c7210 */ /* 0x000fc60007fbe0ff */
[----:B------:R-:W0:Y:S01]  /*21960*/  LDC R2, c[0x0][0x278] ;  /* 0x00009e00ff027b82 */ /* 0x000e220000000800 */
[----:B------:R-:W-:Y:S02]  /*21970*/  PRMT R18, R129, 0x7632, R18 ;  /* 0x0000763281127816 */ /* 0x000fe40000000012 */
[----:B------:R-:W-:Y:S01]  /*21980*/  LEA.HI.X.SX32 R141, R141, R97, 0x1, P5 ;  /* 0x000000618d8d7211 */ /* 0x000fe200028f0eff */
[----:B------:R3:W-:Y:S04]  /*21990*/  STG.E.U16 desc[UR6][R190.64], R129 ;  /* 0x00000081be007986 */ /* 0x0007e8000c101506 */
[----:B------:R-:W-:Y:S01]  /*219a0*/  STG.E.U16 desc[UR6][R192.64], R18 ;  /* 0x00000012c0007986 */ /* 0x000fe2000c101506 */
[----:B------:R-:W1:Y:S03]  /*219b0*/  LDC R4, c[0x0][0x278] ;  /* 0x00009e00ff047b82 */ /* 0x000e660000000800 */
[----:B------:R2:W-:Y:S01]  /*219c0*/  STG.E.U16 desc[UR6][R140.64], R130 ;  /* 0x000000828c007986 */ /* 0x0005e2000c101506 */
[----:B------:R-:W-:Y:S01]  /*219d0*/  PRMT R98, R130, 0x7632, R98 ;  /* 0x0000763282627816 */ /* 0x000fe20000000062 */
[----:B---3--:R-:W-:Y:S01]  /*219e0*/  IMAD R191, R12, 0xce, RZ ;  /* 0x000000ce0cbf7824 */ /* 0x008fe200078e02ff */
[----:B------:R-:W-:Y:S01]  /*219f0*/  IADD3 R32, P5, R101, R96, RZ ;  /* 0x0000006065207210 */ /* 0x000fe20007fbe0ff */
[----:B----4-:R-:W-:-:S02]  /*21a00*/  IMAD R129, R14, 0xd0, RZ ;  /* 0x000000d00e817824 */ /* 0x010fc400078e02ff */
[----:B--2---:R-:W-:Y:S01]  /*21a10*/  IMAD R141, R10, 0xd2, RZ ;  /* 0x000000d20a8d7824 */ /* 0x004fe200078e02ff */
[-C--:B------:R-:W-:Y:S01]  /*21a20*/  IADD3 R192, P3, R191, R96.reuse, RZ ;  /* 0x00000060bfc07210 */ /* 0x080fe20007f7e0ff */
[----:B------:R-:W2:Y:S01]  /*21a30*/  LDC R10, c[0x0][0x278] ;  /* 0x00009e00ff0a7b82 */ /* 0x000ea20000000800 */
[----:B------:R3:W-:Y:S01]  /*21a40*/  STG.E.U16 desc[UR6][R196.64], R98 ;  /* 0x00000062c4007986 */ /* 0x0007e2000c101506 */
[-C--:B------:R-:W-:Y:S02]  /*21a50*/  LEA.HI.X.SX32 R33, R33, R97.reuse, 0x1, P5 ;  /* 0x0000006121217211 */ /* 0x080fe400028f0eff */
[----:B------:R-:W-:Y:S02]  /*21a60*/  IADD3 R198, P6, R141, R96, RZ ;  /* 0x000000608dc67210 */ /* 0x000fe40007fde0ff */
[----:B------:R-:W-:Y:S02]  /*21a70*/  LEA.HI.X.SX32 R193, R199, R97, 0x1, P3 ;  /* 0x00000061c7c17211 */ /* 0x000fe400018f0eff */
[----:B------:R-:W4:Y:S01]  /*21a80*/  LDC R12, c[0x0][0x278] ;  /* 0x00009e00ff0c7b82 */ /* 0x000f220000000800 */
[----:B------:R-:W-:-:S02]  /*21a90*/  PRMT R18, R131, 0x7632, R18 ;  /* 0x0000763283127816 */ /* 0x000fc40000000012 */
[-C--:B------:R-:W-:Y:S02]  /*21aa0*/  LEA.HI.X.SX32 R199, R201, R97.reuse, 0x1, P6 ;  /* 0x00000061c9c77211 */ /* 0x080fe400030f0eff */
[----:B---3--:R-:W-:Y:S01]  /*21ab0*/  IADD3 R196, P5, R129, R96, RZ ;  /* 0x0000006081c47210 */ /* 0x008fe20007fbe0ff */
[----:B------:R0:W-:Y:S02]  /*21ac0*/  STG.E.U16 desc[UR6][R32.64], R131 ;  /* 0x0000008320007986 */ /* 0x0001e4000c101506 */
[----:B------:R-:W3:Y:S01]  /*21ad0*/  LDC R201, c[0x0][0x278] ;  /* 0x00009e00ffc97b82 */ /* 0x000ee20000000800 */
[----:B------:R-:W-:Y:S01]  /*21ae0*/  LEA.HI.X.SX32 R197, R149, R97, 0x1, P5 ;  /* 0x0000006195c57211 */ /* 0x000fe200028f0eff */
[----:B------:R1:W-:Y:S06]  /*21af0*/  STG.E.U16 desc[UR6][R192.64], R18 ;  /* 0x00000012c0007986 */ /* 0x0003ec000c101506 */
[----:B------:R-:W3:Y:S01]  /*21b00*/  LDC R14, c[0x0][0x278] ;  /* 0x00009e00ff0e7b82 */ /* 0x000ee20000000800 */
[----:B0-----:R-:W-:-:S02]  /*21b10*/  IMAD R131, R2, 0xd6, RZ ;  /* 0x000000d602837824 */ /* 0x001fc400078e02ff */
[----:B------:R-:W-:Y:S01]  /*21b20*/  IMAD R33, R16, 0xd8, RZ ;  /* 0x000000d810217824 */ /* 0x000fe200078e02ff */
[----:B------:R0:W-:Y:S01]  /*21b30*/  STG.E.U16 desc[UR6][R196.64], R132 ;  /* 0x00000084c4007986 */ /* 0x0001e2000c101506 */
[----:B-1----:R-:W-:-:S03]  /*21b40*/  IMAD R193, R0, 0x6b, RZ ;  /* 0x0000006b00c17824 */ /* 0x002fc600078e02ff */
[----:B------:R-:W1:Y:S01]  /*21b50*/  LDC R16, c[0x0][0x278] ;  /* 0x00009e00ff107b82 */ /* 0x000e620000000800 */
[----:B------:R-:W-:Y:S01]  /*21b60*/  IMAD R149, R4, 0xd4, RZ ;  /* 0x000000d404957824 */ /* 0x000fe200078e02ff */
[----:B------:R-:W-:-:S06]  /*21b70*/  PRMT R20, R132, 0x7632, R20 ;  /* 0x0000763284147816 */ /* 0x000fcc0000000014 */
[----:B------:R-:W1:Y:S01]  /*21b80*/  LDC R0, c[0x0][0x278] ;  /* 0x00009e00ff007b82 */ /* 0x000e620000000800 */
[----:B0-----:R-:W-:-:S04]  /*21b90*/  IADD3 R196, P5, R131, R96, RZ ;  /* 0x0000006083c47210 */ /* 0x001fc80007fbe0ff */
[-C--:B------:R-:W-:Y:S01]  /*21ba0*/  LEA.HI.X.SX32 R197, R193, R97.reuse, 0x1, P5 ;  /* 0x00000061c1c57211 */ /* 0x080fe200028f0eff */
[----:B--2---:R-:W-:Y:S01]  /*21bb0*/  IMAD R193, R10, 0xda, RZ ;  /* 0x000000da0ac17824 */ /* 0x004fe200078e02ff */
[----:B------:R-:W-:Y:S01]  /*21bc0*/  IADD3 R142, P3, R149, R96, RZ ;  /* 0x00000060958e7210 */ /* 0x000fe20007f7e0ff */
[----:B------:R-:W0:Y:S01]  /*21bd0*/  LDC R10, c[0x0][0x278] ;  /* 0x00009e00ff0a7b82 */ /* 0x000e220000000800 */
[----:B------:R2:W-:Y:S01]  /*21be0*/  STG.E.U16 desc[UR6][R198.64], R20 ;  /* 0x00000014c6007986 */ /* 0x0005e2000c101506 */
[----:B------:R-:W-:Y:S02]  /*21bf0*/  PRMT R98, R133, 0x7632, R98 ;  /* 0x0000763285627816 */ /* 0x000fe40000000062 */
[----:B------:R-:W-:-:S04]  /*21c00*/  LEA.HI.X.SX32 R143, R143, R97, 0x1, P3 ;  /* 0x000000618f8f7211 */ /* 0x000fc800018f0eff */
[----:B------:R-:W0:Y:S01]  /*21c10*/  LDC R18, c[0x0][0x278] ;  /* 0x00009e00ff127b82 */ /* 0x000e220000000800 */
[----:B--2---:R-:W-:-:S07]  /*21c20*/  IADD3 R198, P6, R33, R96, RZ ;  /* 0x0000006021c67210 */ /* 0x004fce0007fde0ff */
[----:B------:R-:W2:Y:S01]  /*21c30*/  LDC R20, c[0x0][0x278] ;  /* 0x00009e00ff147b82 */ /* 0x000ea20000000800 */
[----:B------:R-:W-:Y:S01]  /*21c40*/  LEA.HI.X.SX32 R199, R103, R97, 0x1, P6 ;  /* 0x0000006167c77211 */ /* 0x000fe200030f0eff */
[----:B----4-:R-:W-:-:S06]  /*21c50*/  IMAD R103, R12, 0xdc, RZ ;  /* 0x000000dc0c677824 */ /* 0x010fcc00078e02ff */
[----:B------:R-:W4:Y:S01]  /*21c60*/  LDC R4, c[0x0][0x278] ;  /* 0x00009e00ff047b82 */ /* 0x000f220000000800 */
[----:B------:R1:W-:Y:S01]  /*21c70*/  STG.E.U16 desc[UR6][R142.64], R133 ;  /* 0x000000858e007986 */ /* 0x0003e2000c101506 */
[----:B---3--:R-:W-:-:S06]  /*21c80*/  IMAD R201, R201, 0x6d, RZ ;  /* 0x0000006dc9c97824 */ /* 0x008fcc00078e02ff */
[----:B------:R-:W3:Y:S01]  /*21c90*/  LDC R2, c[0x0][0x278] ;  /* 0x00009e00ff027b82 */ /* 0x000ee20000000800 */
[----:B------:R0:W-:Y:S01]  /*21ca0*/  STG.E.U16 desc[UR6][R196.64], R98 ;  /* 0x00000062c4007986 */ /* 0x0001e2000c101506 */
[----:B-1----:R-:W-:-:S06]  /*21cb0*/  IMAD R143, R14, 0xde, RZ ;  /* 0x000000de0e8f7824 */ /* 0x002fcc00078e02ff */
[----:B------:R-:W1:Y:S01]  /*21cc0*/  LDC R12, c[0x0][0x278] ;  /* 0x00009e00ff0c7b82 */ /* 0x000e620000000800 */
[----:B------:R-:W-:Y:S01]  /*21cd0*/  IMAD R133, R16, 0xe0, RZ ;  /* 0x000000e010857824 */ /* 0x000fe200078e02ff */
[----:B0-----:R-:W-:Y:S01]  /*21ce0*/  IADD3 R196, P5, R193, R96, RZ ;  /* 0x00000060c1c47210 */ /* 0x001fe20007fbe0ff */
[----:B------:R0:W-:Y:S01]  /*21cf0*/  STG.E.U16 desc[UR6][R198.64], R134 ;  /* 0x00000086c6007986 */ /* 0x0001e2000c101506 */
[----:B------:R-:W-:-:S04]  /*21d00*/  PRMT R22, R134, 0x7632, R22 ;  /* 0x0000763286167816 */ /* 0x000fc80000000016 */
[----:B------:R-:W1:Y:S01]  /*21d10*/  LDC R14, c[0x0][0x278] ;  /* 0x00009e00ff0e7b82 */ /* 0x000e620000000800 */
[----:B------:R-:W-:Y:S01]  /*21d20*/  LEA.HI.X.SX32 R197, R201, R97, 0x1, P5 ;  /* 0x00000061c9c57211 */ /* 0x000fe200028f0eff */
[----:B------:R-:W-:Y:S01]  /*21d30*/  IMAD R201, R0, 0x6f, RZ ;  /* 0x0000006f00c97824 */ /* 0x000fe200078e02ff */
[-C--:B------:R-:W-:Y:S02]  /*21d40*/  IADD3 R200, P5, R143, R96.reuse, RZ ;  /* 0x000000608fc87210 */ /* 0x080fe40007fbe0ff */
[----:B------:R-:W-:-:S03]  /*21d50*/  IADD3 R202, P6, R133, R96, RZ ;  /* 0x0000006085ca7210 */ /* 0x000fc60007fde0ff */
[----:B------:R-:W1:Y:S01]  /*21d60*/  LDC R16, c[0x0][0x278] ;  /* 0x00009e00ff107b82 */ /* 0x000e620000000800 */
[----:B0-----:R-:W-:Y:S02]  /*21d70*/  IADD3 R198, P3, R103, R96, RZ ;  /* 0x0000006067c67210 */ /* 0x001fe40007f7e0ff */
[-C--:B------:R-:W-:Y:S02]  /*21d80*/  LEA.HI.X.SX32 R201, R201, R97.reuse, 0x1, P5 ;  /* 0x00000061c9c97211 */ /* 0x080fe400028f0eff */
[----:B------:R-:W-:-:S03]  /*21d90*/  LEA.HI.X.SX32 R199, R151, R97, 0x1, P3 ;  /* 0x0000006197c77211 */ /* 0x000fc600018f0eff */
[----:B------:R-:W0:Y:S01]  /*21da0*/  LDC R0, c[0x0][0x278] ;  /* 0x00009e00ff007b82 */ /* 0x000e220000000800 */
[----:B------:R-:W-:Y:S01]  /*21db0*/  PRMT R100, R135, 0x7632, R100 ;  /* 0x0000763287647816 */ /* 0x000fe20000000064 */
[----:B------:R-:W-:Y:S01]  /*21dc0*/  IMAD R151, R10, 0xe6, RZ ;  /* 0x000000e60a977824 */ /* 0x000fe200078e02ff */
[----:B------:R-:W-:Y:S01]  /*21dd0*/  LEA.HI.X.SX32 R203, R153, R97, 0x1, P6 ;  /* 0x0000006199cb7211 */ /* 0x000fe200030f0eff */
[----:B------:R4:W-:Y:S01]  /*21de0*/  STG.E.U16 desc[UR6][R196.64], R22 ;  /* 0x00000016c4007986 */ /* 0x0009e2000c101506 */
[----:B--2---:R-:W-:-:S03]  /*21df0*/  IMAD R153, R20, 0xe4, RZ ;  /* 0x000000e414997824 */ /* 0x004fc600078e02ff */
[----:B------:R2:W-:Y:S01]  /*21e00*/  STG.E.U16 desc[UR6][R198.64], R135 ;  /* 0x00000087c6007986 */ /* 0x0005e2000c101506 */
[----:B------:R-:W0:Y:S03]  /*21e10*/  LDC R10, c[0x0][0x278] ;  /* 0x00009e00ff0a7b82 */ /* 0x000e260000000800 */
[----:B------:R-:W-:Y:S01]  /*21e20*/  STG.E.U16 desc[UR6][R200.64], R100 ;  /* 0x00000064c8007986 */ /* 0x000fe2000c101506 */
[----:B----4-:R-:W-:-:S03]  /*21e30*/  IMAD R197, R18, 0xe2, RZ ;  /* 0x000000e212c57824 */ /* 0x010fc600078e02ff */
[----:B------:R4:W-:Y:S01]  /*21e40*/  STG.E.U16 desc[UR6][R202.64], R88 ;  /* 0x00000058ca007986 */ /* 0x0009e2000c101506 */
[----:B------:R-:W0:Y:S01]  /*21e50*/  LDC R18, c[0x0][0x278] ;  /* 0x00009e00ff127b82 */ /* 0x000e220000000800 */
[----:B--2---:R-:W-:Y:S02]  /*21e60*/  IMAD R199, R4, 0x73, RZ ;  /* 0x0000007304c77824 */ /* 0x004fe400078e02ff */
[----:B---3--:R-:W-:-:S05]  /*21e70*/  IMAD R135, R2, 0x71, RZ ;  /* 0x0000007102877824 */ /* 0x008fca00078e02ff */
[----:B------:R-:W2:Y:S01]  /*21e80*/  LDC R4, c[0x0][0x278] ;  /* 0x00009e00ff047b82 */ /* 0x000ea20000000800 */
[-C--:B----4-:R-:W-:Y:S02]  /*21e90*/  IADD3 R202, P6, R151, R96.reuse, RZ ;  /* 0x0000006097ca7210 */ /* 0x090fe40007fde0ff */
[-C--:B------:R-:W-:Y:S02]  /*21ea0*/  IADD3 R200, P3, R197, R96.reuse, RZ ;  /* 0x00000060c5c87210 */ /* 0x080fe40007f7e0ff */
[----:B------:R-:W-:-:S03]  /*21eb0*/  IADD3 R146, P5, R153, R96, RZ ;  /* 0x0000006099927210 */ /* 0x000fc60007fbe0ff */
[----:B------:R-:W3:Y:S01]  /*21ec0*/  LDC R2, c[0x0][0x278] ;  /* 0x00009e00ff027b82 */ /* 0x000ee20000000800 */
[-C--:B------:R-:W-:Y:S01]  /*21ed0*/  LEA.HI.X.SX32 R203, R199, R97.reuse, 0x1, P6 ;  /* 0x00000061c7cb7211 */ /* 0x080fe200030f0eff */
[----:B-1----:R-:W-:Y:S01]  /*21ee0*/  IMAD R199, R12, 0xe8, RZ ;  /* 0x000000e80cc77824 */ /* 0x002fe200078e02ff */
[----:B------:R-:W-:Y:S02]  /*21ef0*/  LEA.HI.X.SX32 R201, R135, R97, 0x1, P3 ;  /* 0x0000006187c97211 */ /* 0x000fe400018f0eff */
[----:B------:R-:W-:-:S03]  /*21f00*/  PRMT R100, R88, 0x7632, R100 ;  /* 0x0000763258647816 */ /* 0x000fc60000000064 */
[----:B------:R-:W1:Y:S01]  /*21f10*/  LDC R12, c[0x0][0x278] ;  /* 0x00009e00ff0c7b82 */ /* 0x000e620000000800 */
[-C--:B------:R-:W-:Y:S01]  /*21f20*/  LEA.HI.X.SX32 R147, R147, R97.reuse, 0x1, P5 ;  /* 0x0000006193937211 */ /* 0x080fe200028f0eff */
[----:B------:R0:W-:Y:S01]  /*21f30*/  STG.E.U16 desc[UR6][R200.64], R100 ;  /* 0x00000064c8007986 */ /* 0x0001e2000c101506 */
[----:B------:R-:W-:Y:S01]  /*21f40*/  PRMT R22, R89, 0x7632, R22 ;  /* 0x0000763259167816 */ /* 0x000fe20000000016 */
[----:B------:R-:W-:Y:S01]  /*21f50*/  IMAD R135, R14, 0xea, RZ ;  /* 0x000000ea0e877824 */ /* 0x000fe200078e02ff */
[----:B------:R-:W-:Y:S01]  /*21f60*/  IADD3 R104, P5, R199, R96, RZ ;  /* 0x00000060c7687210 */ /* 0x000fe20007fbe0ff */
[----:B------:R4:W-:Y:S02]  /*21f70*/  STG.E.U16 desc[UR6][R146.64], R89 ;  /* 0x0000005992007986 */ /* 0x0009e4000c101506 */
[----:B------:R-:W3:Y:S01]  /*21f80*/  LDC R20, c[0x0][0x278] ;  /* 0x00009e00ff147b82 */ /* 0x000ee20000000800 */
[----:B------:R-:W-:Y:S01]  /*21f90*/  LEA.HI.X.SX32 R105, R105, R97, 0x1, P5 ;  /* 0x0000006169697211 */ /* 0x000fe200028f0eff */
[----:B------:R2:W-:Y:S01]  /*21fa0*/  STG.E.U16 desc[UR6][R202.64], R22 ;  /* 0x00000016ca007986 */ /* 0x0005e2000c101506 */
[----:B0-----:R-:W-:-:S05]  /*21fb0*/  IMAD R201, R0, 0x75, RZ ;  /* 0x0000007500c97824 */ /* 0x001fca00078e02ff */
[----:B------:R-:W0:Y:S01]  /*21fc0*/  LDC R14, c[0x0][0x278] ;  /* 0x00009e00ff0e7b82 */ /* 0x000e220000000800 */
[----:B----4-:R-:W-:-:S07]  /*21fd0*/  IMAD R147, R16, 0xec, RZ ;  /* 0x000000ec10937824 */ /* 0x010fce00078e02ff */
[----:B------:R-:W4:Y:S01]  /*21fe0*/  LDC R0, c[0x0][0x278] ;  /* 0x00009e00ff007b82 */ /* 0x000f220000000800 */
[-C--:B--2---:R-:W-:Y:S02]  /*21ff0*/  IADD3 R202, P3, R135, R96.reuse, RZ ;  /* 0x0000006087ca7210 */ /* 0x084fe40007f7e0ff */
[----:B------:R-:W-:Y:S01]  /*22000*/  IADD3 R204, P5, R147, R96, RZ ;  /* 0x0000006093cc7210 */ /* 0x000fe20007fbe0ff */
[----:B------:R-:W-:Y:S01]  /*22010*/  IMAD R89, R18, 0xee, RZ ;  /* 0x000000ee12597824 */ /* 0x000fe200078e02ff */
[-C--:B------:R-:W-:Y:S02]  /*22020*/  LEA.HI.X.SX32 R203, R201, R97.reuse, 0x1, P3 ;  /* 0x00000061c9cb7211 */ /* 0x080fe400018f0eff */
[----:B------:R-:W-:Y:S01]  /*22030*/  PRMT R22, R90, 0x7632, R22 ;  /* 0x000076325a167816 */ /* 0x000fe20000000016 */
[----:B------:R-:W2:Y:S01]  /*22040*/  LDC R16, c[0x0][0x278] ;  /* 0x00009e00ff107b82 */ /* 0x000ea20000000800 */
[----:B------:R-:W-:Y:S01]  /*22050*/  LEA.HI.X.SX32 R205, R157, R97, 0x1, P5 ;  /* 0x000000619dcd7211 */ /* 0x000fe200028f0eff */
[----:B------:R-:W-:-:S02]  /*22060*/  IMAD R157, R4, 0xf0, RZ ;  /* 0x000000f0049d7824 */ /* 0x000fc400078e02ff */
[----:B------:R-:W-:Y:S01]  /*22070*/  IMAD R201, R10, 0xf2, RZ ;  /* 0x000000f20ac97824 */ /* 0x000fe200078e02ff */
[----:B------:R3:W-:Y:S01]  /*22080*/  STG.E.U16 desc[UR6][R104.64], R90 ;  /* 0x0000005a68007986 */ /* 0x0007e2000c101506 */
[-C--:B------:R-:W-:Y:S02]  /*22090*/  IADD3 R208, P6, R89, R96.reuse, RZ ;  /* 0x0000006059d07210 */ /* 0x080fe40007fde0ff */
[----:B------:R-:W2:Y:S01]  /*220a0*/  LDC R18, c[0x0][0x278] ;  /* 0x00009e00ff127b82 */ /* 0x000ea20000000800 */
[----:B------:R1:W-:Y:S01]  /*220b0*/  STG.E.U16 desc[UR6][R202.64], R22 ;  /* 0x00000016ca007986 */ /* 0x0003e2000c101506 */
[----:B------:R-:W-:Y:S02]  /*220c0*/  PRMT R24, R91, 0x7632, R24 ;  /* 0x000076325b187816 */ /* 0x000fe40000000018 */
[----:B------:R-:W-:Y:S01]  /*220d0*/  IADD3 R106, P5, R157, R96, RZ ;  /* 0x000000609d6a7210 */ /* 0x000fe20007fbe0ff */
[----:B------:R1:W-:Y:S01]  /*220e0*/  STG.E.U16 desc[UR6][R204.64], R91 ;  /* 0x0000005bcc007986 */ /* 0x0003e2000c101506 */
[----:B------:R-:W-:-:S02]  /*220f0*/  LEA.HI.X.SX32 R209, R209, R97, 0x1, P6 ;  /* 0x00000061d1d17211 */ /* 0x000fc400030f0eff */
[-C--:B------:R-:W-:Y:S02]  /*22100*/  LEA.HI.X.SX32 R107, R107, R97.reuse, 0x1, P5 ;  /* 0x000000616b6b7211 */ /* 0x080fe400028f0eff */
[----:B------:R-:W-:Y:S01]  /*22110*/  PRMT R102, R136, 0x7632, R102 ;  /* 0x0000763288667816 */ /* 0x000fe20000000066 */
[----:B---3--:R-:W-:Y:S01]  /*22120*/  IMAD R105, R20, 0xf4, RZ ;  /* 0x000000f414697824 */ /* 0x008fe200078e02ff */
[----:B------:R-:W3:Y:S01]  /*22130*/  LDC R4, c[0x0][0x278] ;  /* 0x00009e00ff047b82 */ /* 0x000ee20000000800 */
[----:B-1----:R-:W-:Y:S02]  /*22140*/  IMAD R203, R2, 0x7b, RZ ;  /* 0x0000007b02cb7824 */ /* 0x002fe400078e02ff */
[----:B------:R-:W-:Y:S01]  /*22150*/  IMAD R91, R12, 0xf6, RZ ;  /* 0x000000f60c5b7824 */ /* 0x000fe200078e02ff */
[----:B------:R-:W-:Y:S01]  /*22160*/  IADD3 R204, P3, R201, R96, RZ ;  /* 0x00000060c9cc7210 */ /* 0x000fe20007f7e0ff */
[----:B------:R1:W-:Y:S03]  /*22170*/  STG.E.U16 desc[UR6][R208.64], R24 ;  /* 0x00000018d0007986 */ /* 0x0003e6000c101506 */
[----:B------:R-:W3:Y:S01]  /*22180*/  LDC R12, c[0x0][0x278] ;  /* 0x00009e00ff0c7b82 */ /* 0x000ee20000000800 */
[----:B------:R-:W-:-:S02]  /*22190*/  LEA.HI.X.SX32 R205, R211, R97, 0x1, P3 ;  /* 0x00000061d3cd7211 */ /* 0x000fc400018f0eff */
[-C--:B------:R-:W-:Y:S01]  /*221a0*/  IADD3 R210, P6, R91, R96.reuse, RZ ;  /* 0x000000605bd27210 */ /* 0x080fe20007fde0ff */
[----:B------:R-:W-:Y:S03]  /*221b0*/  STG.E.U16 desc[UR6][R106.64], R136 ;  /* 0x000000886a007986 */ /* 0x000fe6000c101506 */
[-C--:B------:R-:W-:Y:S01]  /*221c0*/  LEA.HI.X.SX32 R211, R203, R97.reuse, 0x1, P6 ;  /* 0x00000061cbd37211 */ /* 0x080fe200030f0eff */
[----:B------:R4:W-:Y:S01]  /*221d0*/  STG.E.U16 desc[UR6][R204.64], R102 ;  /* 0x00000066cc007986 */ /* 0x0009e2000c101506 */
[----:B0-----:R-:W-:Y:S01]  /*221e0*/  IMAD R203, R14, 0xf8, RZ ;  /* 0x000000f80ecb7824 */ /* 0x001fe200078e02ff */
[----:B-1----:R-:W-:Y:S01]  /*221f0*/  IADD3 R208, P5, R105, R96, RZ ;  /* 0x0000006069d07210 */ /* 0x002fe20007fbe0ff */
[----:B------:R-:W0:Y:S03]  /*22200*/  LDC R14, c[0x0][0x278] ;  /* 0x00009e00ff0e7b82 */ /* 0x000e260000000800 */
[----:B------:R-:W-:-:S05]  /*22210*/  LEA.HI.X.SX32 R209, R155, R97, 0x1, P5 ;  /* 0x000000619bd17211 */ /* 0x000fca00028f0eff */
[----:B------:R-:W1:Y:S01]  /*22220*/  LDC R2, c[0x0][0x278] ;  /* 0x00009e00ff027b82 */ /* 0x000e620000000800 */
[----:B----4-:R-:W-:Y:S02]  /*22230*/  IMAD R205, R0, 0x7d, RZ ;  /* 0x0000007d00cd7824 */ /* 0x010fe400078e02ff */
[----:B--2---:R-:W-:-:S05]  /*22240*/  IMAD R155, R16, 0xfa, RZ ;  /* 0x000000fa109b7824 */ /* 0x004fca00078e02ff */
[----:B------:R-:W2:Y:S01]  /*22250*/  LDC R0, c[0x0][0x278] ;  /* 0x00009e00ff007b82 */ /* 0x000ea20000000800 */
[----:B------:R-:W-:Y:S01]  /*22260*/  PRMT R10, R137, 0x7632, R10 ;  /* 0x00007632890a7816 */ /* 0x000fe2000000000a */
[----:B------:R-:W-:-:S06]  /*22270*/  IMAD R107, R18, 0xfc, RZ ;  /* 0x000000fc126b7824 */ /* 0x000fcc00078e02ff */
[----:B------:R-:W4:Y:S01]  /*22280*/  LDC R16, c[0x0][0x278] ;  /* 0x00009e00ff107b82 */ /* 0x000f220000000800 */
[-C--:B------:R-:W-:Y:S01]  /*22290*/  IADD3 R136, P3, R203, R96.reuse, RZ ;  /* 0x00000060cb887210 */ /* 0x080fe20007f7e0ff */
[----:B------:R3:W-:Y:S01]  /*222a0*/  STG.E.U16 desc[UR6][R208.64], R137 ;  /* 0x00000089d0007986 */ /* 0x0007e2000c101506 */
[-C--:B------:R-:W-:Y:S02]  /*222b0*/  IADD3 R204, P5, R155, R96.reuse, RZ ;  /* 0x000000609bcc7210 */ /* 0x080fe40007fbe0ff */
[----:B------:R-:W-:Y:S01]  /*222c0*/  IADD3 R158, P6, R107, R96, RZ ;  /* 0x000000606b9e7210 */ /* 0x000fe20007fde0ff */
[----:B------:R0:W-:Y:S02]  /*222d0*/  STG.E.U16 desc[UR6][R210.64], R10 ;  /* 0x0000000ad2007986 */ /* 0x0001e4000c101506 */
[----:B------:R-:W4:Y:S01]  /*222e0*/  LDC R18, c[0x0][0x278] ;  /* 0x00009e00ff127b82 */ /* 0x000f220000000800 */
[----:B------:R-:W-:Y:S02]  /*222f0*/  LEA.HI.X.SX32 R205, R205, R97, 0x1, P5 ;  /* 0x00000061cdcd7211 */ /* 0x000fe400028f0eff */
[----:B------:R-:W-:-:S02]  /*22300*/  PRMT R102, R138, 0x7632, R102 ;  /* 0x000076328a667816 */ /* 0x000fc40000000066 */
[----:B---3--:R-:W-:-:S03]  /*22310*/  LEA.HI.X.SX32 R137, R109, R97, 0x1, P3 ;  /* 0x000000616d897211 */ /* 0x008fc600018f0eff */
[----:B------:R-:W3:Y:S01]  /*22320*/  LDC R20, c[0x0][0x278] ;  /* 0x00009e00ff147b82 */ /* 0x000ee20000000800 */
[----:B------:R-:W-:-:S07]  /*22330*/  LEA.HI.X.SX32 R159, R159, R97, 0x1, P6 ;  /* 0x000000619f9f7211 */ /* 0x000fce00030f0eff */
[----:B0-----:R-:W0:Y:S01]  /*22340*/  LDC R10, c[0x0][0x278] ;  /* 0x00009e00ff0a7b82 */ /* 0x001e220000000800 */
[----:B------:R-:W-:Y:S01]  /*22350*/  STG.E.U16 desc[UR6][R136.64], R138 ;  /* 0x0000008a88007986 */ /* 0x000fe2000c101506 */
[----:B------:R-:W-:-:S03]  /*22360*/  IMAD R109, R12, 0xfe, RZ ;  /* 0x000000fe0c6d7824 */ /* 0x000fc600078e02ff */
[----:B------:R2:W-:Y:S03]  /*22370*/  STG.E.U16 desc[UR6][R204.64], R102 ;  /* 0x00000066cc007986 */ /* 0x0005e6000c101506 */
[----:B------:R-:W3:Y:S01]  /*22380*/  LDC R22, c[0x0][0x278] ;  /* 0x00009e00ff167b82 */ /* 0x000ee20000000800 */
[----:B------:R2:W-:Y:S01]  /*22390*/  STG.E.U16 desc[UR6][R158.64], R139 ;  /* 0x0000008b9e007986 */ /* 0x0005e2000c101506 */
[----:B-1----:R-:W-:Y:S01]  /*223a0*/  IMAD R209, R2, 0x7f, RZ ;  /* 0x0000007f02d17824 */ /* 0x002fe200078e02ff */
[----:B------:R-:W-:-:S05]  /*223b0*/  PRMT R26, R139, 0x7632, R26 ;  /* 0x000076328b1a7816 */ /* 0x000fca000000001a */
[----:B------:R-:W1:Y:S01]  /*223c0*/  LDC R12, c[0x0][0x278] ;  /* 0x00009e00ff0c7b82 */ /* 0x000e620000000800 */
[----:B--2---:R-:W-:Y:S02]  /*223d0*/  IMAD R205, R14, 0x102, RZ ;  /* 0x000001020ecd7824 */ /* 0x004fe400078e02ff */
[----:B------:R-:W-:-:S05]  /*223e0*/  IMAD R159, R0, 0x81, RZ ;  /* 0x00000081009f7824 */ /* 0x000fca00078e02ff */
[----:B------:R-:W2:Y:S01]  /*223f0*/  LDC R14, c[0x0][0x278] ;  /* 0x00009e00ff0e7b82 */ /* 0x000ea20000000800 */
[----:B------:R-:W-:Y:S01]  /*22400*/  IADD3 R136, P5, R109, R96, RZ ;  /* 0x000000606d887210 */ /* 0x000fe20007fbe0ff */
[----:B----4-:R-:W-:-:S06]  /*22410*/  IMAD R139, R16, 0x104, RZ ;  /* 0x00000104108b7824 */ /* 0x010fcc00078e02ff */
[----:B------:R-:W4:Y:S01]  /*22420*/  LDC R0, c[0x0][0x278] ;  /* 0x00009e00ff007b82 */ /* 0x000f220000000800 */
[----:B------:R-:W-:Y:S02]  /*22430*/  SHF.L.U32 R211, R4, 0x7, RZ ;  /* 0x0000000704d37819 */ /* 0x000fe400000006ff */
[-C--:B------:R-:W-:Y:S02]  /*22440*/  LEA R138, P3, R217, R96.reuse, 0x8 ;  /* 0x00000060d98a7211 */ /* 0x080fe400078640ff */
[-C--:B------:R-:W-:Y:S02]  /*22450*/  LEA.HI.X.SX32 R137, R209, R97.reuse, 0x1, P5 ;  /* 0x00000061d1897211 */ /* 0x080fe400028f0eff */
[-C--:B------:R-:W-:Y:S01]  /*22460*/  IADD3 R158, P5, R205, R96.reuse, RZ ;  /* 0x00000060cd9e7210 */ /* 0x080fe20007fbe0ff */
[----:B------:R-:W2:Y:S01]  /*22470*/  LDC R16, c[0x0][0x278] ;  /* 0x00009e00ff107b82 */ /* 0x000ea20000000800 */
[----:B------:R-:W-:Y:S01]  /*22480*/  IADD3 R160, P6, R139, R96, RZ ;  /* 0x000000608ba07210 */ /* 0x000fe20007fde0ff */
[----:B------:R-:W-:Y:S01]  /*22490*/  IMAD R205, R18, 0x106, RZ ;  /* 0x0000010612cd7824 */ /* 0x000fe200078e02ff */
[-C--:B------:R-:W-:Y:S01]  /*224a0*/  LEA.HI.X.SX32 R139, R211, R97.reuse, 0x1, P3 ;  /* 0x00000061d38b7211 */ /* 0x080fe200018f0eff */
[----:B------:R0:W-:Y:S01]  /*224b0*/  STG.E.U16 desc[UR6][R136.64], R26 ;  /* 0x0000001a88007986 */ /* 0x0001e2000c101506 */
[----:B------:R-:W-:-:S03]  /*224c0*/  LEA.HI.X.SX32 R159, R159, R97, 0x1, P5 ;  /* 0x000000619f9f7211 */ /* 0x000fc600028f0eff */
[----:B------:R-:W2:Y:S01]  /*224d0*/  LDC R24, c[0x0][0x278] ;  /* 0x00009e00ff187b82 */ /* 0x000ea20000000800 */
[----:B------:R-:W-:Y:S01]  /*224e0*/  PRMT R2, R92, 0x7632, R2 ;  /* 0x000076325c027816 */ /* 0x000fe20000000002 */
[----:B------:R1:W-:Y:S01]  /*224f0*/  STG.E.U16 desc[UR6][R138.64], R92 ;  /* 0x0000005c8a007986 */ /* 0x0003e2000c101506 */
[----:B------:R-:W-:-:S05]  /*22500*/  LEA.HI.X.SX32 R161, R161, R97, 0x1, P6 ;  /* 0x00000061a1a17211 */ /* 0x000fca00030f0eff */
[----:B------:R-:W2:Y:S01]  /*22510*/  LDC R18, c[0x0][0x278] ;  /* 0x00009e00ff127b82 */ /* 0x000ea20000000800 */
[----:B0-----:R-:W-:Y:S01]  /*22520*/  IMAD R137, R10, 0x83, RZ ;  /* 0x000000830a897824 */ /* 0x001fe200078e02ff */
[----:B------:R0:W-:Y:S01]  /*22530*/  STG.E.U16 desc[UR6][R158.64], R2 ;  /* 0x000000029e007986 */ /* 0x0001e2000c101506 */
[----:B---3--:R-:W-:Y:S01]  /*22540*/  IMAD R209, R20, 0x108, RZ ;  /* 0x0000010814d17824 */ /* 0x008fe200078e02ff */
[----:B------:R-:W-:-:S04]  /*22550*/  IADD3 R136, P3, R205, R96, RZ ;  /* 0x00000060cd887210 */ /* 0x000fc80007f7e0ff */
[----:B------:R-:W3:Y:S01]  /*22560*/  LDC R10, c[0x0][0x278] ;  /* 0x00009e00ff0a7b82 */ /* 0x000ee20000000800 */
[----:B------:R-:W-:Y:S01]  /*22570*/  IMAD R211, R22, 0x10a, RZ ;  /* 0x0000010a16d37824 */ /* 0x000fe200078e02ff */
[----:B------:R2:W-:Y:S01]  /*22580*/  STG.E.U16 desc[UR6][R160.64], R93 ;  /* 0x0000005da0007986 */ /* 0x0005e2000c101506 */
[----:B-1----:R-:W-:-:S05]  /*22590*/  IMAD R139, R12, 0x85, RZ ;  /* 0x000000850c8b7824 */ /* 0x002fca00078e02ff */
[----:B0-----:R-:W0:Y:S01]  /*225a0*/  LDC R2, c[0x0][0x278] ;  /* 0x00009e00ff027b82 */ /* 0x001e220000000800 */
[-C--:B------:R-:W-:Y:S01]  /*225b0*/  LEA.HI.X.SX32 R137, R137, R97.reuse, 0x1, P3 ;  /* 0x0000006189897211 */ /* 0x080fe200018f0eff */
[----:B----4-:R-:W-:Y:S01]  /*225c0*/  IMAD R159, R0, 0x87, RZ ;  /* 0x00000087009f7824 */ /* 0x010fe200078e02ff */
[----:B------:R-:W-:Y:S02]  /*225d0*/  PRMT R22, R93, 0x7632, R22 ;  /* 0x000076325d167816 */ /* 0x000fe40000000016 */
[-C--:B------:R-:W-:Y:S01]  /*225e0*/  IADD3 R92, P5, R209, R96.reuse, RZ ;  /* 0x00000060d15c7210 */ /* 0x080fe20007fbe0ff */
[----:B--2---:R-:W-:Y:S02]  /*225f0*/  IMAD R161, R14, 0x10c, RZ ;  /* 0x0000010c0ea17824 */ /* 0x004fe400078e02ff */
[----:B------:R-:W1:Y:S01]  /*22600*/  LDC R12, c[0x0][0x278] ;  /* 0x00009e00ff0c7b82 */ /* 0x000e620000000800 */
[----:B------:R-:W-:Y:S01]  /*22610*/  IADD3 R138, P6, R211, R96, RZ ;  /* 0x00000060d38a7210 */ /* 0x000fe20007fde0ff */
[----:B------:R2:W-:Y:S01]  /*22620*/  STG.E.U16 desc[UR6][R136.64], R22 ;  /* 0x0000001688007986 */ /* 0x0005e2000c101506 */
[----:B------:R-:W-:-:S05]  /*22630*/  LEA.HI.X.SX32 R93, R163, R97, 0x1, P5 ;  /* 0x00000061a35d7211 */ /* 0x000fca00028f0eff */
[----:B------:R-:W4:Y:S01]  /*22640*/  LDC R14, c[0x0][0x278] ;  /* 0x00009e00ff0e7b82 */ /* 0x000f220000000800 */
[----:B------:R-:W-:-:S07]  /*22650*/  LEA.HI.X.SX32 R139, R139, R97, 0x1, P6 ;  /* 0x000000618b8b7211 */ /* 0x000fce00030f0eff */
[----:B------:R-:W4:Y:S01]  /*22660*/  LDC R0, c[0x0][0x278] ;  /* 0x00009e00ff007b82 */ /* 0x000f220000000800 */
[----:B--2---:R-:W-:Y:S01]  /*22670*/  IADD3 R136, P5, R161, R96, RZ ;  /* 0x00000060a1887210 */ /* 0x004fe20007fbe0ff */
[----:B------:R2:W-:Y:S01]  /*22680*/  STG.E.U16 desc[UR6][R92.64], R94 ;  /* 0x0000005e5c007986 */ /* 0x0005e2000c101506 */
[----:B------:R-:W-:-:S05]  /*22690*/  PRMT R26, R94, 0x7632, R26 ;  /* 0x000076325e1a7816 */ /* 0x000fca000000001a */
[----:B------:R-:W4:Y:S01]  /*226a0*/  LDC R4, c[0x0][0x278] ;  /* 0x00009e00ff047b82 */ /* 0x000f220000000800 */
[----:B------:R-:W-:Y:S01]  /*226b0*/  IMAD R163, R16, 0x10e, RZ ;  /* 0x0000010e10a37824 */ /* 0x000fe200078e02ff */
[----:B------:R-:W-:-:S06]  /*226c0*/  LEA.HI.X.SX32 R137, R165, R97, 0x1, P5 ;  /* 0x00000061a5897211 */ /* 0x000fcc00028f0eff */
[----:B------:R-:W4:Y:S01]  /*226d0*/  LDC R20, c[0x0][0x278] ;  /* 0x00009e00ff147b82 */ /* 0x000f220000000800 */
[----:B--2---:R-:W-:Y:S01]  /*226e0*/  IMAD R93, R24, 0x110, RZ ;  /* 0x00000110185d7824 */ /* 0x004fe200078e02ff */
[----:B------:R0:W-:Y:S01]  /*226f0*/  STG.E.U16 desc[UR6][R138.64], R26 ;  /* 0x0000001a8a007986 */ /* 0x0001e2000c101506 */
[----:B------:R-:W-:Y:S01]  /*22700*/  IMAD R161, R18, 0x112, RZ ;  /* 0x0000011212a17824 */ /* 0x000fe200078e02ff */
[----:B------:R-:W-:-:S04]  /*22710*/  IADD3 R92, P3, R163, R96, RZ ;  /* 0x00000060a35c7210 */ /* 0x000fc80007f7e0ff */
[----:B------:R-:W2:Y:S01]  /*22720*/  LDC R16, c[0x0][0x278] ;  /* 0x00009e00ff107b82 */ /* 0x000ea20000000800 */
[----:B------:R3:W-:Y:S01]  /*22730*/  STG.E.U16 desc[UR6][R136.64], R95 ;  /* 0x0000005f88007986 */ /* 0x0007e2000c101506 */
[----:B------:R-:W-:Y:S02]  /*22740*/  IADD3 R110, P5, R93, R96, RZ ;  /* 0x000000605d6e7210 */ /* 0x000fe40007fbe0ff */
[----:B------:R-:W-:-:S04]  /*22750*/  LEA.HI.X.SX32 R93, R159, R97, 0x1, P3 ;  /* 0x000000619f5d7211 */ /* 0x000fc800018f0eff */
[----:B------:R-:W2:Y:S01]  /*22760*/  LDC R18, c[0x0][0x278] ;  /* 0x00009e00ff127b82 */ /* 0x000ea20000000800 */
[----:B0-----:R-:W-:Y:S01]  /*22770*/  IMAD R139, R2, 0x89, RZ ;  /* 0x00000089028b7824 */ /* 0x001fe200078e02ff */
[----:B------:R-:W-:Y:S01]  /*22780*/  PRMT R26, R95, 0x7632, R26 ;  /* 0x000076325f1a7816 */ /* 0x000fe2000000001a */
[----:B---3--:R-:W-:-:S05]  /*22790*/  IMAD R137, R10, 0x114, RZ ;  /* 0x000001140a897824 */ /* 0x008fca00078e02ff */
[----:B------:R-:W0:Y:S01]  /*227a0*/  LDC R10, c[0x0][0x278] ;  /* 0x00009e00ff0a7b82 */ /* 0x000e220000000800 */
[----:B------:R-:W-:Y:S02]  /*227b0*/  IADD3 R138, P6, R161, R96, RZ ;  /* 0x00000060a18a7210 */ /* 0x000fe40007fde0ff */
[-C--:B------:R-:W-:Y:S01]  /*227c0*/  LEA.HI.X.SX32 R111, R111, R97.reuse, 0x1, P5 ;  /* 0x000000616f6f7211 */ /* 0x080fe200028f0eff */
[----:B------:R3:W-:Y:S01]  /*227d0*/  STG.E.U16 desc[UR6][R92.64], R26 ;  /* 0x0000001a5c007986 */ /* 0x0007e2000c101506 */
[----:B------:R-:W-:-:S03]  /*227e0*/  LEA.HI.X.SX32 R139, R139, R97, 0x1, P6 ;  /* 0x000000618b8b7211 */ /* 0x000fc600030f0eff */
[----:B------:R-:W0:Y:S01]  /*227f0*/  LDC R2, c[0x0][0x278] ;  /* 0x00009e00ff027b82 */ /* 0x000e220000000800 */
[----:B------:R-:W-:Y:S01]  /*22800*/  PRMT R32, R80, 0x7632, R32 ;  /* 0x0000763250207816 */ /* 0x000fe20000000020 */
[----:B------:R4:W-:Y:S01]  /*22810*/  STG.E.U16 desc[UR6][R110.64], R80 ;  /* 0x000000506e007986 */ /* 0x0009e2000c101506 */
[----:B-1----:R-:W-:-:S05]  /*22820*/  IMAD R159, R12, 0x116, RZ ;  /* 0x000001160c9f7824 */ /* 0x002fca00078e02ff */
[----:B------:R-:W1:Y:S01]  /*22830*/  LDC R22, c[0x0][0x278] ;  /* 0x00009e00ff167b82 */ /* 0x000e620000000800 */
[----:B---3--:R-:W-:Y:S01]  /*22840*/  IADD3 R92, P5, R137, R96, RZ ;  /* 0x00000060895c7210 */ /* 0x008fe20007fbe0ff */
[----:B----4-:R-:W-:Y:S01]  /*22850*/  IMAD R137, R0, 0x8d, RZ ;  /* 0x0000008d00897824 */ /* 0x010fe200078e02ff */
[----:B------:R3:W-:Y:S01]  /*22860*/  STG.E.U16 desc[UR6][R138.64], R32 ;  /* 0x000000208a007986 */ /* 0x0007e2000c101506 */
[----:B------:R-:W-:-:S04]  /*22870*/  IMAD R111, R14, 0x118, RZ ;  /* 0x000001180e6f7824 */ /* 0x000fc800078e02ff */
[----:B------:R-:W4:Y:S01]  /*22880*/  LDC R24, c[0x0][0x278] ;  /* 0x00009e00ff187b82 */ /* 0x000f220000000800 */
[----:B------:R-:W-:Y:S01]  /*22890*/  IMAD R95, R4, 0x8b, RZ ;  /* 0x0000008b045f7824 */ /* 0x000fe200078e02ff */
[----:B------:R-:W-:Y:S02]  /*228a0*/  IADD3 R94, P3, R159, R96, RZ ;  /* 0x000000609f5e7210 */ /* 0x000fe40007f7e0ff */
[----:B------:R-:W-:-:S04]  /*228b0*/  LEA.HI.X.SX32 R93, R171, R97, 0x1, P5 ;  /* 0x00000061ab5d7211 */ /* 0x000fc800028f0eff */
[----:B------:R-:W4:Y:S01]  /*228c0*/  LDC R0, c[0x0][0x278] ;  /* 0x00009e00ff007b82 */ /* 0x000f220000000800 */
[----:B---3--:R-:W-:Y:S01]  /*228d0*/  IMAD R139, R20, 0x11a, RZ ;  /* 0x0000011a148b7824 */ /* 0x008fe200078e02ff */
[----:B------:R-:W-:Y:S02]  /*228e0*/  IADD3 R110, P5, R111, R96, RZ ;  /* 0x000000606f6e7210 */ /* 0x000fe40007fbe0ff */
[----:B------:R-:W-:-:S04]  /*228f0*/  LEA.HI.X.SX32 R95, R95, R97, 0x1, P3 ;  /* 0x000000615f5f7211 */ /* 0x000fc800018f0eff */
[----:B------:R-:W3:Y:S01]  /*22900*/  LDC R4, c[0x0][0x278] ;  /* 0x00009e00ff047b82 */ /* 0x000ee20000000800 */
[----:B------:R-:W-:Y:S02]  /*22910*/  PRMT R20, R81, 0x7632, R20 ;  /* 0x0000763251147816 */ /* 0x000fe40000000014 */
[----:B------:R-:W-:Y:S01]  /*22920*/  IADD3 R136, P6, R139, R96, RZ ;  /* 0x000000608b887210 */ /* 0x000fe20007fde0ff */
[----:B--2---:R-:W-:Y:S01]  /*22930*/  IMAD R139, R16, 0x11c, RZ ;  /* 0x0000011c108b7824 */ /* 0x004fe200078e02ff */
[----:B------:R-:W-:-:S03]  /*22940*/  LEA.HI.X.SX32 R111, R167, R97, 0x1, P5 ;  /* 0x00000061a76f7211 */ /* 0x000fc600028f0eff */
[----:B------:R-:W2:Y:S01]  /*22950*/  LDC R12, c[0x0][0x278] ;  /* 0x00009e00ff0c7b82 */ /* 0x000ea20000000800 */
[----:B------:R0:W-:Y:S01]  /*22960*/  STG.E.U16 desc[UR6][R92.64], R81 ;  /* 0x000000515c007986 */ /* 0x0001e2000c101506 */
[----:B------:R-:W-:-:S03]  /*22970*/  IADD3 R80, P5, R139, R96, RZ ;  /* 0x000000608b507210 */ /* 0x000fc60007fbe0ff */
[----:B------:R1:W-:Y:S03]  /*22980*/  STG.E.U16 desc[UR6][R94.64], R20 ;  /* 0x000000145e007986 */ /* 0x0003e6000c101506 */
[----:B------:R-:W2:Y:S01]  /*22990*/  LDC R14, c[0x0][0x278] ;  /* 0x00009e00ff0e7b82 */ /* 0x000ea20000000800 */
[----:B------:R1:W-:Y:S01]  /*229a0*/  STG.E.U16 desc[UR6][R110.64], R82 ;  /* 0x000000526e007986 */ /* 0x0003e2000c101506 */
[----:B0-----:R-:W-:Y:S01]  /*229b0*/  IMAD R81, R18, 0x11e, RZ ;  /* 0x0000011e12517824 */ /* 0x001fe200078e02ff */
[-C--:B------:R-:W-:Y:S01]  /*229c0*/  LEA.HI.X.SX32 R137, R137, R97.reuse, 0x1, P6 ;  /* 0x0000006189897211 */ /* 0x080fe200030f0eff */
[----:B------:R-:W-:Y:S01]  /*229d0*/  IMAD R93, R2, 0x8f, RZ ;  /* 0x0000008f025d7824 */ /* 0x000fe200078e02ff */
[----:B------:R-:W-:Y:S01]  /*229e0*/  PRMT R26, R82, 0x7632, R26 ;  /* 0x00007632521a7816 */ /* 0x000fe2000000001a */
[----:B-1----:R-:W-:Y:S01]  /*229f0*/  IMAD R95, R22, 0x120, RZ ;  /* 0x00000120165f7824 */ /* 0x002fe200078e02ff */
[----:B------:R-:W-:Y:S01]  /*22a00*/  IADD3 R92, P3, R81, R96, RZ ;  /* 0x00000060515c7210 */ /* 0x000fe20007f7e0ff */
[----:B------:R-:W0:Y:S01]  /*22a10*/  LDC R2, c[0x0][0x278] ;  /* 0x00009e00ff027b82 */ /* 0x000e220000000800 */
[----:B------:R-:W-:Y:S01]  /*22a20*/  IMAD R111, R10, 0x91, RZ ;  /* 0x000000910a6f7824 */ /* 0x000fe200078e02ff */
[----:B------:R-:W-:-:S06]  /*22a30*/  LEA.HI.X.SX32 R81, R169, R97, 0x1, P5 ;  /* 0x00000061a9517211 */ /* 0x000fcc00028f0eff */
[----:B------:R-:W1:Y:S01]  /*22a40*/  LDC R10, c[0x0][0x278] ;  /* 0x00009e00ff0a7b82 */ /* 0x000e620000000800 */
[----:B----4-:R-:W-:Y:S01]  /*22a50*/  IMAD R139, R24, 0x122, RZ ;  /* 0x00000122188b7824 */ /* 0x010fe200078e02ff */
[----:B------:R-:W-:Y:S01]  /*22a60*/  STG.E.U16 desc[UR6][R136.64], R26 ;  /* 0x0000001a88007986 */ /* 0x000fe2000c101506 */
[----:B------:R-:W-:Y:S02]  /*22a70*/  IADD3 R94, P5, R95, R96, RZ ;  /* 0x000000605f5e7210 */ /* 0x000fe40007fbe0ff */
[----:B------:R-:W-:-:S03]  /*22a80*/  PRMT R22, R83, 0x7632, R22 ;  /* 0x0000763253167816 */ /* 0x000fc60000000016 */
[----:B------:R-:W4:Y:S01]  /*22a90*/  LDC R16, c[0x0][0x278] ;  /* 0x00009e00ff107b82 */ /* 0x000f220000000800 */
[----:B------:R3:W-:Y:S01]  /*22aa0*/  STG.E.U16 desc[UR6][R80.64], R83 ;  /* 0x0000005350007986 */ /* 0x0007e2000c101506 */
[----:B------:R-:W-:-:S06]  /*22ab0*/  LEA.HI.X.SX32 R93, R93, R97, 0x1, P3 ;  /* 0x000000615d5d7211 */ /* 0x000fcc00018f0eff */
[----:B------:R-:W0:Y:S01]  /*22ac0*/  LDC R18, c[0x0][0x278] ;  /* 0x00009e00ff127b82 */ /* 0x000e220000000800 */
[----:B------:R-:W-:Y:S01]  /*22ad0*/  IADD3 R110, P6, R139, R96, RZ ;  /* 0x000000608b6e7210 */ /* 0x000fe20007fde0ff */
[----:B---3--:R-:W-:Y:S01]  /*22ae0*/  IMAD R83, R0, 0x93, RZ ;  /* 0x0000009300537824 */ /* 0x008fe200078e02ff */
[----:B------:R-:W-:-:S05]  /*22af0*/  LEA.HI.X.SX32 R95, R121, R97, 0x1, P5 ;  /* 0x00000061795f7211 */ /* 0x000fca00028f0eff */
[----:B------:R-:W3:Y:S01]  /*22b00*/  LDC R0, c[0x0][0x278] ;  /* 0x00009e00ff007b82 */ /* 0x000ee20000000800 */
[----:B------:R-:W-:Y:S01]  /*22b10*/  IMAD R121, R4, 0x124, RZ ;  /* 0x0000012404797824 */ /* 0x000fe200078e02ff */
[----:B------:R1:W-:Y:S01]  /*22b20*/  STG.E.U16 desc[UR6][R92.64], R22 ;  /* 0x000000165c007986 */ /* 0x0003e2000c101506 */
[----:B------:R-:W-:Y:S01]  /*22b30*/  LEA.HI.X.SX32 R111, R111, R97, 0x1, P6 ;  /* 0x000000616f6f7211 */ /* 0x000fe200030f0eff */
[----:B--2---:R-:W-:-:S04]  /*22b40*/  IMAD R81, R12, 0x126, RZ ;  /* 0x000001260c517824 */ /* 0x004fc800078e02ff */
[----:B------:R-:W2:Y:S01]  /*22b50*/  LDC R20, c[0x0][0x278] ;  /* 0x00009e00ff147b82 */ /* 0x000ea20000000800 */
[----:B------:R-:W-:Y:S01]  /*22b60*/  PRMT R24, R84, 0x7632, R24 ;  /* 0x0000763254187816 */ /* 0x000fe20000000018 */
[----:B------:R-:W-:Y:S01]  /*22b70*/  STG.E.U16 desc[UR6][R94.64], R84 ;  /* 0x000000545e007986 */ /* 0x000fe2000c101506 */
[----:B------:R-:W-:Y:S01]  /*22b80*/  IADD3 R80, P3, R121, R96, RZ ;  /* 0x0000006079507210 */ /* 0x000fe20007f7e0ff */
[----:B------:R-:W-:-:S04]  /*22b90*/  IMAD R137, R14, 0x128, RZ ;  /* 0x000001280e897824 */ /* 0x000fc800078e02ff */
[----:B-1----:R-:W1:Y:S01]  /*22ba0*/  LDC R22, c[0x0][0x278] ;  /* 0x00009e00ff167b82 */ /* 0x002e620000000800 */
[----:B------:R4:W-:Y:S01]  /*22bb0*/  STG.E.U16 desc[UR6][R110.64], R24 ;  /* 0x000000186e007986 */ /* 0x0009e2000c101506 */
[-C--:B------:R-:W-:Y:S02]  /*22bc0*/  IADD3 R82, P5, R81, R96.reuse, RZ ;  /* 0x0000006051527210 */ /* 0x080fe40007fbe0ff */
[-C--:B------:R-:W-:Y:S01]  /*22bd0*/  LEA.HI.X.SX32 R81, R173, R97.reuse, 0x1, P3 ;  /* 0x00000061ad517211 */ /* 0x080fe200018f0eff */
[----:B------:R-:W-:Y:S01]  /*22be0*/  IMAD R93, R10, 0x12a, RZ ;  /* 0x0000012a0a5d7824 */ /* 0x000fe200078e02ff */
[----:B------:R-:W-:Y:S02]  /*22bf0*/  IADD3 R12, P6, R137, R96, RZ ;  /* 0x00000060890c7210 */ /* 0x000fe40007fde0ff */
[-C--:B------:R-:W-:Y:S01]  /*22c00*/  LEA.HI.X.SX32 R83, R83, R97.reuse, 0x1, P5 ;  /* 0x0000006153537211 */ /* 0x080fe200028f0eff */
[----:B------:R-:W1:Y:S01]  /*22c10*/  LDC R4, c[0x0][0x278] ;  /* 0x00009e00ff047b82 */ /* 0x000e620000000800 */
[----:B------:R-:W-:Y:S01]  /*22c20*/  PRMT R32, R85, 0x7632, R32 ;  /* 0x0000763255207816 */ /* 0x000fe20000000020 */
[----:B------:R0:W-:Y:S06]  /*22c30*/  STG.E.U16 desc[UR6][R80.64], R85 ;  /* 0x0000005550007986 */ /* 0x0001ec000c101506 */
[----:B----4-:R-:W4:Y:S01]  /*22c40*/  LDC R24, c[0x0][0x278] ;  /* 0x00009e00ff187b82 */ /* 0x010f220000000800 */
[----:B------:R-:W-:Y:S01]  /*22c50*/  LEA.HI.X.SX32 R13, R13, R97, 0x1, P6 ;  /* 0x000000610d0d7211 */ /* 0x000fe200030f0eff */
[----:B------:R3:W-:Y:S01]  /*22c60*/  STG.E.U16 desc[UR6][R82.64], R32 ;  /* 0x0000002052007986 */ /* 0x0007e2000c101506 */
[----:B------:R-:W-:-:S05]  /*22c70*/  IMAD R95, R16, 0x12c, RZ ;  /* 0x0000012c105f7824 */ /* 0x000fca00078e02ff */
[----:B------:R-:W4:Y:S01]  /*22c80*/  LDC R26, c[0x0][0x278] ;  /* 0x00009e00ff1a7b82 */ /* 0x000f220000000800 */
[----:B0-----:R-:W-:Y:S01]  /*22c90*/  IMAD R81, R2, 0x95, RZ ;  /* 0x0000009502517824 */ /* 0x001fe200078e02ff */
[----:B------:R-:W-:Y:S01]  /*22ca0*/  IADD3 R80, P5, R93, R96, RZ ;  /* 0x000000605d507210 */ /* 0x000fe20007fbe0ff */
[----:B------:R0:W-:Y:S01]  /*22cb0*/  STG.E.U16 desc[UR6][R12.64], R86 ;  /* 0x000000560c007986 */ /* 0x0001e2000c101506 */
[----:B---3--:R-:W-:-:S04]  /*22cc0*/  IMAD R83, R18, 0x12e, RZ ;  /* 0x0000012e12537824 */ /* 0x008fc800078e02ff */
[----:B------:R-:W3:Y:S01]  /*22cd0*/  LDC R16, c[0x0][0x278] ;  /* 0x00009e00ff107b82 */ /* 0x000ee20000000800 */
[----:B------:R-:W-:Y:S02]  /*22ce0*/  PRMT R34, R86, 0x7632, R34 ;  /* 0x0000763256227816 */ /* 0x000fe40000000022 */
[-C--:B------:R-:W-:Y:S01]  /*22cf0*/  LEA.HI.X.SX32 R81, R81, R97.reuse, 0x1, P5 ;  /* 0x0000006151517211 */ /* 0x080fe200028f0eff */
[----:B--2---:R-:W-:Y:S01]  /*22d00*/  IMAD R85, R20, 0x130, RZ ;  /* 0x0000013014557824 */ /* 0x004fe200078e02ff */
[-C--:B------:R-:W-:Y:S01]  /*22d10*/  IADD3 R10, P3, R95, R96.reuse, RZ ;  /* 0x000000605f0a7210 */ /* 0x080fe20007f7e0ff */
[----:B0-----:R-:W-:Y:S02]  /*22d20*/  IMAD R13, R0, 0x97, RZ ;  /* 0x00000097000d7824 */ /* 0x001fe400078e02ff */
[----:B------:R-:W0:Y:S01]  /*22d30*/  LDC R14, c[0x0][0x278] ;  /* 0x00009e00ff0e7b82 */ /* 0x000e220000000800 */
[----:B------:R-:W-:Y:S01]  /*22d40*/  IADD3 R12, P5, R83, R96, RZ ;  /* 0x00000060530c7210 */ /* 0x000fe20007fbe0ff */
[----:B------:R1:W-:Y:S01]  /*22d50*/  STG.E.U16 desc[UR6][R80.64], R34 ;  /* 0x0000002250007986 */ /* 0x0003e2000c101506 */
[----:B------:R-:W-:-:S02]  /*22d60*/  LEA.HI.X.SX32 R11, R11, R97, 0x1, P3 ;  /* 0x000000610b0b7211 */ /* 0x000fc400018f0eff */
[----:B------:R-:W-:-:S03]  /*22d70*/  LEA.HI.X.SX32 R13, R13, R97, 0x1, P5 ;  /* 0x000000610d0d7211 */ /* 0x000fc600028f0eff */
[----:B------:R-:W2:Y:S01]  /*22d80*/  LDC R20, c[0x0][0x278] ;  /* 0x00009e00ff147b82 */ /* 0x000ea20000000800 */
[----:B------:R-:W-:Y:S01]  /*22d90*/  PRMT R2, R87, 0x7632, R2 ;  /* 0x0000763257027816 */ /* 0x000fe20000000002 */
[----:B------:R4:W-:Y:S01]  /*22da0*/  STG.E.U16 desc[UR6][R10.64], R87 ;  /* 0x000000570a007986 */ /* 0x0009e2000c101506 */
[----:B-1----:R-:W-:-:S05]  /*22db0*/  IMAD R81, R22, 0x132, RZ ;  /* 0x0000013216517824 */ /* 0x002fca00078e02ff */
[----:B------:R-:W1:Y:S01]  /*22dc0*/  LDC R18, c[0x0][0x278] ;  /* 0x00009e00ff127b82 */ /* 0x000e620000000800 */
[----:B------:R-:W-:Y:S01]  /*22dd0*/  IADD3 R82, P6, R85, R96, RZ ;  /* 0x0000006055527210 */ /* 0x000fe20007fde0ff */
[----:B------:R3:W-:Y:S06]  /*22de0*/  STG.E.U16 desc[UR6][R12.64], R2 ;  /* 0x000000020c007986 */ /* 0x0007ec000c101506 */
[----:B------:R-:W2:Y:S01]  /*22df0*/  LDC R0, c[0x0][0x278] ;  /* 0x00009e00ff007b82 */ /* 0x000ea20000000800 */
[----:B----4-:R-:W-:-:S07]  /*22e00*/  IMAD R85, R24, 0x134, RZ ;  /* 0x0000013418557824 */ /* 0x010fce00078e02ff */
[----:B------:R-:W4:Y:S01]  /*22e10*/  LDC R22, c[0x0][0x278] ;  /* 0x00009e00ff167b82 */ /* 0x000f220000000800 */
[----:B------:R-:W-:Y:S01]  /*22e20*/  LEA.HI.X.SX32 R83, R177, R97, 0x1, P6 ;  /* 0x00000061b1537211 */ /* 0x000fe200030f0eff */
[----:B------:R-:W-:Y:S01]  /*22e30*/  IMAD R93, R26, 0x136, RZ ;  /* 0x000001361a5d7824 */ /* 0x000fe200078e02ff */
[----:B------:R-:W-:Y:S01]  /*22e40*/  IADD3 R10, P3, R81, R96, RZ ;  /* 0x00000060510a7210 */ /* 0x000fe20007f7e0ff */
[----:B------:R-:W-:-:S04]  /*22e50*/  IMAD R11, R4, 0x99, RZ ;  /* 0x00000099040b7824 */ /* 0x000fc800078e02ff */
[----:B---3--:R-:W3:Y:S01]  /*22e60*/  LDC R2, c[0x0][0x278] ;  /* 0x00009e00ff027b82 */ /* 0x008ee20000000800 */
[----:B------:R-:W-:Y:S01]  /*22e70*/  IADD3 R12, P5, R85, R96, RZ ;  /* 0x00000060550c7210 */ /* 0x000fe20007fbe0ff */
[----:B------:R0:W-:Y:S06]  /*22e80*/  STG.E.U16 desc[UR6][R82.64], R72 ;  /* 0x0000004852007986 */ /* 0x0001ec000c101506 */
[----:B------:R-:W3:Y:S01]  /*22e90*/  LDC R24, c[0x0][0x278] ;  /* 0x00009e00ff187b82 */ /* 0x000ee20000000800 */
[-C--:B------:R-:W-:Y:S01]  /*22ea0*/  LEA.HI.X.SX32 R11, R11, R97.reuse, 0x1, P3 ;  /* 0x000000610b0b7211 */ /* 0x080fe200018f0eff */
[----:B------:R-:W-:Y:S01]  /*22eb0*/  IMAD R85, R16, 0x138, RZ ;  /* 0x0000013810557824 */ /* 0x000fe200078e02ff */
[----:B------:R-:W-:-:S05]  /*22ec0*/  LEA.HI.X.SX32 R13, R123, R97, 0x1, P5 ;  /* 0x000000617b0d7211 */ /* 0x000fca00028f0eff */
[----:B------:R-:W3:Y:S01]  /*22ed0*/  LDC R26, c[0x0][0x278] ;  /* 0x00009e00ff1a7b82 */ /* 0x000ee20000000800 */
[----:B0-----:R-:W-:Y:S01]  /*22ee0*/  PRMT R72, R72, 0x7632, R72 ;  /* 0x0000763248487816 */ /* 0x001fe20000000048 */
[----:B------:R-:W-:-:S06]  /*22ef0*/  IMAD R81, R14, 0x9b, RZ ;  /* 0x0000009b0e517824 */ /* 0x000fcc00078e02ff */
[----:B------:R-:W0:Y:S01]  /*22f00*/  LDC R32, c[0x0][0x278] ;  /* 0x00009e00ff207b82 */ /* 0x000e220000000800 */
[----:B------:R-:W-:Y:S01]  /*22f10*/  STG.E.U16 desc[UR6][R10.64], R72 ;  /* 0x000000480a007986 */ /* 0x000fe2000c101506 */
[----:B------:R-:W-:-:S06]  /*22f20*/  IADD3 R80, P6, R93, R96, RZ ;  /* 0x000000605d507210 */ /* 0x000fcc0007fde0ff */
[----:B------:R-:W0:Y:S01]  /*22f30*/  LDC R4, c[0x0][0x278] ;  /* 0x00009e00ff047b82 */ /* 0x000e220000000800 */
[----:B------:R-:W-:Y:S01]  /*22f40*/  PRMT R34, R73, 0x7632, R34 ;  /* 0x0000763249227816 */ /* 0x000fe20000000022 */
[----:B------:R4:W-:Y:S06]  /*22f50*/  STG.E.U16 desc[UR6][R12.64], R73 ;  /* 0x000000490c007986 */ /* 0x0009ec000c101506 */
[----:B------:R-:W0:Y:S01]  /*22f60*/  LDC R16, c[0x0][0x278] ;  /* 0x00009e00ff107b82 */ /* 0x000e220000000800 */
[----:B-1----:R-:W-:Y:S01]  /*22f70*/  IMAD R87, R18, 0x13a, RZ ;  /* 0x0000013a12577824 */ /* 0x002fe200078e02ff */
[----:B------:R-:W-:Y:S01]  /*22f80*/  LEA.HI.X.SX32 R81, R81, R97, 0x1, P6 ;  /* 0x0000006151517211 */ /* 0x000fe200030f0eff */
[----:B--2---:R-:W-:-:S02]  /*22f90*/  IMAD R83, R0, 0x9d, RZ ;  /* 0x0000009d00537824 */ /* 0x004fc400078e02ff */
[----:B----4-:R-:W-:-:S03]  /*22fa0*/  IMAD R73, R20, 0x13c, RZ ;  /* 0x0000013c14497824 */ /* 0x010fc600078e02ff */
[----:B------:R-:W1:Y:S01]  /*22fb0*/  LDC R20, c[0x0][0x278] ;  /* 0x00009e00ff147b82 */ /* 0x000e620000000800 */
[-C--:B------:R-:W-:Y:S01]  /*22fc0*/  IADD3 R10, P5, R85, R96.reuse, RZ ;  /* 0x00000060550a7210 */ /* 0x080fe20007fbe0ff */
[----:B------:R-:W-:Y:S01]  /*22fd0*/  IMAD R13, R22, 0x13e, RZ ;  /* 0x0000013e160d7824 */ /* 0x000fe200078e02ff */
[----:B------:R-:W-:Y:S01]  /*22fe0*/  IADD3 R12, P3, R87, R96, RZ ;  /* 0x00000060570c7210 */ /* 0x000fe20007f7e0ff */
[----:B------:R3:W-:Y:S01]  /*22ff0*/  STG.E.U16 desc[UR6][R80.64], R34 ;  /* 0x0000002250007986 */ /* 0x0007e2000c101506 */
[----:B------:R-:W-:-:S03]  /*23000*/  LEA.HI.X.SX32 R11, R175, R97, 0x1, P5 ;  /* 0x00000061af0b7211 */ /* 0x000fc600028f0eff */
[----:B------:R-:W2:Y:S01]  /*23010*/  LDC R14, c[0x0][0x278] ;  /* 0x00009e00ff0e7b82 */ /* 0x000ea20000000800 */
[----:B------:R-:W-:-:S07]  /*23020*/  IADD3 R72, P5, R73, R96, RZ ;  /* 0x0000006049487210 */ /* 0x000fce0007fbe0ff */
[----:B------:R-:W4:Y:S01]  /*23030*/  LDC R0, c[0x0][0x278] ;  /* 0x00009e00ff007b82 */ /* 0x000f220000000800 */
[----:B---3--:R-:W-:Y:S01]  /*23040*/  IMAD R81, R2, 0x9f, RZ ;  /* 0x0000009f02517824 */ /* 0x008fe200078e02ff */
[----:B------:R-:W-:Y:S01]  /*23050*/  IADD3 R80, P6, R13, R96, RZ ;  /* 0x000000600d507210 */ /* 0x000fe20007fde0ff */
[----:B------:R-:W-:Y:S01]  /*23060*/  IMAD R85, R24, 0x140, RZ ;  /* 0x0000014018557824 */ /* 0x000fe200078e02ff */
[-C--:B------:R-:W-:Y:S02]  /*23070*/  LEA.HI.X.SX32 R13, R83, R97.reuse, 0x1, P3 ;  /* 0x00000061530d7211 */ /* 0x080fe400018f0eff */
[----:B------:R-:W-:Y:S02]  /*23080*/  PRMT R2, R74, 0x7632, R2 ;  /* 0x000076324a027816 */ /* 0x000fe40000000002 */
[----:B------:R-:W3:Y:S01]  /*23090*/  LDC R18, c[0x0][0x278] ;  /* 0x00009e00ff127b82 */ /* 0x000ee20000000800 */
[----:B------:R0:W-:Y:S01]  /*230a0*/  STG.E.U16 desc[UR6][R10.64], R74 ;  /* 0x0000004a0a007986 */ /* 0x0001e2000c101506 */
[----:B------:R-:W-:-:S06]  /*230b0*/  LEA.HI.X.SX32 R73, R113, R97, 0x1, P5 ;  /* 0x0000006171497211 */ /* 0x000fcc00028f0eff */
[----:B------:R-:W3:Y:S01]  /*230c0*/  LDC R22, c[0x0][0x278] ;  /* 0x00009e00ff167b82 */ /* 0x000ee20000000800 */
[----:B------:R1:W-:Y:S01]  /*230d0*/  STG.E.U16 desc[UR6][R12.64], R2 ;  /* 0x000000020c007986 */ /* 0x0003e2000c101506 */
[----:B0-----:R-:W-:Y:S01]  /*230e0*/  IMAD R11, R26, 0x142, RZ ;  /* 0x000001421a0b7824 */ /* 0x001fe200078e02ff */
[-C--:B------:R-:W-:Y:S01]  /*230f0*/  IADD3 R10, P5, R85, R96.reuse, RZ ;  /* 0x00000060550a7210 */ /* 0x080fe20007fbe0ff */
[----:B------:R-:W-:Y:S01]  /*23100*/  IMAD R83, R4, 0xa1, RZ ;  /* 0x000000a104537824 */ /* 0x000fe200078e02ff */
[----:B------:R0:W-:Y:S01]  /*23110*/  STG.E.U16 desc[UR6][R72.64], R75 ;  /* 0x0000004b48007986 */ /* 0x0001e2000c101506 */
[----:B------:R-:W-:Y:S02]  /*23120*/  LEA.HI.X.SX32 R81, R81, R97, 0x1, P6 ;  /* 0x0000006151517211 */ /* 0x000fe400030f0eff */
[----:B------:R-:W3:Y:S01]  /*23130*/  LDC R24, c[0x0][0x278] ;  /* 0x00009e00ff187b82 */ /* 0x000ee20000000800 */
[----:B-1----:R-:W-:Y:S01]  /*23140*/  IMAD R13, R32, 0x144, RZ ;  /* 0x00000144200d7824 */ /* 0x002fe200078e02ff */
[----:B------:R-:W-:-:S02]  /*23150*/  IADD3 R12, P3, R11, R96, RZ ;  /* 0x000000600b0c7210 */ /* 0x000fc40007f7e0ff */
[----:B------:R-:W-:Y:S02]  /*23160*/  PRMT R34, R75, 0x7632, R34 ;  /* 0x000076324b227816 */ /* 0x000fe40000000022 */
[-C--:B------:R-:W-:Y:S02]  /*23170*/  LEA.HI.X.SX32 R11, R179, R97.reuse, 0x1, P5 ;  /* 0x00000061b30b7211 */ /* 0x080fe400028f0eff */
[----:B------:R-:W1:Y:S01]  /*23180*/  LDC R2, c[0x0][0x278] ;  /* 0x00009e00ff027b82 */ /* 0x000e620000000800 */
[----:B0-----:R-:W-:Y:S01]  /*23190*/  IMAD R73, R16, 0x146, RZ ;  /* 0x0000014610497824 */ /* 0x001fe200078e02ff */
[----:B------:R-:W-:Y:S02]  /*231a0*/  IADD3 R72, P5, R13, R96, RZ ;  /* 0x000000600d487210 */ /* 0x000fe40007fbe0ff */
[----:B------:R-:W-:Y:S02]  /*231b0*/  LEA.HI.X.SX32 R13, R83, R97, 0x1, P3 ;  /* 0x00000061530d7211 */ /* 0x000fe400018f0eff */
[----:B------:R-:W-:-:S02]  /*231c0*/  PRMT R4, R76, 0x7632, R4 ;  /* 0x000076324c047816 */ /* 0x000fc40000000004 */
[----:B------:R-:W0:Y:S01]  /*231d0*/  LDC R16, c[0x0][0x278] ;  /* 0x00009e00ff107b82 */ /* 0x000e220000000800 */
[----:B------:R4:W-:Y:S01]  /*231e0*/  STG.E.U16 desc[UR6][R80.64], R34 ;  /* 0x0000002250007986 */ /* 0x0009e2000c101506 */
[----:B--2---:R-:W-:-:S03]  /*231f0*/  IMAD R75, R14, 0xa3, RZ ;  /* 0x000000a30e4b7824 */ /* 0x004fc600078e02ff */
[----:B------:R-:W-:Y:S03]  /*23200*/  STG.E.U16 desc[UR6][R10.64], R76 ;  /* 0x0000004c0a007986 */ /* 0x000fe6000c101506 */
[----:B------:R-:W2:Y:S01]  /*23210*/  LDC R26, c[0x0][0x278] ;  /* 0x00009e00ff1a7b82 */ /* 0x000ea20000000800 */
[----:B------:R3:W-:Y:S01]  /*23220*/  STG.E.U16 desc[UR6][R12.64], R4 ;  /* 0x000000040c007986 */ /* 0x0007e2000c101506 */
[----:B----4-:R-:W-:-:S06]  /*23230*/  IMAD R81, R20, 0x14a, RZ ;  /* 0x0000014a14517824 */ /* 0x010fcc00078e02ff */
[----:B------:R-:W4:Y:S01]  /*23240*/  LDC R20, c[0x0][0x278] ;  /* 0x00009e00ff147b82 */ /* 0x000f220000000800 */
[----:B------:R-:W-:Y:S01]  /*23250*/  IADD3 R74, P6, R73, R96, RZ ;  /* 0x00000060494a7210 */ /* 0x000fe20007fde0ff */
[----:B---3--:R-:W-:-:S06]  /*23260*/  IMAD R13, R0, 0xa5, RZ ;  /* 0x000000a5000d7824 */ /* 0x008fcc00078e02ff */
[----:B------:R-:W3:Y:S01]  /*23270*/  LDC R0, c[0x0][0x278] ;  /* 0x00009e00ff007b82 */ /* 0x000ee20000000800 */
[-C--:B------:R-:W-:Y:S01]  /*23280*/  LEA.HI.X.SX32 R73, R181, R97.reuse, 0x1, P5 ;  /* 0x00000061b5497211 */ /* 0x080fe200028f0eff */
[----:B------:R-:W-:Y:S01]  /*23290*/  IMAD R11, R18, 0x148, RZ ;  /* 0x00000148120b7824 */ /* 0x000fe200078e02ff */
[----:B------:R-:W-:Y:S01]  /*232a0*/  LEA.HI.X.SX32 R75, R75, R97, 0x1, P6 ;  /* 0x000000614b4b7211 */ /* 0x000fe200030f0eff */
[----:B------:R-:W-:Y:S01]  /*232b0*/  IMAD R83, R22, 0x14c, RZ ;  /* 0x0000014c16537824 */ /* 0x000fe200078e02ff */
[----:B------:R-:W-:Y:S01]  /*232c0*/  PRMT R14, R77, 0x7632, R14 ;  /* 0x000076324d0e7816 */ /* 0x000fe2000000000e */
[----:B------:R1:W-:Y:S02]  /*232d0*/  STG.E.U16 desc[UR6][R72.64], R77 ;  /* 0x0000004d48007986 */ /* 0x0003e4000c101506 */
[----:B------:R-:W3:Y:S01]  /*232e0*/  LDC R22, c[0x0][0x278] ;  /* 0x00009e00ff167b82 */ /* 0x000ee20000000800 */
[-C--:B------:R-:W-:Y:S01]  /*232f0*/  IADD3 R10, P3, R11, R96.reuse, RZ ;  /* 0x000000600b0a7210 */ /* 0x080fe20007f7e0ff */
[----:B------:R0:W-:Y:S01]  /*23300*/  STG.E.U16 desc[UR6][R74.64], R14 ;  /* 0x0000000e4a007986 */ /* 0x0001e2000c101506 */
[----:B------:R-:W-:-:S02]  /*23310*/  IADD3 R12, P5, R81, R96, RZ ;  /* 0x00000060510c7210 */ /* 0x000fc40007fbe0ff */
[-C--:B------:R-:W-:Y:S02]  /*23320*/  LEA.HI.X.SX32 R11, R15, R97.reuse, 0x1, P3 ;  /* 0x000000610f0b7211 */ /* 0x080fe400018f0eff */
[----:B------:R-:W-:Y:S01]  /*23330*/  LEA.HI.X.SX32 R13, R13, R97, 0x1, P5 ;  /* 0x000000610d0d7211 */ /* 0x000fe200028f0eff */
[----:B------:R-:W3:Y:S01]  /*23340*/  LDC R4, c[0x0][0x278] ;  /* 0x00009e00ff047b82 */ /* 0x000ee20000000800 */
[----:B-1----:R-:W-:Y:S02]  /*23350*/  PRMT R72, R78, 0x7632, R72 ;  /* 0x000076324e487816 */ /* 0x002fe40000000048 */
[----:B0-----:R-:W-:-:S05]  /*23360*/  IADD3 R14, P6, R83, R96, RZ ;  /* 0x00000060530e7210 */ /* 0x001fca0007fde0ff */
[----:B------:R-:W0:Y:S01]  /*23370*/  LDC R32, c[0x0][0x278] ;  /* 0x00009e00ff207b82 */ /* 0x000e220000000800 */
[----:B------:R-:W-:Y:S01]  /*23380*/  LEA.HI.X.SX32 R15, R17, R97, 0x1, P6 ;  /* 0x00000061110f7211 */ /* 0x000fe200030f0eff */
[----:B------:R-:W-:Y:S01]  /*23390*/  IMAD R17, R16, 0x14e, RZ ;  /* 0x0000014e10117824 */ /* 0x000fe200078e02ff */
[----:B------:R1:W-:Y:S01]  /*233a0*/  STG.E.U16 desc[UR6][R10.64], R78 ;  /* 0x0000004e0a007986 */ /* 0x0003e2000c101506 */
[----:B------:R-:W-:-:S04]  /*233b0*/  IMAD R73, R24, 0x150, RZ ;  /* 0x0000015018497824 */ /* 0x000fc800078e02ff */
[----:B------:R-:W0:Y:S01]  /*233c0*/  LDC R34, c[0x0][0x278] ;  /* 0x00009e00ff227b82 */ /* 0x000e220000000800 */
[----:B------:R2:W-:Y:S01]  /*233d0*/  STG.E.U16 desc[UR6][R12.64], R72 ;  /* 0x000000480c007986 */ /* 0x0005e2000c101506 */
[----:B-1----:R-:W-:Y:S01]  /*233e0*/  IMAD R11, R2, 0xa7, RZ ;  /* 0x000000a7020b7824 */ /* 0x002fe200078e02ff */
[----:B------:R-:W-:Y:S01]  /*233f0*/  IADD3 R10, P5, R17, R96, RZ ;  /* 0x00000060110a7210 */ /* 0x000fe20007fbe0ff */
[----:B----4-:R-:W-:-:S04]  /*23400*/  IMAD R17, R20, 0x154, RZ ;  /* 0x0000015414117824 */ /* 0x010fc800078e02ff */
[----:B------:R-:W1:Y:S01]  /*23410*/  LDC R18, c[0x0][0x278] ;  /* 0x00009e00ff127b82 */ /* 0x000e620000000800 */
[----:B--2---:R-:W-:Y:S01]  /*23420*/  IMAD R13, R26, 0x152, RZ ;  /* 0x000001521a0d7824 */ /* 0x004fe200078e02ff */
[----:B------:R3:W-:Y:S01]  /*23430*/  STG.E.U16 desc[UR6][R14.64], R79 ;  /* 0x0000004f0e007986 */ /* 0x0007e2000c101506 */
[----:B------:R-:W-:Y:S02]  /*23440*/  IADD3 R12, P3, R73, R96, RZ ;  /* 0x00000060490c7210 */ /* 0x000fe40007f7e0ff */
[----:B------:R-:W-:-:S03]  /*23450*/  LEA.HI.X.SX32 R11, R11, R97, 0x1, P5 ;  /* 0x000000610b0b7211 */ /* 0x000fc600028f0eff */
[----:B------:R-:W2:Y:S01]  /*23460*/  LDC R20, c[0x0][0x278] ;  /* 0x00009e00ff147b82 */ /* 0x000ea20000000800 */
[-C--:B------:R-:W-:Y:S02]  /*23470*/  IADD3 R16, P6, R17, R96.reuse, RZ ;  /* 0x0000006011107210 */ /* 0x080fe40007fde0ff */
[----:B------:R-:W-:Y:S01]  /*23480*/  PRMT R74, R79, 0x7632, R74 ;  /* 0x000076324f4a7816 */ /* 0x000fe2000000004a */
[----:B---3--:R-:W-:Y:S01]  /*23490*/  IMAD R15, R0, 0xa9, RZ ;  /* 0x000000a9000f7824 */ /* 0x008fe200078e02ff */
[----:B------:R-:W-:-:S03]  /*234a0*/  IADD3 R14, P5, R13, R96, RZ ;  /* 0x000000600d0e7210 */ /* 0x000fc60007fbe0ff */
[----:B------:R-:W3:Y:S01]  /*234b0*/  LDC R24, c[0x0][0x278] ;  /* 0x00009e00ff187b82 */ /* 0x000ee20000000800 */
[-C--:B------:R-:W-:Y:S02]  /*234c0*/  LEA.HI.X.SX32 R13, R25, R97.reuse, 0x1, P3 ;  /* 0x00000061190d7211 */ /* 0x080fe400018f0eff */
[----:B------:R-:W-:Y:S02]  /*234d0*/  LEA.HI.X.SX32 R15, R15, R97, 0x1, P5 ;  /* 0x000000610f0f7211 */ /* 0x000fe400028f0eff */
[----:B------:R-:W-:-:S03]  /*234e0*/  PRMT R2, R64, 0x7632, R2 ;  /* 0x0000763240027816 */ /* 0x000fc60000000002 */
[----:B------:R-:W4:Y:S01]  /*234f0*/  LDC R25, c[0x0][0x278] ;  /* 0x00009e00ff197b82 */ /* 0x000f220000000800 */
[----:B------:R-:W-:Y:S01]  /*23500*/  LEA.HI.X.SX32 R17, R115, R97, 0x1, P6 ;  /* 0x0000006173117211 */ /* 0x000fe200030f0eff */
[----:B------:R-:W-:Y:S01]  /*23510*/  IMAD R73, R22, 0x156, RZ ;  /* 0x0000015616497824 */ /* 0x000fe200078e02ff */
[----:B------:R0:W-:Y:S04]  /*23520*/  STG.E.U16 desc[UR6][R10.64], R74 ;  /* 0x0000004a0a007986 */ /* 0x0001e8000c101506 */
[----:B------:R-:W-:Y:S01]  /*23530*/  STG.E.U16 desc[UR6][R12.64], R64 ;  /* 0x000000400c007986 */ /* 0x000fe2000c101506 */
[----:B------:R-:W3:Y:S03]  /*23540*/  LDC R22, c[0x0][0x278] ;  /* 0x00009e00ff167b82 */ /* 0x000ee60000000800 */
[----:B------:R-:W-:Y:S04]  /*23550*/  STG.E.U16 desc[UR6][R14.64], R2 ;  /* 0x000000020e007986 */ /* 0x000fe8000c101506 */
[----:B------:R1:W-:Y:S01]  /*23560*/  STG.E.U16 desc[UR6][R16.64], R65 ;  /* 0x0000004110007986 */ /* 0x0003e2000c101506 */
[----:B------:R-:W3:Y:S01]  /*23570*/  LDC R0, c[0x0][0x278] ;  /* 0x00009e00ff007b82 */ /* 0x000ee20000000800 */
[----:B0-----:R-:W-:Y:S01]  /*23580*/  IMAD R75, R32, 0x158, RZ ;  /* 0x00000158204b7824 */ /* 0x001fe200078e02ff */
[----:B------:R-:W-:Y:S01]  /*23590*/  IADD3 R10, P3, R73, R96, RZ ;  /* 0x00000060490a7210 */ /* 0x000fe20007f7e0ff */
[----:B------:R-:W-:-:S02]  /*235a0*/  IMAD R11, R4, 0xab, RZ ;  /* 0x000000ab040b7824 */ /* 0x000fc400078e02ff */
[----:B------:R-:W-:-:S03]  /*235b0*/  IMAD R77, R34, 0x15a, RZ ;  /* 0x0000015a224d7824 */ /* 0x000fc600078e02ff */
[----:B------:R-:W0:Y:S08]  /*235c0*/  LDC R26, c[0x0][0x278] ;  /* 0x00009e00ff1a7b82 */ /* 0x000e300000000800 */
[----:B-1----:R-:W1:Y:S01]  /*235d0*/  LDC R17, c[0x0][0x278] ;  /* 0x00009e00ff117b82 */ /* 0x002e620000000800 */
[----:B------:R-:W-:Y:S01]  /*235e0*/  IMAD R13, R18, 0xad, RZ ;  /* 0x000000ad120d7824 */ /* 0x000fe200078e02ff */
[----:B------:R-:W-:-:S02]  /*235f0*/  IADD3 R2, P5, R75, R96, RZ ;  /* 0x000000604b027210 */ /* 0x000fc40007fbe0ff */
[-C--:B------:R-:W-:Y:S02]  /*23600*/  LEA.HI.X.SX32 R11, R11, R97.reuse, 0x1, P3 ;  /* 0x000000610b0b7211 */ /* 0x080fe400018f0eff */
[----:B------:R-:W-:Y:S02]  /*23610*/  PRMT R14, R65, 0x7632, R14 ;  /* 0x00007632410e7816 */ /* 0x000fe4000000000e */
[----:B------:R-:W0:Y:S01]  /*23620*/  LDC R16, c[0x0][0x278] ;  /* 0x00009e00ff107b82 */ /* 0x000e220000000800 */
[----:B------:R-:W-:Y:S01]  /*23630*/  IADD3 R12, P6, R77, R96, RZ ;  /* 0x000000604d0c7210 */ /* 0x000fe20007fde0ff */
[----:B--2---:R-:W-:Y:S01]  /*23640*/  IMAD R65, R20, 0x15c, RZ ;  /* 0x0000015c14417824 */ /* 0x004fe200078e02ff */
[-C--:B------:R-:W-:Y:S01]  /*23650*/  LEA.HI.X.SX32 R3, R3, R97.reuse, 0x1, P5 ;  /* 0x0000006103037211 */ /* 0x080fe200028f0eff */
[----:B------:R2:W-:Y:S01]  /*23660*/  STG.E.U16 desc[UR6][R10.64], R14 ;  /* 0x0000000e0a007986 */ /* 0x0005e2000c101506 */
[----:B------:R-:W-:Y:S01]  /*23670*/  LEA.HI.X.SX32 R13, R13, R97, 0x1, P6 ;  /* 0x000000610d0d7211 */ /* 0x000fe200030f0eff */
[----:B----4-:R-:W-:Y:S01]  /*23680*/  IMAD R25, R25, 0x160, RZ ;  /* 0x0000016019197824 */ /* 0x010fe200078e02ff */
[----:B------:R-:W-:Y:S01]  /*23690*/  PRMT R32, R66, 0x7632, R32 ;  /* 0x0000763242207816 */ /* 0x000fe20000000020 */
[----:B------:R-:W4:Y:S01]  /*236a0*/  LDC R18, c[0x0][0x278] ;  /* 0x00009e00ff127b82 */ /* 0x000f220000000800 */
[----:B------:R2:W-:Y:S01]  /*236b0*/  STG.E.U16 desc[UR6][R2.64], R66 ;  /* 0x0000004202007986 */ /* 0x0005e2000c101506 */
[----:B---3--:R-:W-:-:S06]  /*236c0*/  IMAD R73, R24, 0x15e, RZ ;  /* 0x0000015e18497824 */ /* 0x008fcc00078e02ff */
[----:B------:R-:W3:Y:S01]  /*236d0*/  LDC R20, c[0x0][0x278] ;  /* 0x00009e00ff147b82 */ /* 0x000ee20000000800 */
[----:B--2---:R-:W-:Y:S01]  /*236e0*/  IADD3 R10, P5, R65, R96, RZ ;  /* 0x00000060410a7210 */ /* 0x004fe20007fbe0ff */
[----:B------:R2:W-:Y:S01]  /*236f0*/  STG.E.U16 desc[UR6][R12.64], R32 ;  /* 0x000000200c007986 */ /* 0x0005e2000c101506 */
[----:B------:R-:W-:Y:S02]  /*23700*/  IMAD R3, R22, 0x162, RZ ;  /* 0x0000016216037824 */ /* 0x000fe400078e02ff */
[----:B------:R-:W-:-:S03]  /*23710*/  LEA.HI.X.SX32 R11, R183, R97, 0x1, P5 ;  /* 0x00000061b70b7211 */ /* 0x000fc600028f0eff */
[----:B------:R-:W3:Y:S01]  /*23720*/  LDC R4, c[0x0][0x278] ;  /* 0x00009e00ff047b82 */ /* 0x000ee20000000800 */
[----:B------:R-:W-:Y:S01]  /*23730*/  IMAD R15, R0, 0xaf, RZ ;  /* 0x000000af000f7824 */ /* 0x000fe200078e02ff */
[-C--:B------:R-:W-:Y:S01]  /*23740*/  IADD3 R2, P3, R73, R96.reuse, RZ ;  /* 0x0000006049027210 */ /* 0x080fe20007f7e0ff */
[----:B-1----:R-:W-:Y:S01]  /*23750*/  IMAD R17, R17, 0xb1, RZ ;  /* 0x000000b111117824 */ /* 0x002fe200078e02ff */
[----:B--2---:R-:W-:-:S04]  /*23760*/  IADD3 R12, P5, R25, R96, RZ ;  /* 0x00000060190c7210 */ /* 0x004fc80007fbe0ff */
[----:B------:R-:W1:Y:S01]  /*23770*/  LDC R0, c[0x0][0x278] ;  /* 0x00009e00ff007b82 */ /* 0x000e620000000800 */
[----:B------:R-:W-:Y:S02]  /*23780*/  IADD3 R14, P6, R3, R96, RZ ;  /* 0x00000060030e7210 */ /* 0x000fe40007fde0ff */
[----:B------:R-:W-:-:S05]  /*23790*/  LEA.HI.X.SX32 R13, R23, R97, 0x1, P5 ;  /* 0x00000061170d7211 */ /* 0x000fca00028f0eff */
[----:B------:R-:W2:Y:S01]  /*237a0*/  LDC R22, c[0x0][0x278] ;  /* 0x00009e00ff167b82 */ /* 0x000ea20000000800 */
[-C--:B------:R-:W-:Y:S02]  /*237b0*/  LEA.HI.X.SX32 R3, R15, R97.reuse, 0x1, P3 ;  /* 0x000000610f037211 */ /* 0x080fe400018f0eff */
[----:B------:R-:W-:-:S05]  /*237c0*/  LEA.HI.X.SX32 R15, R17, R97, 0x1, P6 ;  /* 0x00000061110f7211 */ /* 0x000fca00030f0eff */
[----:B------:R-:W1:Y:S01]  /*237d0*/  LDC R23, c[0x0][0x278] ;  /* 0x00009e00ff177b82 */ /* 0x000e620000000800 */
[----:B------:R-:W-:Y:S01]  /*237e0*/  PRMT R32, R67, 0x7632, R32 ;  /* 0x0000763243207816 */ /* 0x000fe20000000020 */
[----:B0-----:R-:W-:-:S06]  /*237f0*/  IMAD R65, R16, 0x164, RZ ;  /* 0x0000016410417824 */ /* 0x001fcc00078e02ff */
[----:B------:R-:W0:Y:S01]  /*23800*/  LDC R24, c[0x0][0x278] ;  /* 0x00009e00ff187b82 */ /* 0x000e220000000800 */
[----:B------:R4:W-:Y:S07]  /*23810*/  STG.E.U16 desc[UR6][R10.64], R67 ;  /* 0x000000430a007986 */ /* 0x0009ee000c101506 */
[----:B------:R-:W0:Y:S01]  /*23820*/  LDC R17, c[0x0][0x278] ;  /* 0x00009e00ff117b82 */ /* 0x000e220000000800 */
[----:B------:R3:W-:Y:S01]  /*23830*/  STG.E.U16 desc[UR6][R2.64], R32 ;  /* 0x0000002002007986 */ /* 0x0007e2000c101506 */
[----:B------:R-:W-:-:S03]  /*23840*/  PRMT R34, R68, 0x7632, R34 ;  /* 0x0000763244227816 */ /* 0x000fc60000000022 */
[----:B------:R2:W-:Y:S01]  /*23850*/  STG.E.U16 desc[UR6][R12.64], R68 ;  /* 0x000000440c007986 */ /* 0x0005e2000c101506 */
[----:B----4-:R-:W-:Y:S02]  /*23860*/  IMAD R67, R18, 0x166, RZ ;  /* 0x0000016612437824 */ /* 0x010fe400078e02ff */
[----:B------:R-:W4:Y:S01]  /*23870*/  LDC R18, c[0x0][0x278] ;  /* 0x00009e00ff127b82 */ /* 0x000f220000000800 */
[----:B---3--:R-:W-:Y:S01]  /*23880*/  IADD3 R2, P5, R65, R96, RZ ;  /* 0x0000006041027210 */ /* 0x008fe20007fbe0ff */
[----:B------:R-:W-:-:S06]  /*23890*/  IMAD R11, R4, 0xb3, RZ ;  /* 0x000000b3040b7824 */ /* 0x000fcc00078e02ff */
[----:B------:R-:W3:Y:S01]  /*238a0*/  LDC R16, c[0x0][0x278] ;  /* 0x00009e00ff107b82 */ /* 0x000ee20000000800 */
[----:B--2---:R-:W-:Y:S01]  /*238b0*/  IMAD R13, R20, 0x168, RZ ;  /* 0x00000168140d7824 */ /* 0x004fe200078e02ff */
[-C--:B------:R-:W-:Y:S01]  /*238c0*/  LEA.HI.X.SX32 R3, R117, R97.reuse, 0x1, P5 ;  /* 0x0000006175037211 */ /* 0x080fe200028f0eff */
[----:B------:R-:W-:Y:S01]  /*238d0*/  IMAD R65, R26, 0x16a, RZ ;  /* 0x0000016a1a417824 */ /* 0x000fe200078e02ff */
[-C--:B------:R-:W-:Y:S01]  /*238e0*/  IADD3 R10, P3, R67, R96.reuse, RZ ;  /* 0x00000060430a7210 */ /* 0x080fe20007f7e0ff */
[----:B------:R2:W-:Y:S01]  /*238f0*/  STG.E.U16 desc[UR6][R14.64], R34 ;  /* 0x000000220e007986 */ /* 0x0005e2000c101506 */
[----:B------:R-:W-:Y:S02]  /*23900*/  IADD3 R12, P5, R13, R96, RZ ;  /* 0x000000600d0c7210 */ /* 0x000fe40007fbe0ff */
[----:B------:R-:W4:Y:S01]  /*23910*/  LDC R25, c[0x0][0x278] ;  /* 0x00009e00ff197b82 */ /* 0x000f220000000800 */
[----:B------:R2:W-:Y:S01]  /*23920*/  STG.E.U16 desc[UR6][R2.64], R69 ;  /* 0x0000004502007986 */ /* 0x0005e2000c101506 */
[----:B------:R-:W-:-:S02]  /*23930*/  LEA.HI.X.SX32 R11, R11, R97, 0x1, P3 ;  /* 0x000000610b0b7211 */ /* 0x000fc400018f0eff */
[----:B------:R-:W-:Y:S01]  /*23940*/  LEA.HI.X.SX32 R13, R21, R97, 0x1, P5 ;  /* 0x00000061150d7211 */ /* 0x000fe200028f0eff */
[----:B-1----:R-:W-:-:S03]  /*23950*/  IMAD R23, R23, 0x16e, RZ ;  /* 0x0000016e17177824 */ /* 0x002fc600078e02ff */
[----:B------:R-:W1:Y:S01]  /*23960*/  LDC R20, c[0x0][0x278] ;  /* 0x00009e00ff147b82 */ /* 0x000e620000000800 */
[----:B--2---:R-:W-:Y:S01]  /*23970*/  IADD3 R14, P6, R65, R96, RZ ;  /* 0x00000060410e7210 */ /* 0x004fe20007fde0ff */
[----:B------:R-:W-:Y:S02]  /*23980*/  IMAD R15, R0, 0xb5, RZ ;  /* 0x000000b5000f7824 */ /* 0x000fe400078e02ff */
[----:B------:R-:W-:Y:S01]  /*23990*/  IMAD R65, R22, 0x16c, RZ ;  /* 0x0000016c16417824 */ /* 0x000fe200078e02ff */
[----:B------:R-:W-:-:S03]  /*239a0*/  PRMT R3, R69, 0x7632, R3 ;  /* 0x0000763245037816 */ /* 0x000fc60000000003 */
[----:B------:R-:W2:Y:S01]  /*239b0*/  LDC R0, c[0x0][0x278] ;  /* 0x00009e00ff007b82 */ /* 0x000ea20000000800 */
[----:B------:R-:W-:Y:S01]  /*239c0*/  IADD3 R2, P5, R65, R96, RZ ;  /* 0x0000006041027210 */ /* 0x000fe20007fbe0ff */
[----:B------:R0:W-:Y:S02]  /*239d0*/  STG.E.U16 desc[UR6][R10.64], R3 ;  /* 0x000000030a007986 */ /* 0x0001e4000c101506 */
[----:B0-----:R-:W-:-:S04]  /*239e0*/  IMAD R17, R17, 0xb7, RZ ;  /* 0x000000b711117824 */ /* 0x001fc800078e02ff */
[----:B------:R-:W0:Y:S01]  /*239f0*/  LDC R21, c[0x0][0x278] ;  /* 0x00009e00ff157b82 */ /* 0x000e220000000800 */
[----:B------:R3:W-:Y:S01]  /*23a00*/  STG.E.U16 desc[UR6][R12.64], R70 ;  /* 0x000000460c007986 */ /* 0x0007e2000c101506 */
[----:B------:R-:W-:Y:S01]  /*23a10*/  IMAD R11, R24, 0x170, RZ ;  /* 0x00000170180b7824 */ /* 0x000fe200078e02ff */
[-C--:B------:R-:W-:Y:S02]  /*23a20*/  IADD3 R10, P3, R23, R96.reuse, RZ ;  /* 0x00000060170a7210 */ /* 0x080fe40007f7e0ff */
[----:B------:R-:W-:Y:S01]  /*23a30*/  PRMT R4, R70, 0x7632, R4 ;  /* 0x0000763246047816 */ /* 0x000fe20000000004 */
[----:B----4-:R-:W-:Y:S01]  /*23a40*/  IMAD R25, R25, 0x172, RZ ;  /* 0x0000017219197824 */ /* 0x010fe200078e02ff */
[-C--:B------:R-:W-:Y:S01]  /*23a50*/  LEA.HI.X.SX32 R3, R119, R97.reuse, 0x1, P5 ;  /* 0x0000006177037211 */ /* 0x080fe200028f0eff */
[----:B------:R-:W4:Y:S01]  /*23a60*/  LDC R22, c[0x0][0x278] ;  /* 0x00009e00ff167b82 */ /* 0x000f220000000800 */
[----:B---3--:R-:W-:Y:S02]  /*23a70*/  IADD3 R12, P5, R11, R96, RZ ;  /* 0x000000600b0c7210 */ /* 0x008fe40007fbe0ff */
[----:B------:R-:W-:-:S02]  /*23a80*/  LEA.HI.X.SX32 R11, R17, R97, 0x1, P3 ;  /* 0x00000061110b7211 */ /* 0x000fc400018f0eff */
[----:B------:R-:W-:-:S03]  /*23a90*/  LEA.HI.X.SX32 R15, R15, R97, 0x1, P6 ;  /* 0x000000610f0f7211 */ /* 0x000fc600030f0eff */
[----:B------:R-:W3:Y:S01]  /*23aa0*/  LDC R17, c[0x0][0x278] ;  /* 0x00009e00ff117b82 */ /* 0x000ee20000000800 */
[----:B------:R-:W-:Y:S01]  /*23ab0*/  IMAD R23, R18, 0x174, RZ ;  /* 0x0000017412177824 */ /* 0x000fe200078e02ff */
[----:B------:R1:W-:Y:S06]  /*23ac0*/  STG.E.U16 desc[UR6][R14.64], R4 ;  /* 0x000000040e007986 */ /* 0x0003ec000c101506 */
[----:B------:R-:W4:Y:S01]  /*23ad0*/  LDC R18, c[0x0][0x278] ;  /* 0x00009e00ff127b82 */ /* 0x000f220000000800 */
[----:B------:R2:W-:Y:S01]  /*23ae0*/  STG.E.U16 desc[UR6][R2.64], R71 ;  /* 0x0000004702007986 */ /* 0x0005e2000c101506 */
[----:B-1----:R-:W-:Y:S01]  /*23af0*/  IMAD R15, R16, 0xb9, RZ ;  /* 0x000000b9100f7824 */ /* 0x002fe200078e02ff */
[----:B------:R-:W-:-:S05]  /*23b00*/  PRMT R16, R71, 0x7632, R16 ;  /* 0x0000763247107816 */ /* 0x000fca0000000010 */
[----:B------:R-:W1:Y:S01]  /*23b10*/  LDC R4, c[0x0][0x278] ;  /* 0x00009e00ff047b82 */ /* 0x000e620000000800 */
[-C--:B------:R-:W-:Y:S01]  /*23b20*/  IADD3 R14, P6, R25, R96.reuse, RZ ;  /* 0x00000060190e7210 */ /* 0x080fe20007fde0ff */
[----:B0-----:R-:W-:Y:S01]  /*23b30*/  IMAD R21, R21, 0x178, RZ ;  /* 0x0000017815157824 */ /* 0x001fe200078e02ff */
[-C--:B------:R-:W-:Y:S01]  /*23b40*/  LEA.HI.X.SX32 R13, R35, R97.reuse, 0x1, P5 ;  /* 0x00000061230d7211 */ /* 0x080fe200028f0eff */
[----:B------:R0:W-:Y:S01]  /*23b50*/  STG.E.U16 desc[UR6][R10.64], R16 ;  /* 0x000000100a007986 */ /* 0x0001e2000c101506 */
[----:B--2---:R-:W-:Y:S01]  /*23b60*/  IMAD R3, R20, 0x176, RZ ;  /* 0x0000017614037824 */ /* 0x004fe200078e02ff */
[----:B------:R-:W-:Y:S02]  /*23b70*/  LEA.HI.X.SX32 R15, R15, R97, 0x1, P6 ;  /* 0x000000610f0f7211 */ /* 0x000fe400030f0eff */
[----:B------:R-:W2:Y:S01]  /*23b80*/  LDC R20, c[0x0][0x278] ;  /* 0x00009e00ff147b82 */ /* 0x000ea20000000800 */
[----:B------:R-:W-:Y:S01]  /*23b90*/  PRMT R24, R56, 0x7632, R24 ;  /* 0x0000763238187816 */ /* 0x000fe20000000018 */
[----:B------:R3:W-:Y:S01]  /*23ba0*/  STG.E.U16 desc[UR6][R12.64], R56 ;  /* 0x000000380c007986 */ /* 0x0007e2000c101506 */
[----:B0-----:R-:W-:Y:S01]  /*23bb0*/  IMAD R11, R0, 0xbb, RZ ;  /* 0x000000bb000b7824 */ /* 0x001fe200078e02ff */
[----:B------:R-:W-:-:S04]  /*23bc0*/  IADD3 R2, P3, R23, R96, RZ ;  /* 0x0000006017027210 */ /* 0x000fc80007f7e0ff */
[----:B------:R-:W0:Y:S01]  /*23bd0*/  LDC R0, c[0x0][0x278] ;  /* 0x00009e00ff007b82 */ /* 0x000e220000000800 */
[----:B------:R4:W-:Y:S01]  /*23be0*/  STG.E.U16 desc[UR6][R14.64], R24 ;  /* 0x000000180e007986 */ /* 0x0009e2000c101506 */
[-C--:B------:R-:W-:Y:S02]  /*23bf0*/  IADD3 R10, P5, R3, R96.reuse, RZ ;  /* 0x00000060030a7210 */ /* 0x080fe40007fbe0ff */
[----:B---3--:R-:W-:-:S04]  /*23c00*/  IADD3 R12, P6, R21, R96, RZ ;  /* 0x00000060150c7210 */ /* 0x008fc80007fde0ff */
[----:B------:R-:W3:Y:S01]  /*23c10*/  LDC R21, c[0x0][0x278] ;  /* 0x00009e00ff157b82 */ /* 0x000ee20000000800 */
[-C--:B------:R-:W-:Y:S02]  /*23c20*/  LEA.HI.X.SX32 R3, R99, R97.reuse, 0x1, P3 ;  /* 0x0000006163037211 */ /* 0x080fe400018f0eff */
[----:B------:R-:W-:-:S05]  /*23c30*/  LEA.HI.X.SX32 R11, R11, R97, 0x1, P5 ;  /* 0x000000610b0b7211 */ /* 0x000fca00028f0eff */
[----:B------:R-:W3:Y:S01]  /*23c40*/  LDC R23, c[0x0][0x278] ;  /* 0x00009e00ff177b82 */ /* 0x000ee20000000800 */
[----:B----4-:R-:W-:Y:S01]  /*23c50*/  PRMT R14, R57, 0x7632, R14 ;  /* 0x00007632390e7816 */ /* 0x010fe2000000000e */
[----:B------:R-:W-:-:S06]  /*23c60*/  IMAD R15, R17, 0x17a, RZ ;  /* 0x0000017a110f7824 */ /* 0x000fcc00078e02ff */
[----:B------:R-:W4:Y:S01]  /*23c70*/  LDC R24, c[0x0][0x278] ;  /* 0x00009e00ff187b82 */ /* 0x000f220000000800 */
[----:B------:R-:W-:Y:S07]  /*23c80*/  STG.E.U16 desc[UR6][R2.64], R57 ;  /* 0x0000003902007986 */ /* 0x000fee000c101506 */
[----:B------:R-:W4:Y:S01]  /*23c90*/  LDC R16, c[0x0][0x278] ;  /* 0x00009e00ff107b82 */ /* 0x000f220000000800 */
[----:B------:R1:W-:Y:S07]  /*23ca0*/  STG.E.U16 desc[UR6][R10.64], R14 ;  /* 0x0000000e0a007986 */ /* 0x0003ee000c101506 */
[----:B------:R-:W4:Y:S01]  /*23cb0*/  LDC R17, c[0x0][0x278] ;  /* 0x00009e00ff117b82 */ /* 0x000f220000000800 */
[----:B------:R-:W-:Y:S01]  /*23cc0*/  LEA.HI.X.SX32 R13, R187, R97, 0x1, P6 ;  /* 0x00000061bb0d7211 */ /* 0x000fe200030f0eff */
[----:B------:R-:W-:-:S02]  /*23cd0*/  IMAD R25, R22, 0x17c, RZ ;  /* 0x0000017c16197824 */ /* 0x000fc400078e02ff */
[----:B-1----:R-:W-:-:S04]  /*23ce0*/  IMAD R11, R18, 0x17e, RZ ;  /* 0x0000017e120b7824 */ /* 0x002fc800078e02ff */
[----:B------:R-:W1:Y:S01]  /*23cf0*/  LDC R18, c[0x0][0x278] ;  /* 0x00009e00ff127b82 */ /* 0x000e620000000800 */
[----:B------:R-:W-:Y:S01]  /*23d00*/  IMAD R3, R4, 0xbd, RZ ;  /* 0x000000bd04037824 */ /* 0x000fe200078e02ff */
[-C--:B------:R-:W-:Y:S01]  /*23d10*/  IADD3 R2, P5, R15, R96.reuse, RZ ;  /* 0x000000600f027210 */ /* 0x080fe20007fbe0ff */
[----:B------:R0:W-:Y:S01]  /*23d20*/  STG.E.U16 desc[UR6][R12.64], R58 ;  /* 0x0000003a0c007986 */ /* 0x0001e2000c101506 */
[----:B--2---:R-:W-:Y:S01]  /*23d30*/  IMAD R15, R20, 0x180, RZ ;  /* 0x00000180140f7824 */ /* 0x004fe200078e02ff */
[----:B------:R-:W-:-:S03]  /*23d40*/  IADD3 R10, P3, R25, R96, RZ ;  /* 0x00000060190a7210 */ /* 0x000fc60007f7e0ff */
[----:B------:R-:W2:Y:S01]  /*23d50*/  LDC R22, c[0x0][0x278] ;  /* 0x00009e00ff167b82 */ /* 0x000ea20000000800 */
[----:B------:R-:W-:Y:S02]  /*23d60*/  LEA.HI.X.SX32 R3, R3, R97, 0x1, P5 ;  /* 0x0000006103037211 */ /* 0x000fe400028f0eff */
[----:B------:R-:W-:Y:S01]  /*23d70*/  PRMT R26, R58, 0x7632, R26 ;  /* 0x000076323a1a7816 */ /* 0x000fe2000000001a */
[----:B0-----:R-:W-:Y:S01]  /*23d80*/  IMAD R13, R0, 0xbf, RZ ;  /* 0x000000bf000d7824 */ /* 0x001fe200078e02ff */
[----:B------:R-:W-:-:S03]  /*23d90*/  IADD3 R12, P5, R11, R96, RZ ;  /* 0x000000600b0c7210 */ /* 0x000fc60007fbe0ff */
[----:B------:R-:W0:Y:S01]  /*23da0*/  LDC R20, c[0x0][0x278] ;  /* 0x00009e00ff147b82 */ /* 0x000e220000000800 */
[----:B------:R-:W-:Y:S01]  /*23db0*/  IADD3 R14, P6, R15, R96, RZ ;  /* 0x000000600f0e7210 */ /* 0x000fe20007fde0ff */
[----:B---3--:R-:W-:Y:S01]  /*23dc0*/  IMAD R25, R21, 0x182, RZ ;  /* 0x0000018215197824 */ /* 0x008fe200078e02ff */
[-C--:B------:R-:W-:Y:S01]  /*23dd0*/  LEA.HI.X.SX32 R11, R125, R97.reuse, 0x1, P3 ;  /* 0x000000617d0b7211 */ /* 0x080fe200018f0eff */
[----:B------:R-:W-:Y:S01]  /*23de0*/  IMAD R23, R23, 0x184, RZ ;  /* 0x0000018417177824 */ /* 0x000fe200078e02ff */
[-C--:B------:R-:W-:Y:S02]  /*23df0*/  LEA.HI.X.SX32 R13, R13, R97.reuse, 0x1, P5 ;  /* 0x000000610d0d7211 */ /* 0x080fe400028f0eff */
[----:B------:R-:W-:Y:S01]  /*23e00*/  PRMT R4, R59, 0x7632, R4 ;  /* 0x000076323b047816 */ /* 0x000fe20000000004 */
[----:B------:R-:W3:Y:S01]  /*23e10*/  LDC R0, c[0x0][0x278] ;  /* 0x00009e00ff007b82 */ /* 0x000ee20000000800 */
[----:B----4-:R-:W-:Y:S01]  /*23e20*/  IMAD R35, R24, 0x186, RZ ;  /* 0x0000018618237824 */ /* 0x010fe200078e02ff */
[----:B------:R4:W-:Y:S01]  /*23e30*/  STG.E.U16 desc[UR6][R2.64], R26 ;  /* 0x0000001a02007986 */ /* 0x0009e2000c101506 */
[----:B------:R-:W-:-:S03]  /*23e40*/  LEA.HI.X.SX32 R15, R185, R97, 0x1, P6 ;  /* 0x00000061b90f7211 */ /* 0x000fc600030f0eff */
[----:B------:R1:W-:Y:S02]  /*23e50*/  STG.E.U16 desc[UR6][R10.64], R59 ;  /* 0x0000003b0a007986 */ /* 0x0003e4000c101506 */
[----:B------:R-:W3:Y:S02]  /*23e60*/  LDC R21, c[0x0][0x278] ;  /* 0x00009e00ff157b82 */ /* 0x000ee40000000800 */
[----:B------:R1:W-:Y:S01]  /*23e70*/  STG.E.U16 desc[UR6][R12.64], R4 ;  /* 0x000000040c007986 */ /* 0x0003e2000c101506 */
[----:B----4-:R-:W-:Y:S01]  /*23e80*/  IMAD R3, R16, 0xc1, RZ ;  /* 0x000000c110037824 */ /* 0x010fe200078e02ff */
[-C--:B------:R-:W-:Y:S02]  /*23e90*/  IADD3 R2, P3, R25, R96.reuse, RZ ;  /* 0x0000006019027210 */ /* 0x080fe40007f7e0ff */
[----:B------:R4:W-:Y:S02]  /*23ea0*/  STG.E.U16 desc[UR6][R14.64], R60 ;  /* 0x0000003c0e007986 */ /* 0x0009e4000c101506 */
[----:B------:R-:W3:Y:S01]  /*23eb0*/  LDC R24, c[0x0][0x278] ;  /* 0x00009e00ff187b82 */ /* 0x000ee20000000800 */
[-C--:B-1----:R-:W-:Y:S01]  /*23ec0*/  IADD3 R10, P5, R23, R96.reuse, RZ ;  /* 0x00000060170a7210 */ /* 0x082fe20007fbe0ff */
[----:B------:R-:W-:Y:S01]  /*23ed0*/  IMAD R13, R17, 0xc3, RZ ;  /* 0x000000c3110d7824 */ /* 0x000fe200078e02ff */
[----:B------:R-:W-:-:S05]  /*23ee0*/  IADD3 R12, P6, R35, R96, RZ ;  /* 0x00000060230c7210 */ /* 0x000fca0007fde0ff */
[----:B------:R-:W1:Y:S01]  /*23ef0*/  LDC R17, c[0x0][0x278] ;  /* 0x00009e00ff117b82 */ /* 0x000e620000000800 */
[-C--:B------:R-:W-:Y:S02]  /*23f00*/  LEA.HI.X.SX32 R3, R3, R97.reuse, 0x1, P3 ;  /* 0x0000006103037211 */ /* 0x080fe400018f0eff */
[----:B----4-:R-:W-:Y:S02]  /*23f10*/  PRMT R60, R60, 0x7632, R60 ;  /* 0x000076323c3c7816 */ /* 0x010fe4000000003c */
[-C--:B------:R-:W-:Y:S01]  /*23f20*/  LEA.HI.X.SX32 R11, R27, R97.reuse, 0x1, P5 ;  /* 0x000000611b0b7211 */ /* 0x080fe200028f0eff */
[----:B------:R-:W-:Y:S01]  /*23f30*/  IMAD R27, R18, 0x188, RZ ;  /* 0x00000188121b7824 */ /* 0x000fe200078e02ff */
[----:B------:R-:W-:Y:S01]  /*23f40*/  LEA.HI.X.SX32 R13, R13, R97, 0x1, P6 ;  /* 0x000000610d0d7211 */ /* 0x000fe200030f0eff */
[----:B------:R-:W4:Y:S01]  /*23f50*/  LDC R23, c[0x0][0x278] ;  /* 0x00009e00ff177b82 */ /* 0x000f220000000800 */
[----:B------:R-:W-:Y:S01]  /*23f60*/  PRMT R14, R61, 0x7632, R14 ;  /* 0x000076323d0e7816 */ /* 0x000fe2000000000e */
[----:B------:R2:W-:Y:S04]  /*23f70*/  STG.E.U16 desc[UR6][R2.64], R60 ;  /* 0x0000003c02007986 */ /* 0x0005e8000c101506 */
[----:B------:R-:W-:Y:S02]  /*23f80*/  STG.E.U16 desc[UR6][R10.64], R61 ;  /* 0x0000003d0a007986 */ /* 0x000fe4000c101506 */
[----:B------:R-:W4:Y:S02]  /*23f90*/  LDC R18, c[0x0][0x278] ;  /* 0x00009e00ff127b82 */ /* 0x000f240000000800 */
[----:B------:R0:W-:Y:S06]  /*23fa0*/  STG.E.U16 desc[UR6][R12.64], R14 ;  /* 0x0000000e0c007986 */ /* 0x0001ec000c101506 */
[----:B------:R-:W4:Y:S01]  /*23fb0*/  LDC R4, c[0x0][0x278] ;  /* 0x00009e00ff047b82 */ /* 0x000f220000000800 */
[----:B--2---:R-:W-:Y:S01]  /*23fc0*/  IADD3 R2, P5, R27, R96, RZ ;  /* 0x000000601b027210 */ /* 0x004fe20007fbe0ff */
[----:B0-----:R-:W-:-:S03]  /*23fd0*/  IMAD R13, R22, 0x18c, RZ ;  /* 0x0000018c160d7824 */ /* 0x001fc600078e02ff */
[-C--:B------:R-:W-:Y:S01]  /*23fe0*/  LEA.HI.X.SX32 R3, R189, R97.reuse, 0x1, P5 ;  /* 0x00000061bd037211 */ /* 0x080fe200028f0eff */
[----:B------:R-:W-:Y:S02]  /*23ff0*/  IMAD R35, R20, 0x18a, RZ ;  /* 0x0000018a14237824 */ /* 0x000fe400078e02ff */
[----:B------:R-:W0:Y:S01]  /*24000*/  LDC R25, c[0x0][0x278] ;  /* 0x00009e00ff197b82 */ /* 0x000e220000000800 */
[-C--:B------:R-:W-:Y:S01]  /*24010*/  IADD3 R12, P5, R13, R96.reuse, RZ ;  /* 0x000000600d0c7210 */ /* 0x080fe20007fbe0ff */
[----:B---3--:R-:W-:Y:S01]  /*24020*/  IMAD R15, R0, 0xc5, RZ ;  /* 0x000000c5000f7824 */ /* 0x008fe200078e02ff */
[----:B------:R-:W-:Y:S01]  /*24030*/  IADD3 R10, P3, R35, R96, RZ ;  /* 0x00000060230a7210 */ /* 0x000fe20007f7e0ff */
[----:B------:R-:W-:Y:S01]  /*24040*/  IMAD R21, R21, 0x18e, RZ ;  /* 0x0000018e15157824 */ /* 0x000fe200078e02ff */
[----:B------:R-:W-:-:S03]  /*24050*/  LEA.HI.X.SX32 R13, R19, R97, 0x1, P5 ;  /* 0x00000061130d7211 */ /* 0x000fc600028f0eff */
[----:B------:R-:W2:Y:S01]  /*24060*/  LDC R16, c[0x0][0x278] ;  /* 0x00009e00ff107b82 */ /* 0x000ea20000000800 */
[----:B-1----:R-:W-:Y:S01]  /*24070*/  IMAD R17, R17, 0xc7, RZ ;  /* 0x000000c711117824 */ /* 0x002fe200078e02ff */
[----:B------:R-:W-:Y:S02]  /*24080*/  LEA.HI.X.SX32 R11, R15, R97, 0x1, P3 ;  /* 0x000000610f0b7211 */ /* 0x000fe400018f0eff */
[----:B------:R-:W-:-:S04]  /*24090*/  PRMT R22, R62, 0x7632, R22 ;  /* 0x000076323e167816 */ /* 0x000fc80000000016 */
[----:B------:R-:W1:Y:S01]  /*240a0*/  LDC R19, c[0x0][0x278] ;  /* 0x00009e00ff137b82 */ /* 0x000e620000000800 */
[----:B------:R-:W-:Y:S01]  /*240b0*/  IADD3 R14, P6, R21, R96, RZ ;  /* 0x00000060150e7210 */ /* 0x000fe20007fde0ff */
[----:B------:R3:W-:Y:S01]  /*240c0*/  STG.E.U16 desc[UR6][R2.64], R62 ;  /* 0x0000003e02007986 */ /* 0x0007e2000c101506 */
[----:B------:R-:W-:Y:S01]  /*240d0*/  PRMT R26, R63, 0x7632, R26 ;  /* 0x000076323f1a7816 */ /* 0x000fe2000000001a */
[----:B----4-:R-:W-:Y:S01]  /*240e0*/  IMAD R23, R23, 0x190, RZ ;  /* 0x0000019017177824 */ /* 0x010fe200078e02ff */
[----:B------:R-:W-:-:S03]  /*240f0*/  LEA.HI.X.SX32 R15, R17, R97, 0x1, P6 ;  /* 0x00000061110f7211 */ /* 0x000fc600030f0eff */
[----:B------:R-:W4:Y:S01]  /*24100*/  LDC R0, c[0x0][0x278] ;  /* 0x00009e00ff007b82 */ /* 0x000f220000000800 */
[----:B------:R0:W-:Y:S01]  /*24110*/  STG.E.U16 desc[UR6][R10.64], R22 ;  /* 0x000000160a007986 */ /* 0x0001e2000c101506 */
[----:B------:R-:W-:Y:S02]  /*24120*/  IMAD R17, R4, 0xc9, RZ ;  /* 0x000000c904117824 */ /* 0x000fe400078e02ff */
[----:B---3--:R-:W-:-:S04]  /*24130*/  IMAD R3, R24, 0x192, RZ ;  /* 0x0000019218037824 */ /* 0x008fc800078e02ff */
[----:B------:R-:W3:Y:S01]  /*24140*/  LDC R21, c[0x0][0x278] ;  /* 0x00009e00ff157b82 */ /* 0x000ee20000000800 */
[----:B------:R-:W-:Y:S01]  /*24150*/  STG.E.U16 desc[UR6][R12.64], R63 ;  /* 0x0000003f0c007986 */ /* 0x000fe2000c101506 */
[----:B0-----:R-:W-:Y:S01]  /*24160*/  IMAD R11, R18, 0x196, RZ ;  /* 0x00000196120b7824 */ /* 0x001fe200078e02ff */
[-C--:B------:R-:W-:Y:S02]  /*24170*/  IADD3 R10, P3, R3, R96.reuse, RZ ;  /* 0x00000060030a7210 */ /* 0x080fe40007f7e0ff */
[----:B------:R0:W-:Y:S03]  /*24180*/  STG.E.U16 desc[UR6][R14.64], R26 ;  /* 0x0000001a0e007986 */ /* 0x0001e6000c101506 */
[----:B------:R-:W4:Y:S01]  /*24190*/  LDC R20, c[0x0][0x278] ;  /* 0x00009e00ff147b82 */ /* 0x000f220000000800 */
[----:B------:R-:W-:-:S04]  /*241a0*/  IADD3 R2, P5, R23, R96, RZ ;  /* 0x0000006017027210 */ /* 0x000fc80007fbe0ff */
[-C--:B------:R-:W-:Y:S01]  /*241b0*/  LEA.HI.X.SX32 R3, R127, R97.reuse, 0x1, P5 ;  /* 0x000000617f037211 */ /* 0x080fe200028f0eff */
[----:B------:R-:W-:Y:S02]  /*241c0*/  IMAD R25, R25, 0x194, RZ ;  /* 0x0000019419197824 */ /* 0x000fe400078e02ff */
[----:B------:R-:W4:Y:S01]  /*241d0*/  LDC R4, c[0x0][0x278] ;  /* 0x00009e00ff047b82 */ /* 0x000f220000000800 */
[----:B0-----:R-:W-:Y:S02]  /*241e0*/  IADD3 R14, P6, R11, R96, RZ ;  /* 0x000000600b0e7210 */ /* 0x001fe40007fde0ff */
[----:B------:R-:W-:-:S05]  /*241f0*/  LEA.HI.X.SX32 R11, R17, R97, 0x1, P3 ;  /* 0x00000061110b7211 */ /* 0x000fca00018f0eff */
[----:B------:R-:W0:Y:S01]  /*24200*/  LDC R17, c[0x0][0x278] ;  /* 0x00009e00ff117b82 */ /* 0x000e220000000800 */
[----:B--2---:R-:W-:Y:S01]  /*24210*/  IMAD R15, R16, 0xcb, RZ ;  /* 0x000000cb100f7824 */ /* 0x004fe200078e02ff */
[----:B------:R1:W-:Y:S01]  /*24220*/  STG.E.U16 desc[UR6][R2.64], R48 ;  /* 0x0000003002007986 */ /* 0x0003e2000c101506 */
[----:B------:R-:W-:Y:S02]  /*24230*/  PRMT R16, R48, 0x7632, R16 ;  /* 0x0000763230107816 */ /* 0x000fe40000000010 */
[----:B------:R-:W-:-:S03]  /*24240*/  IADD3 R12, P5, R25, R96, RZ ;  /* 0x00000060190c7210 */ /* 0x000fc60007fbe0ff */
[----:B------:R-:W2:Y:S01]  /*24250*/  LDC R18, c[0x0][0x278] ;  /* 0x00009e00ff127b82 */ /* 0x000ea20000000800 */
[----:B------:R4:W-:Y:S01]  /*24260*/  STG.E.U16 desc[UR6][R10.64], R16 ;  /* 0x000000100a007986 */ /* 0x0009e2000c101506 */
[----:B-1----:R-:W-:-:S06]  /*24270*/  IMAD R3, R19, 0x198, RZ ;  /* 0x0000019813037824 */ /* 0x002fcc00078e02ff */
[----:B------:R-:W1:Y:S01]  /*24280*/  LDC R19, c[0x0][0x278] ;  /* 0x00009e00ff137b82 */ /* 0x000e620000000800 */
[----:B------:R-:W-:Y:S01]  /*24290*/  LEA.HI.X.SX32 R13, R145, R97, 0x1, P5 ;  /* 0x00000061910d7211 */ /* 0x000fe200028f0eff */
[----:B---3--:R-:W-:Y:S02]  /*242a0*/  IMAD R21, R21, 0x19c, RZ ;  /* 0x0000019c15157824 */ /* 0x008fe400078e02ff */
[----:B----4-:R-:W-:-:S04]  /*242b0*/  IMAD R11, R0, 0xcd, RZ ;  /* 0x000000cd000b7824 */ /* 0x010fc800078e02ff */
[----:B------:R-:W3:Y:S01]  /*242c0*/  LDC R0, c[0x0][0x278] ;  /* 0x00009e00ff007b82 */ /* 0x000ee20000000800 */
[----:B------:R-:W-:Y:S01]  /*242d0*/  LEA.HI.X.SX32 R15, R15, R97, 0x1, P6 ;  /* 0x000000610f0f7211 */ /* 0x000fe200030f0eff */
[----:B------:R4:W-:Y:S01]  /*242e0*/  STG.E.U16 desc[UR6][R12.64], R49 ;  /* 0x000000310c007986 */ /* 0x0009e2000c101506 */
[----:B------:R-:W-:Y:S01]  /*242f0*/  PRMT R22, R49, 0x7632, R22 ;  /* 0x0000763231167816 */ /* 0x000fe20000000016 */
[----:B------:R-:W-:Y:S01]  /*24300*/  IMAD R23, R20, 0x19a, RZ ;  /* 0x0000019a14177824 */ /* 0x000fe200078e02ff */
[----:B------:R-:W-:-:S03]  /*24310*/  IADD3 R2, P3, R3, R96, RZ ;  /* 0x0000006003027210 */ /* 0x000fc60007f7e0ff */
[----:B------:R-:W3:Y:S01]  /*24320*/  LDC R20, c[0x0][0x278] ;  /* 0x00009e00ff147b82 */ /* 0x000ee20000000800 */
[----:B------:R0:W-:Y:S01]  /*24330*/  STG.E.U16 desc[UR6][R14.64], R22 ;  /* 0x000000160e007986 */ /* 0x0001e2000c101506 */
[----:B----4-:R-:W-:-:S06]  /*24340*/  IADD3 R12, P6, R21, R96, RZ ;  /* 0x00000060150c7210 */ /* 0x010fcc0007fde0ff */
[----:B------:R-:W4:Y:S01]  /*24350*/  LDC R21, c[0x0][0x278] ;  /* 0x00009e00ff157b82 */ /* 0x000f220000000800 */
[----:B------:R-:W-:Y:S02]  /*24360*/  LEA.HI.X.SX32 R3, R101, R97, 0x1, P3 ;  /* 0x0000006165037211 */ /* 0x000fe400018f0eff */
[----:B------:R-:W-:Y:S01]  /*24370*/  IADD3 R10, P5, R23, R96, RZ ;  /* 0x00000060170a7210 */ /* 0x000fe20007fbe0ff */
[----:B0-----:R-:W-:-:S04]  /*24380*/  IMAD R15, R17, 0x19e, RZ ;  /* 0x0000019e110f7824 */ /* 0x001fc800078e02ff */
[----:B------:R-:W0:Y:S01]  /*24390*/  LDC R17, c[0x0][0x278] ;  /* 0x00009e00ff117b82 */ /* 0x000e220000000800 */
[-C--:B------:R-:W-:Y:S01]  /*243a0*/  LEA.HI.X.SX32 R11, R11, R97.reuse, 0x1, P5 ;  /* 0x000000610b0b7211 */ /* 0x080fe200028f0eff */
[----:B------:R2:W-:Y:S01]  /*243b0*/  STG.E.U16 desc[UR6][R2.64], R50 ;  /* 0x0000003202007986 */ /* 0x0005e2000c101506 */
[----:B------:R-:W-:Y:S01]  /*243c0*/  PRMT R14, R50, 0x7632, R14 ;  /* 0x00007632320e7816 */ /* 0x000fe2000000000e */
[----:B-1----:R-:W-:Y:S01]  /*243d0*/  IMAD R19, R19, 0x1a2, RZ ;  /* 0x000001a213137824 */ /* 0x002fe200078e02ff */
[----:B------:R-:W-:-:S03]  /*243e0*/  LEA.HI.X.SX32 R13, R191, R97, 0x1, P6 ;  /* 0x00000061bf0d7211 */ /* 0x000fc600030f0eff */
[----:B------:R-:W1:Y:S01]  /*243f0*/  LDC R22, c[0x0][0x278] ;  /* 0x00009e00ff167b82 */ /* 0x000e620000000800 */
[----:B--2---:R-:W-:Y:S01]  /*24400*/  IMAD R25, R18, 0x1a0, RZ ;  /* 0x000001a012197824 */ /* 0x004fe200078e02ff */
[----:B------:R2:W-:Y:S01]  /*24410*/  STG.E.U16 desc[UR6][R10.64], R14 ;  /* 0x0000000e0a007986 */ /* 0x0005e2000c101506 */
[----:B------:R-:W-:Y:S01]  /*24420*/  IMAD R3, R4, 0xcf, RZ ;  /* 0x000000cf04037824 */ /* 0x000fe200078e02ff */
[----:B------:R-:W-:-:S04]  /*24430*/  IADD3 R2, P5, R15, R96, RZ ;  /* 0x000000600f027210 */ /* 0x000fc80007fbe0ff */
[----:B------:R-:W0:Y:S01]  /*24440*/  LDC R16, c[0x0][0x278] ;  /* 0x00009e00ff107b82 */ /* 0x000e220000000800 */
[----:B------:R3:W-:Y:S01]  /*24450*/  STG.E.U16 desc[UR6][R12.64], R51 ;  /* 0x000000330c007986 */ /* 0x0007e2000c101506 */
[----:B------:R-:W-:-:S06]  /*24460*/  LEA.HI.X.SX32 R3, R3, R97, 0x1, P5 ;  /* 0x0000006103037211 */ /* 0x000fcc00028f0eff */
[----:B------:R-:W0:Y:S01]  /*24470*/  LDC R23, c[0x0][0x278] ;  /* 0x00009e00ff177b82 */ /* 0x000e220000000800 */
[-C--:B--2---:R-:W-:Y:S02]  /*24480*/  IADD3 R10, P3, R25, R96.reuse, RZ ;  /* 0x00000060190a7210 */ /* 0x084fe40007f7e0ff */
[----:B---3--:R-:W-:Y:S01]  /*24490*/  IADD3 R12, P5, R19, R96, RZ ;  /* 0x00000060130c7210 */ /* 0x008fe20007fbe0ff */
[----:B------:R-:W-:-:S04]  /*244a0*/  IMAD R13, R0, 0xd1, RZ ;  /* 0x000000d1000d7824 */ /* 0x000fc800078e02ff */
[----:B------:R-:W2:Y:S01]  /*244b0*/  LDC R19, c[0x0][0x278] ;  /* 0x00009e00ff137b82 */ /* 0x000ea20000000800 */
[----:B------:R-:W-:Y:S02]  /*244c0*/  PRMT R24, R51, 0x7632, R24 ;  /* 0x0000763233187816 */ /* 0x000fe40000000018 */
[----:B------:R-:W-:-:S05]  /*244d0*/  LEA.HI.X.SX32 R11, R129, R97, 0x1, P3 ;  /* 0x00000061810b7211 */ /* 0x000fca00018f0eff */
[----:B------:R-:W3:Y:S01]  /*244e0*/  LDC R18, c[0x0][0x278] ;  /* 0x00009e00ff127b82 */ /* 0x000ee20000000800 */
[----:B------:R-:W-:Y:S02]  /*244f0*/  LEA.HI.X.SX32 R13, R13, R97, 0x1, P5 ;  /* 0x000000610d0d7211 */ /* 0x000fe400028f0eff */
[----:B------:R-:W-:Y:S01]  /*24500*/  PRMT R4, R44, 0x7632, R4 ;  /* 0x000076322c047816 */ /* 0x000fe20000000004 */
[----:B------:R-:W-:Y:S01]  /*24510*/  IMAD R15, R20, 0x1a4, RZ ;  /* 0x000001a4140f7824 */ /* 0x000fe200078e02ff */
[----:B------:R-:W-:Y:S01]  /*24520*/  STG.E.U16 desc[UR6][R2.64], R24 ;  /* 0x0000001802007986 */ /* 0x000fe2000c101506 */
[----:B----4-:R-:W-:Y:S02]  /*24530*/  IMAD R25, R21, 0x1a6, RZ ;  /* 0x000001a615197824 */ /* 0x010fe400078e02ff */
[----:B------:R-:W4:Y:S01]  /*24540*/  LDC R21, c[0x0][0x278] ;  /* 0x00009e00ff157b82 */ /* 0x000f220000000800 */
[----:B------:R-:W-:Y:S01]  /*24550*/  STG.E.U16 desc[UR6][R10.64], R44 ;  /* 0x0000002c0a007986 */ /* 0x000fe2000c101506 */
[----:B------:R-:W-:-:S03]  /*24560*/  IADD3 R14, P6, R15, R96, RZ ;  /* 0x000000600f0e7210 */ /* 0x000fc60007fde0ff */
[----:B------:R0:W-:Y:S03]  /*24570*/  STG.E.U16 desc[UR6][R12.64], R4 ;  /* 0x000000040c007986 */ /* 0x0001e6000c101506 */
[----:B------:R-:W4:Y:S01]  /*24580*/  LDC R0, c[0x0][0x278] ;  /* 0x00009e00ff007b82 */ /* 0x000f220000000800 */
[----:B-1----:R-:W-:Y:S01]  /*24590*/  IMAD R27, R22, 0x1a8, RZ ;  /* 0x000001a8161b7824 */ /* 0x002fe200078e02ff */
[----:B------:R-:W-:-:S06]  /*245a0*/  LEA.HI.X.SX32 R15, R141, R97, 0x1, P6 ;  /* 0x000000618d0f7211 */ /* 0x000fcc00030f0eff */
[----:B------:R-:W1:Y:S01]  /*245b0*/  LDC R20, c[0x0][0x278] ;  /* 0x00009e00ff147b82 */ /* 0x000e620000000800 */
[----:B0-----:R-:W-:Y:S01]  /*245c0*/  IMAD R13, R17, 0xd5, RZ ;  /* 0x000000d5110d7824 */ /* 0x001fe200078e02ff */
[----:B------:R-:W-:Y:S01]  /*245d0*/  IADD3 R2, P3, R25, R96, RZ ;  /* 0x0000006019027210 */ /* 0x000fe20007f7e0ff */
[----:B------:R-:W-:-:S05]  /*245e0*/  IMAD R3, R16, 0xd3, RZ ;  /* 0x000000d310037824 */ /* 0x000fca00078e02ff */
[----:B------:R-:W0:Y:S01]  /*245f0*/  LDC R17, c[0x0][0x278] ;  /* 0x00009e00ff117b82 */ /* 0x000e220000000800 */
[----:B------:R-:W-:Y:S01]  /*24600*/  IMAD R23, R23, 0x1aa, RZ ;  /* 0x000001aa17177824 */ /* 0x000fe200078e02ff */
[-C--:B------:R-:W-:Y:S01]  /*24610*/  IADD3 R10, P5, R27, R96.reuse, RZ ;  /* 0x000000601b0a7210 */ /* 0x080fe20007fbe0ff */
[----:B------:R3:W-:Y:S01]  /*24620*/  STG.E.U16 desc[UR6][R14.64], R45 ;  /* 0x0000002d0e007986 */ /* 0x0007e2000c101506 */
[-C--:B------:R-:W-:Y:S01]  /*24630*/  LEA.HI.X.SX32 R3, R3, R97.reuse, 0x1, P3 ;  /* 0x0000006103037211 */ /* 0x080fe200018f0eff */
[----:B--2---:R-:W-:Y:S01]  /*24640*/  IMAD R19, R19, 0x1ae, RZ ;  /* 0x000001ae13137824 */ /* 0x004fe200078e02ff */
[----:B------:R-:W-:Y:S02]  /*24650*/  IADD3 R12, P6, R23, R96, RZ ;  /* 0x00000060170c7210 */ /* 0x000fe40007fde0ff */
[----:B------:R-:W-:Y:S01]  /*24660*/  LEA.HI.X.SX32 R11, R149, R97, 0x1, P5 ;  /* 0x00000061950b7211 */ /* 0x000fe200028f0eff */
[----:B------:R-:W2:Y:S01]  /*24670*/  LDC R16, c[0x0][0x278] ;  /* 0x00009e00ff107b82 */ /* 0x000ea20000000800 */
[----:B---3--:R-:W-:Y:S01]  /*24680*/  IMAD R25, R18, 0x1ac, RZ ;  /* 0x000001ac12197824 */ /* 0x008fe200078e02ff */
[----:B------:R-:W-:-:S06]  /*24690*/  PRMT R45, R45, 0x7632, R45 ;  /* 0x000076322d2d7816 */ /* 0x000fcc000000002d */
[----:B------:R-:W3:Y:S01]  /*246a0*/  LDC R23, c[0x0][0x278] ;  /* 0x00009e00ff177b82 */ /* 0x000ee20000000800 */
[----:B------:R-:W-:Y:S07]  /*246b0*/  STG.E.U16 desc[UR6][R2.64], R45 ;  /* 0x0000002d02007986 */ /* 0x000fee000c101506 */
[----:B------:R-:W2:Y:S01]  /*246c0*/  LDC R22, c[0x0][0x278] ;  /* 0x00009e00ff167b82 */ /* 0x000ea20000000800 */
[----:B------:R1:W-:Y:S01]  /*246d0*/  STG.E.U16 desc[UR6][R10.64], R46 ;  /* 0x0000002e0a007986 */ /* 0x0003e2000c101506 */
[----:B------:R-:W-:-:S06]  /*246e0*/  LEA.HI.X.SX32 R13, R13, R97, 0x1, P6 ;  /* 0x000000610d0d7211 */ /* 0x000fcc00030f0eff */
[----:B------:R-:W2:Y:S01]  /*246f0*/  LDC R18, c[0x0][0x278] ;  /* 0x00009e00ff127b82 */ /* 0x000ea20000000800 */
[----:B------:R-:W-:Y:S01]  /*24700*/  PRMT R14, R46, 0x7632, R14 ;  /* 0x000076322e0e7816 */ /* 0x000fe2000000000e */
[----:B----4-:R-:W-:Y:S01]  /*24710*/  IMAD R21, R21, 0x1b2, RZ ;  /* 0x000001b215157824 */ /* 0x010fe200078e02ff */
[----:B-1----:R-:W-:-:S05]  /*24720*/  IADD3 R10, P3, R19, R96, RZ ;  /* 0x00000060130a7210 */ /* 0x002fca0007f7e0ff */
[----:B------:R-:W1:Y:S01]  /*24730*/  LDC R4, c[0x0][0x278] ;  /* 0x00009e00ff047b82 */ /* 0x000e620000000800 */
[----:B------:R-:W-:Y:S01]  /*24740*/  IMAD R15, R0, 0xd7, RZ ;  /* 0x000000d7000f7824 */ /* 0x000fe200078e02ff */
[----:B------:R-:W-:Y:S01]  /*24750*/  IADD3 R2, P5, R25, R96, RZ ;  /* 0x0000006019027210 */ /* 0x000fe20007fbe0ff */
[----:B------:R-:W-:-:S05]  /*24760*/  IMAD R11, R20, 0x1b0, RZ ;  /* 0x000001b0140b7824 */ /* 0x000fca00078e02ff */
[----:B------:R-:W4:Y:S01]  /*24770*/  LDC R19, c[0x0][0x278] ;  /* 0x00009e00ff137b82 */ /* 0x000f220000000800 */
[----:B------:R3:W-:Y:S01]  /*24780*/  STG.E.U16 desc[UR6][R12.64], R14 ;  /* 0x0000000e0c007986 */ /* 0x0007e2000c101506 */
[----:B0-----:R-:W-:Y:S01]  /*24790*/  IMAD R17, R17, 0xd9, RZ ;  /* 0x000000d911117824 */ /* 0x001fe200078e02ff */
[----:B------:R-:W-:-:S05]  /*247a0*/  LEA.HI.X.SX32 R3, R131, R97, 0x1, P5 ;  /* 0x0000006183037211 */ /* 0x000fca00028f0eff */
[----:B------:R-:W0:Y:S01]  /*247b0*/  LDC R0, c[0x0][0x278] ;  /* 0x00009e00ff007b82 */ /* 0x000e220000000800 */
[-C--:B---3--:R-:W-:Y:S02]  /*247c0*/  IADD3 R14, P6, R21, R96.reuse, RZ ;  /* 0x00000060150e7210 */ /* 0x088fe40007fde0ff */
[----:B------:R-:W-:-:S05]  /*247d0*/  IADD3 R12, P5, R11, R96, RZ ;  /* 0x000000600b0c7210 */ /* 0x000fca0007fbe0ff */
[----:B------:R-:W3:Y:S01]  /*247e0*/  LDC R20, c[0x0][0x278] ;  /* 0x00009e00ff147b82 */ /* 0x000ee20000000800 */
[-C--:B------:R-:W-:Y:S02]  /*247f0*/  LEA.HI.X.SX32 R11, R15, R97.reuse, 0x1, P3 ;  /* 0x000000610f0b7211 */ /* 0x080fe400018f0eff */
[----:B------:R-:W-:Y:S02]  /*24800*/  LEA.HI.X.SX32 R15, R17, R97, 0x1, P6 ;  /* 0x00000061110f7211 */ /* 0x000fe400030f0eff */
[----:B------:R-:W-:-:S03]  /*24810*/  PRMT R26, R47, 0x7632, R26 ;  /* 0x000076322f1a7816 */ /* 0x000fc6000000001a */
[----:B------:R-:W3:Y:S01]  /*24820*/  LDC R24, c[0x0][0x278] ;  /* 0x00009e00ff187b82 */ /* 0x000ee20000000800 */
[----:B------:R-:W-:Y:S01]  /*24830*/  LEA.HI.X.SX32 R13, R33, R97, 0x1, P5 ;  /* 0x00000061210d7211 */ /* 0x000fe200028f0eff */
[----:B------:R2:W-:Y:S01]  /*24840*/  STG.E.U16 desc[UR6][R2.64], R47 ;  /* 0x0000002f02007986 */ /* 0x0005e2000c101506 */
[----:B------:R-:W-:-:S05]  /*24850*/  PRMT R27, R52, 0x7632, R27 ;  /* 0x00007632341b7816 */ /* 0x000fca000000001b */
[----:B------:R-:W3:Y:S01]  /*24860*/  LDC R17, c[0x0][0x278] ;  /* 0x00009e00ff117b82 */ /* 0x000ee20000000800 */
[----:B------:R1:W-:Y:S01]  /*24870*/  STG.E.U16 desc[UR6][R10.64], R26 ;  /* 0x0000001a0a007986 */ /* 0x0003e2000c101506 */
[----:B------:R-:W-:Y:S02]  /*24880*/  IMAD R23, R23, 0x1ba, RZ ;  /* 0x000001ba17177824 */ /* 0x000fe400078e02ff */
[----:B--2---:R-:W-:-:S04]  /*24890*/  IMAD R3, R16, 0x1b4, RZ ;  /* 0x000001b410037824 */ /* 0x004fc800078e02ff */
[----:B------:R-:W2:Y:S01]  /*248a0*/  LDC R21, c[0x0][0x278] ;  /* 0x00009e00ff157b82 */ /* 0x000ea20000000800 */
[----:B------:R4:W-:Y:S01]  /*248b0*/  STG.E.U16 desc[UR6][R12.64], R52 ;  /* 0x000000340c007986 */ /* 0x0009e2000c101506 */
[----:B------:R-:W-:Y:S01]  /*248c0*/  IMAD R25, R22, 0x1b6, RZ ;  /* 0x000001b616197824 */ /* 0x000fe200078e02ff */
[-C--:B------:R-:W-:Y:S02]  /*248d0*/  IADD3 R2, P5, R3, R96.reuse, RZ ;  /* 0x0000006003027210 */ /* 0x080fe40007fbe0ff */
[----:B------:R0:W-:Y:S01]  /*248e0*/  STG.E.U16 desc[UR6][R14.64], R27 ;  /* 0x0000001b0e007986 */ /* 0x0001e2000c101506 */
[----:B-1----:R-:W-:Y:S01]  /*248f0*/  IMAD R11, R4, 0xdb, RZ ;  /* 0x000000db040b7824 */ /* 0x002fe200078e02ff */
[----:B------:R-:W-:Y:S01]  /*24900*/  IADD3 R10, P3, R25, R96, RZ ;  /* 0x00000060190a7210 */ /* 0x000fe20007f7e0ff */
[----:B------:R-:W1:Y:S01]  /*24910*/  LDC R16, c[0x0][0x278] ;  /* 0x00009e00ff107b82 */ /* 0x000e620000000800 */
[----:B----4-:R-:W-:-:S07]  /*24920*/  IMAD R13, R18, 0x1b8, RZ ;  /* 0x000001b8120d7824 */ /* 0x010fce00078e02ff */
[----:B------:R-:W4:Y:S01]  /*24930*/  LDC R18, c[0x0][0x278] ;  /* 0x00009e00ff127b82 */ /* 0x000f220000000800 */
[----:B0-----:R-:W-:Y:S01]  /*24940*/  IADD3 R14, P6, R23, R96, RZ ;  /* 0x00000060170e7210 */ /* 0x001fe20007fde0ff */
[----:B------:R-:W-:Y:S01]  /*24950*/  IMAD R23, R19, 0x1bc, RZ ;  /* 0x000001bc13177824 */ /* 0x000fe200078e02ff */
[----:B------:R-:W-:Y:S01]  /*24960*/  LEA.HI.X.SX32 R3, R193, R97, 0x1, P5 ;  /* 0x00000061c1037211 */ /* 0x000fe200028f0eff */
[----:B------:R-:W-:-:S04]  /*24970*/  IMAD R15, R0, 0xdd, RZ ;  /* 0x000000dd000f7824 */ /* 0x000fc800078e02ff */
[----:B------:R-:W0:Y:S01]  /*24980*/  LDC R19, c[0x0][0x278] ;  /* 0x00009e00ff137b82 */ /* 0x000e220000000800 */
[----:B------:R-:W-:Y:S02]  /*24990*/  IADD3 R12, P5, R13, R96, RZ ;  /* 0x000000600d0c7210 */ /* 0x000fe40007fbe0ff */
[-C--:B------:R-:W-:Y:S02]  /*249a0*/  LEA.HI.X.SX32 R11, R11, R97.reuse, 0x1, P3 ;  /* 0x000000610b0b7211 */ /* 0x080fe400018f0eff */
[----:B------:R-:W-:Y:S01]  /*249b0*/  PRMT R4, R53, 0x7632, R4 ;  /* 0x0000763235047816 */ /* 0x000fe20000000004 */
[----:B------:R2:W-:Y:S02]  /*249c0*/  STG.E.U16 desc[UR6][R2.64], R53 ;  /* 0x0000003502007986 */ /* 0x0005e4000c101506 */
[----:B------:R-:W0:Y:S01]  /*249d0*/  LDC R0, c[0x0][0x278] ;  /* 0x00009e00ff007b82 */ /* 0x000e220000000800 */
[-C--:B------:R-:W-:Y:S01]  /*249e0*/  LEA.HI.X.SX32 R13, R103, R97.reuse, 0x1, P5 ;  /* 0x00000061670d7211 */ /* 0x080fe200028f0eff */
[----:B------:R2:W-:Y:S01]  /*249f0*/  STG.E.U16 desc[UR6][R10.64], R4 ;  /* 0x000000040a007986 */ /* 0x0005e2000c101506 */
[----:B------:R-:W-:-:S02]  /*24a00*/  LEA.HI.X.SX32 R15, R15, R97, 0x1, P6 ;  /* 0x000000610f0f7211 */ /* 0x000fc400030f0eff */
[----:B------:R-:W-:Y:S01]  /*24a10*/  PRMT R25, R54, 0x7632, R25 ;  /* 0x0000763236197816 */ /* 0x000fe20000000019 */
[----:B---3--:R-:W-:Y:S02]  /*24a20*/  IMAD R17, R17, 0xdf, RZ ;  /* 0x000000df11117824 */ /* 0x008fe400078e02ff */
[----:B------:R-:W3:Y:S01]  /*24a30*/  LDC R22, c[0x0][0x278] ;  /* 0x00009e00ff167b82 */ /* 0x000ee20000000800 */
[----:B--2---:R-:W-:Y:S01]  /*24a40*/  IMAD R3, R20, 0x1be, RZ ;  /* 0x000001be14037824 */ /* 0x004fe200078e02ff */
[----:B------:R2:W-:Y:S01]  /*24a50*/  STG.E.U16 desc[UR6][R12.64], R54 ;  /* 0x000000360c007986 */ /* 0x0005e2000c101506 */
[----:B------:R-:W-:-:S03]  /*24a60*/  IMAD R11, R24, 0x1c2, RZ ;  /* 0x000001c2180b7824 */ /* 0x000fc600078e02ff */
[-C--:B------:R-:W-:Y:S01]  /*24a70*/  IADD3 R10, P3, R3, R96.reuse, RZ ;  /* 0x00000060030a7210 */ /* 0x080fe20007f7e0ff */
[----:B------:R1:W-:Y:S01]  /*24a80*/  STG.E.U16 desc[UR6][R14.64], R25 ;  /* 0x000000190e007986 */ /* 0x0003e2000c101506 */
[-C--:B------:R-:W-:Y:S01]  /*24a90*/  IADD3 R2, P5, R23, R96.reuse, RZ ;  /* 0x0000006017027210 */ /* 0x080fe20007fbe0ff */
[----:B------:R-:W-:Y:S01]  /*24aa0*/  IMAD R21, R21, 0x1c0, RZ ;  /* 0x000001c015157824 */ /* 0x000fe200078e02ff */
[----:B------:R-:W3:Y:S02]  /*24ab0*/  LDC R4, c[0x0][0x278] ;  /* 0x00009e00ff047b82 */ /* 0x000ee40000000800 */
[----:B------:R-:W-:Y:S02]  /*24ac0*/  LEA.HI.X.SX32 R3, R143, R97, 0x1, P5 ;  /* 0x000000618f037211 */ /* 0x000fe400028f0eff */
[----:B--2---:R-:W-:-:S04]  /*24ad0*/  IADD3 R12, P5, R21, R96, RZ ;  /* 0x00000060150c7210 */ /* 0x004fc80007fbe0ff */
[----:B------:R-:W2:Y:S01]  /*24ae0*/  LDC R20, c[0x0][0x278] ;  /* 0x00009e00ff147b82 */ /* 0x000ea20000000800 */
[----:B-1----:R-:W-:Y:S02]  /*24af0*/  IADD3 R14, P6, R11, R96, RZ ;  /* 0x000000600b0e7210 */ /* 0x002fe40007fde0ff */
[----:B------:R-:W-:Y:S01]  /*24b00*/  LEA.HI.X.SX32 R11, R17, R97, 0x1, P3 ;  /* 0x00000061110b7211 */ /* 0x000fe200018f0eff */
[----:B----4-:R-:W-:-:S04]  /*24b10*/  IMAD R21, R18, 0x1c4, RZ ;  /* 0x000001c412157824 */ /* 0x010fc800078e02ff */
[----:B------:R-:W1:Y:S01]  /*24b20*/  LDC R17, c[0x0][0x278] ;  /* 0x00009e00ff117b82 */ /* 0x000e620000000800 */
[----:B------:R-:W-:Y:S01]  /*24b30*/  IMAD R15, R16, 0xe1, RZ ;  /* 0x000000e1100f7824 */ /* 0x000fe200078e02ff */
[----:B------:R0:W-:Y:S01]  /*24b40*/  STG.E.U16 desc[UR6][R2.64], R55 ;  /* 0x0000003702007986 */ /* 0x0001e2000c101506 */
[----:B------:R-:W-:-:S05]  /*24b50*/  PRMT R16, R55, 0x7632, R16 ;  /* 0x0000763237107816 */ /* 0x000fca0000000010 */
[----:B------:R-:W4:Y:S01]  /*24b60*/  LDC R18, c[0x0][0x278] ;  /* 0x00009e00ff127b82 */ /* 0x000f220000000800 */
[----:B------:R3:W-:Y:S01]  /*24b70*/  STG.E.U16 desc[UR6][R10.64], R16 ;  /* 0x000000100a007986 */ /* 0x0007e2000c101506 */
[----:B0-----:R-:W-:-:S06]  /*24b80*/  IMAD R3, R19, 0x1c6, RZ ;  /* 0x000001c613037824 */ /* 0x001fcc00078e02ff */
[----:B------:R-:W0:Y:S01]  /*24b90*/  LDC R19, c[0x0][0x278] ;  /* 0x00009e00ff137b82 */ /* 0x000e220000000800 */
[-C--:B------:R-:W-:Y:S01]  /*24ba0*/  LEA.HI.X.SX32 R13, R133, R97.reuse, 0x1, P5 ;  /* 0x00000061850d7211 */ /* 0x080fe200028f0eff */
[----:B---3--:R-:W-:Y:S02]  /*24bb0*/  IMAD R23, R22, 0x1c8, RZ ;  /* 0x000001c816177824 */ /* 0x008fe400078e02ff */
[----:B------:R-:W-:Y:S01]  /*24bc0*/  IMAD R11, R0, 0xe3, RZ ;  /* 0x000000e3000b7824 */ /* 0x000fe200078e02ff */
[----:B------:R-:W-:-:S03]  /*24bd0*/  LEA.HI.X.SX32 R15, R15, R97, 0x1, P6 ;  /* 0x000000610f0f7211 */ /* 0x000fc600030f0eff */
[----:B------:R-:W3:Y:S01]  /*24be0*/  LDC R0, c[0x0][0x278] ;  /* 0x00009e00ff007b82 */ /* 0x000ee20000000800 */
[----:B------:R-:W-:Y:S02]  /*24bf0*/  PRMT R24, R40, 0x7632, R24 ;  /* 0x0000763228187816 */ /* 0x000fe40000000018 */
[-C--:B------:R-:W-:Y:S02]  /*24c00*/  IADD3 R2, P3, R21, R96.reuse, RZ ;  /* 0x0000006015027210 */ /* 0x080fe40007f7e0ff */
[-C--:B------:R-:W-:Y:S01]  /*24c10*/  IADD3 R10, P5, R3, R96.reuse, RZ ;  /* 0x00000060030a7210 */ /* 0x080fe20007fbe0ff */
[----:B------:R2:W-:Y:S01]  /*24c20*/  STG.E.U16 desc[UR6][R12.64], R40 ;  /* 0x000000280c007986 */ /* 0x0005e2000c101506 */
[-C--:B------:R-:W-:Y:S01]  /*24c30*/  LEA.HI.X.SX32 R3, R197, R97.reuse, 0x1, P3 ;  /* 0x00000061c5037211 */ /* 0x080fe200018f0eff */
[----:B------:R-:W3:Y:S01]  /*24c40*/  LDC R21, c[0x0][0x278] ;  /* 0x00009e00ff157b82 */ /* 0x000ee20000000800 */
[----:B------:R-:W-:Y:S01]  /*24c50*/  LEA.HI.X.SX32 R11, R11, R97, 0x1, P5 ;  /* 0x000000610b0b7211 */ /* 0x000fe200028f0eff */
[----:B------:R1:W-:Y:S06]  /*24c60*/  STG.E.U16 desc[UR6][R14.64], R24 ;  /* 0x000000180e007986 */ /* 0x0003ec000c101506 */
[----:B------:R-:W3:Y:S01]  /*24c70*/  LDC R22, c[0x0][0x278] ;  /* 0x00009e00ff167b82 */ /* 0x000ee20000000800 */
[----:B--2---:R-:W-:-:S02]  /*24c80*/  IADD3 R12, P6, R23, R96, RZ ;  /* 0x00000060170c7210 */ /* 0x004fc40007fde0ff */
[----:B-1----:R-:W-:-:S05]  /*24c90*/  PRMT R14, R41, 0x7632, R14 ;  /* 0x00007632290e7816 */ /* 0x002fca000000000e */
[----:B------:R-:W1:Y:S01]  /*24ca0*/  LDC R23, c[0x0][0x278] ;  /* 0x00009e00ff177b82 */ /* 0x000e620000000800 */
[----:B------:R-:W-:Y:S01]  /*24cb0*/  IMAD R15, R17, 0x1ca, RZ ;  /* 0x000001ca110f7824 */ /* 0x000fe200078e02ff */
[----:B------:R-:W-:Y:S04]  /*24cc0*/  STG.E.U16 desc[UR6][R2.64], R41 ;  /* 0x0000002902007986 */ /* 0x000fe8000c101506 */
[----:B------:R4:W-:Y:S02]  /*24cd0*/  STG.E.U16 desc[UR6][R10.64], R14 ;  /* 0x0000000e0a007986 */ /* 0x0009e4000c101506 */
[----:B------:R-:W2:Y:S01]  /*24ce0*/  LDC R17, c[0x0][0x278] ;  /* 0x00009e00ff117b82 */ /* 0x000ea20000000800 */
[----:B------:R-:W-:Y:S01]  /*24cf0*/  LEA.HI.X.SX32 R13, R153, R97, 0x1, P6 ;  /* 0x00000061990d7211 */ /* 0x000fe200030f0eff */
[----:B0-----:R-:W-:-:S06]  /*24d00*/  IMAD R19, R19, 0x1d0, RZ ;  /* 0x000001d013137824 */ /* 0x001fcc00078e02ff */
[----:B------:R-:W0:Y:S01]  /*24d10*/  LDC R16, c[0x0][0x278] ;  /* 0x00009e00ff107b82 */ /* 0x000e220000000800 */
[----:B----4-:R-:W-:Y:S01]  /*24d20*/  IMAD R11, R18, 0x1ce, RZ ;  /* 0x000001ce120b7824 */ /* 0x010fe200078e02ff */
[----:B------:R-:W-:Y:S01]  /*24d30*/  IADD3 R2, P5, R15, R96, RZ ;  /* 0x000000600f027210 */ /* 0x000fe20007fbe0ff */
[----:B------:R-:W-:-:S05]  /*24d40*/  IMAD R25, R20, 0x1cc, RZ ;  /* 0x000001cc14197824 */ /* 0x000fca00078e02ff */
[----:B------:R-:W4:Y:S01]  /*24d50*/  LDC R18, c[0x0][0x278] ;  /* 0x00009e00ff127b82 */ /* 0x000f220000000800 */
[----:B------:R-:W-:Y:S01]  /*24d60*/  IMAD R3, R4, 0xe5, RZ ;  /* 0x000000e504037824 */ /* 0x000fe200078e02ff */
[----:B------:R3:W-:Y:S01]  /*24d70*/  STG.E.U16 desc[UR6][R12.64], R42 ;  /* 0x0000002a0c007986 */ /* 0x0007e2000c101506 */
[-C--:B------:R-:W-:Y:S02]  /*24d80*/  IADD3 R14, P6, R19, R96.reuse, RZ ;  /* 0x00000060130e7210 */ /* 0x080fe40007fde0ff */
[-C--:B------:R-:W-:Y:S02]  /*24d90*/  IADD3 R10, P3, R25, R96.reuse, RZ ;  /* 0x00000060190a7210 */ /* 0x080fe40007f7e0ff */
[----:B------:R-:W-:Y:S01]  /*24da0*/  LEA.HI.X.SX32 R3, R3, R97, 0x1, P5 ;  /* 0x0000006103037211 */ /* 0x000fe200028f0eff */
[----:B------:R-:W2:Y:S01]  /*24db0*/  LDC R19, c[0x0][0x278] ;  /* 0x00009e00ff137b82 */ /* 0x000ea20000000800 */
[----:B------:R-:W-:Y:S01]  /*24dc0*/  PRMT R24, R42, 0x7632, R24 ;  /* 0x000076322a187816 */ /* 0x000fe20000000018 */
[----:B---3--:R-:W-:Y:S01]  /*24dd0*/  IMAD R13, R0, 0xe7, RZ ;  /* 0x000000e7000d7824 */ /* 0x008fe200078e02ff */
[----:B------:R-:W-:-:S05]  /*24de0*/  IADD3 R12, P5, R11, R96, RZ ;  /* 0x000000600b0c7210 */ /* 0x000fca0007fbe0ff */
[----:B------:R-:W3:Y:S01]  /*24df0*/  LDC R0, c[0x0][0x278] ;  /* 0x00009e00ff007b82 */ /* 0x000ee20000000800 */
[-C--:B------:R-:W-:Y:S02]  /*24e00*/  LEA.HI.X.SX32 R11, R151, R97.reuse, 0x1, P3 ;  /* 0x00000061970b7211 */ /* 0x080fe400018f0eff */
[----:B------:R-:W-:Y:S02]  /*24e10*/  LEA.HI.X.SX32 R13, R13, R97, 0x1, P5 ;  /* 0x000000610d0d7211 */ /* 0x000fe400028f0eff */
[----:B------:R-:W-:-:S03]  /*24e20*/  PRMT R4, R43, 0x7632, R4 ;  /* 0x000076322b047816 */ /* 0x000fc60000000004 */
[----:B------:R-:W3:Y:S01]  /*24e30*/  LDC R20, c[0x0][0x278] ;  /* 0x00009e00ff147b82 */ /* 0x000ee20000000800 */
[----:B------:R-:W-:Y:S01]  /*24e40*/  IMAD R25, R21, 0x1d2, RZ ;  /* 0x000001d215197824 */ /* 0x000fe200078e02ff */
[----:B------:R0:W-:Y:S01]  /*24e50*/  STG.E.U16 desc[UR6][R2.64], R24 ;  /* 0x0000001802007986 */ /* 0x0001e2000c101506 */
[----:B-1----:R-:W-:Y:S02]  /*24e60*/  IMAD R23, R23, 0x1d6, RZ ;  /* 0x000001d617177824 */ /* 0x002fe400078e02ff */
[----:B------:R-:W-:Y:S01]  /*24e70*/  IMAD R27, R22, 0x1d4, RZ ;  /* 0x000001d4161b7824 */ /* 0x000fe200078e02ff */
[----:B------:R-:W-:Y:S02]  /*24e80*/  STG.E.U16 desc[UR6][R10.64], R43 ;  /* 0x0000002b0a007986 */ /* 0x000fe4000c101506 */
[----:B------:R-:W1:Y:S01]  /*24e90*/  LDC R21, c[0x0][0x278] ;  /* 0x00009e00ff157b82 */ /* 0x000e620000000800 */
[----:B------:R-:W-:Y:S01]  /*24ea0*/  LEA.HI.X.SX32 R15, R199, R97, 0x1, P6 ;  /* 0x00000061c70f7211 */ /* 0x000fe200030f0eff */
[----:B------:R2:W-:Y:S01]  /*24eb0*/  STG.E.U16 desc[UR6][R12.64], R4 ;  /* 0x000000040c007986 */ /* 0x0005e2000c101506 */
[----:B0-----:R-:W-:-:S05]  /*24ec0*/  IMAD R3, R16, 0xe9, RZ ;  /* 0x000000e910037824 */ /* 0x001fca00078e02ff */
[----:B------:R-:W0:Y:S01]  /*24ed0*/  LDC R22, c[0x0][0x278] ;  /* 0x00009e00ff167b82 */ /* 0x000e220000000800 */
[-C--:B------:R-:W-:Y:S01]  /*24ee0*/  IADD3 R2, P3, R25, R96.reuse, RZ ;  /* 0x0000006019027210 */ /* 0x080fe20007f7e0ff */
[----:B----4-:R-:W-:Y:S02]  /*24ef0*/  IMAD R25, R18, 0x1d8, RZ ;  /* 0x000001d812197824 */ /* 0x010fe400078e02ff */
[----:B--2---:R-:W-:Y:S01]  /*24f00*/  IMAD R13, R17, 0xeb, RZ ;  /* 0x000000eb110d7824 */ /* 0x004fe200078e02ff */
[----:B------:R-:W-:-:S03]  /*24f10*/  IADD3 R12, P6, R23, R96, RZ ;  /* 0x00000060170c7210 */ /* 0x000fc60007fde0ff */
[----:B------:R-:W2:Y:S01]  /*24f20*/  LDC R17, c[0x0][0x278] ;  /* 0x00009e00ff117b82 */ /* 0x000ea20000000800 */
[----:B------:R4:W-:Y:S01]  /*24f30*/  STG.E.U16 desc[UR6][R14.64], R28 ;  /* 0x0000001c0e007986 */ /* 0x0009e2000c101506 */
[----:B------:R-:W-:Y:S02]  /*24f40*/  IADD3 R10, P5, R27, R96, RZ ;  /* 0x000000601b0a7210 */ /* 0x000fe40007fbe0ff */
[----:B------:R-:W-:-:S04]  /*24f50*/  LEA.HI.X.SX32 R3, R3, R97, 0x1, P3 ;  /* 0x0000006103037211 */ /* 0x000fc800018f0eff */
[----:B------:R-:W0:Y:S01]  /*24f60*/  LDC R23, c[0x0][0x278] ;  /* 0x00009e00ff177b82 */ /* 0x000e220000000800 */
[----:B------:R-:W-:Y:S02]  /*24f70*/  LEA.HI.X.SX32 R11, R135, R97, 0x1, P5 ;  /* 0x00000061870b7211 */ /* 0x000fe400028f0eff */
[----:B----4-:R-:W-:-:S05]  /*24f80*/  PRMT R28, R28, 0x7632, R28 ;  /* 0x000076321c1c7816 */ /* 0x010fca000000001c */
[----:B------:R-:W4:Y:S01]  /*24f90*/  LDC R24, c[0x0][0x278] ;  /* 0x00009e00ff187b82 */ /* 0x000f220000000800 */
[----:B------:R-:W-:Y:S01]  /*24fa0*/  LEA.HI.X.SX32 R13, R13, R97, 0x1, P6 ;  /* 0x000000610d0d7211 */ /* 0x000fe200030f0eff */
[----:B------:R3:W-:Y:S06]  /*24fb0*/  STG.E.U16 desc[UR6][R2.64], R28 ;  /* 0x0000001c02007986 */ /* 0x0007ec000c101506 */
[----:B------:R-:W4:Y:S01]  /*24fc0*/  LDC R18, c[0x0][0x278] ;  /* 0x00009e00ff127b82 */ /* 0x000f220000000800 */
[----:B------:R-:W-:Y:S01]  /*24fd0*/  PRMT R14, R29, 0x7632, R14 ;  /* 0x000076321d0e7816 */ /* 0x000fe2000000000e */
[----:B------:R-:W-:-:S06]  /*24fe0*/  IMAD R19, R19, 0x1da, RZ ;  /* 0x000001da13137824 */ /* 0x000fcc00078e02ff */
[----:B------:R-:W4:Y:S01]  /*24ff0*/  LDC R4, c[0x0][0x278] ;  /* 0x00009e00ff047b82 */ /* 0x000f220000000800 */
[----:B---3--:R-:W-:-:S07]  /*25000*/  IADD3 R2, P5, R25, R96, RZ ;  /* 0x0000006019027210 */ /* 0x008fce0007fbe0ff */
[----:B------:R-:W3:Y:S01]  /*25010*/  LDC R16, c[0x0][0x278] ;  /* 0x00009e00ff107b82 */ /* 0x000ee20000000800 */
[----:B------:R0:W-:Y:S01]  /*25020*/  STG.E.U16 desc[UR6][R10.64], R29 ;  /* 0x0000001d0a007986 */ /* 0x0001e2000c101506 */
[----:B------:R-:W-:Y:S01]  /*25030*/  LEA.HI.X.SX32 R3, R147, R97, 0x1, P5 ;  /* 0x0000006193037211 */ /* 0x000fe200028f0eff */
[----:B------:R-:W-:Y:S02]  /*25040*/  IMAD R15, R0, 0xed, RZ ;  /* 0x000000ed000f7824 */ /* 0x000fe400078e02ff */
[----:B------:R0:W-:Y:S01]  /*25050*/  STG.E.U16 desc[UR6][R12.64], R14 ;  /* 0x0000000e0c007986 */ /* 0x0001e2000c101506 */
[----:B-1----:R-:W-:Y:S02]  /*25060*/  IMAD R21, R21, 0x1de, RZ ;  /* 0x000001de15157824 */ /* 0x002fe400078e02ff */
[----:B--2---:R-:W-:Y:S01]  /*25070*/  IMAD R17, R17, 0xef, RZ ;  /* 0x000000ef11117824 */ /* 0x004fe200078e02ff */
[----:B------:R1:W-:Y:S01]  /*25080*/  STG.E.U16 desc[UR6][R2.64], R30 ;  /* 0x0000001e02007986 */ /* 0x0003e2000c101506 */
[----:B0-----:R-:W-:Y:S01]  /*25090*/  IMAD R23, R23, 0x1e2, RZ ;  /* 0x000001e217177824 */ /* 0x001fe200078e02ff */
[----:B------:R-:W0:Y:S01]  /*250a0*/  LDC R25, c[0x0][0x278] ;  /* 0x00009e00ff197b82 */ /* 0x000e220000000800 */
[----:B------:R-:W-:Y:S01]  /*250b0*/  IADD3 R10, P3, R19, R96, RZ ;  /* 0x00000060130a7210 */ /* 0x000fe20007f7e0ff */
[----:B------:R-:W-:-:S03]  /*250c0*/  IMAD R13, R20, 0x1dc, RZ ;  /* 0x000001dc140d7824 */ /* 0x000fc600078e02ff */
[-C--:B------:R-:W-:Y:S01]  /*250d0*/  LEA.HI.X.SX32 R11, R15, R97.reuse, 0x1, P3 ;  /* 0x000000610f0b7211 */ /* 0x080fe200018f0eff */
[----:B------:R-:W-:Y:S02]  /*250e0*/  IMAD R19, R22, 0x1e0, RZ ;  /* 0x000001e016137824 */ /* 0x000fe400078e02ff */
[----:B------:R-:W2:Y:S01]  /*250f0*/  LDC R0, c[0x0][0x278] ;  /* 0x00009e00ff007b82 */ /* 0x000ea20000000800 */
[----:B-1----:R-:W-:Y:S02]  /*25100*/  PRMT R3, R30, 0x7632, R3 ;  /* 0x000076321e037816 */ /* 0x002fe40000000003 */
[-C--:B------:R-:W-:Y:S02]  /*25110*/  IADD3 R12, P5, R13, R96.reuse, RZ ;  /* 0x000000600d0c7210 */ /* 0x080fe40007fbe0ff */
[-C--:B------:R-:W-:Y:S01]  /*25120*/  IADD3 R14, P6, R21, R96.reuse, RZ ;  /* 0x00000060150e7210 */ /* 0x080fe20007fde0ff */
[----:B------:R1:W-:Y:S01]  /*25130*/  STG.E.U16 desc[UR6][R10.64], R3 ;  /* 0x000000030a007986 */ /* 0x0003e2000c101506 */
[-C--:B------:R-:W-:Y:S01]  /*25140*/  LEA.HI.X.SX32 R13, R89, R97.reuse, 0x1, P5 ;  /* 0x00000061590d7211 */ /* 0x080fe200028f0eff */
[----:B------:R-:W0:Y:S01]  /*25150*/  LDC R21, c[0x0][0x278] ;  /* 0x00009e00ff157b82 */ /* 0x000e220000000800 */
[----:B------:R-:W-:Y:S01]  /*25160*/  IADD3 R2, P5, R19, R96, RZ ;  /* 0x0000006013027210 */ /* 0x000fe20007fbe0ff */
[----:B----4-:R-:W-:Y:S01]  /*25170*/  IMAD R19, R18, 0x1e6, RZ ;  /* 0x000001e612137824 */ /* 0x010fe200078e02ff */
[----:B------:R-:W-:Y:S01]  /*25180*/  LEA.HI.X.SX32 R15, R17, R97, 0x1, P6 ;  /* 0x00000061110f7211 */ /* 0x000fe200030f0eff */
[----:B------:R3:W-:Y:S01]  /*25190*/  STG.E.U16 desc[UR6][R12.64], R31 ;  /* 0x0000001f0c007986 */ /* 0x0007e2000c101506 */
[----:B------:R-:W-:-:S03]  /*251a0*/  IMAD R17, R4, 0xf1, RZ ;  /* 0x000000f104117824 */ /* 0x000fc600078e02ff */
[----:B------:R-:W4:Y:S01]  /*251b0*/  LDC R22, c[0x0][0x278] ;  /* 0x00009e00ff167b82 */ /* 0x000f220000000800 */
[----:B-1----:R-:W-:Y:S01]  /*251c0*/  IMAD R11, R24, 0x1e4, RZ ;  /* 0x000001e4180b7824 */ /* 0x002fe200078e02ff */
[-C--:B------:R-:W-:Y:S02]  /*251d0*/  IADD3 R10, P3, R23, R96.reuse, RZ ;  /* 0x00000060170a7210 */ /* 0x080fe40007f7e0ff */
[----:B------:R-:W-:Y:S01]  /*251e0*/  LEA.HI.X.SX32 R3, R157, R97, 0x1, P5 ;  /* 0x000000619d037211 */ /* 0x000fe200028f0eff */
[----:B---3--:R-:W-:Y:S01]  /*251f0*/  IMAD R13, R16, 0xf3, RZ ;  /* 0x000000f3100d7824 */ /* 0x008fe200078e02ff */
[-C--:B------:R-:W-:Y:S02]  /*25200*/  IADD3 R16, P5, R11, R96.reuse, RZ ;  /* 0x000000600b107210 */ /* 0x080fe40007fbe0ff */
[----:B------:R-:W1:Y:S01]  /*25210*/  LDC R24, c[0x0][0x278] ;  /* 0x00009e00ff187b82 */ /* 0x000e620000000800 */
[----:B------:R-:W-:Y:S02]  /*25220*/  PRMT R20, R31, 0x7632, R20 ;  /* 0x000076321f147816 */ /* 0x000fe40000000014 */
[----:B------:R-:W-:-:S02]  /*25230*/  IADD3 R18, P6, R19, R96, RZ ;  /* 0x0000006013127210 */ /* 0x000fc40007fde0ff */
[-C--:B------:R-:W-:Y:S02]  /*25240*/  LEA.HI.X.SX32 R11, R17, R97.reuse, 0x1, P3 ;  /* 0x00000061110b7211 */ /* 0x080fe400018f0eff */
[----:B------:R-:W-:Y:S01]  /*25250*/  PRMT R26, R36, 0x7632, R26 ;  /* 0x00007632241a7816 */ /* 0x000fe2000000001a */
[----:B------:R-:W3:Y:S01]  /*25260*/  LDC R23, c[0x0][0x278] ;  /* 0x00009e00ff177b82 */ /* 0x000ee20000000800 */
[-C--:B------:R-:W-:Y:S01]  /*25270*/  LEA.HI.X.SX32 R17, R201, R97.reuse, 0x1, P5 ;  /* 0x00000061c9117211 */ /* 0x080fe200028f0eff */
[----:B------:R2:W-:Y:S01]  /*25280*/  STG.E.U16 desc[UR6][R14.64], R20 ;  /* 0x000000140e007986 */ /* 0x0005e2000c101506 */
[----:B------:R-:W-:Y:S02]  /*25290*/  LEA.HI.X.SX32 R19, R13, R97, 0x1, P6 ;  /* 0x000000610d137211 */ /* 0x000fe400030f0eff */
[----:B------:R-:W-:Y:S01]  /*252a0*/  PRMT R28, R37, 0x7632, R28 ;  /* 0x00007632251c7816 */ /* 0x000fe2000000001c */
[----:B------:R0:W-:Y:S02]  /*252b0*/  STG.E.U16 desc[UR6][R2.64], R36 ;  /* 0x0000002402007986 */ /* 0x0001e4000c101506 */
[----:B------:R-:W3:Y:S02]  /*252c0*/  LDC R4, c[0x0][0x278] ;  /* 0x00009e00ff047b82 */ /* 0x000ee40000000800 */
[----:B------:R-:W-:Y:S04]  /*252d0*/  STG.E.U16 desc[UR6][R10.64], R26 ;  /* 0x0000001a0a007986 */ /* 0x000fe8000c101506 */
[----:B------:R-:W-:Y:S02]  /*252e0*/  STG.E.U16 desc[UR6][R16.64], R37 ;  /* 0x0000002510007986 */ /* 0x000fe4000c101506 */
[----:B--2---:R-:W2:Y:S02]  /*252f0*/  LDC R20, c[0x0][0x278] ;  /* 0x00009e00ff147b82 */ /* 0x004ea40000000800 */
[----:B------:R4:W-:Y:S04]  /*25300*/  STG.E.U16 desc[UR6][R18.64], R28 ;  /* 0x0000001c12007986 */ /* 0x0009e8000c101506 */
[----:B------:R3:W2:Y:S01]  /*25310*/  LDS.128 R12, [R5] ;  /* 0x00000000050c7984 */ /* 0x0006a20000000c00 */
[----:B0-----:R-:W-:-:S02]  /*25320*/  IMAD R3, R21, 0x1e8, RZ ;  /* 0x000001e815037824 */ /* 0x001fc400078e02ff */
[----:B------:R-:W0:Y:S08]  /*25330*/  LDC R21, c[0x0][0x278] ;  /* 0x00009e00ff157b82 */ /* 0x000e300000000800 */
[----:B----4-:R-:W4:Y:S01]  /*25340*/  LDC R19, c[0x0][0x278] ;  /* 0x00009e00ff137b82 */ /* 0x010f220000000800 */
[----:B------:R-:W-:Y:S02]  /*25350*/  IMAD R25, R25, 0x1ec, RZ ;  /* 0x000001ec19197824 */ /* 0x000fe400078e02ff */
[----:B------:R-:W-:Y:S01]  /*25360*/  IMAD R27, R22, 0x1ea, RZ ;  /* 0x000001ea161b7824 */ /* 0x000fe200078e02ff */
[-C--:B------:R-:W-:Y:S01]  /*25370*/  IADD3 R2, P3, R3, R96.reuse, RZ ;  /* 0x0000006003027210 */ /* 0x080fe20007f7e0ff */
[----:B------:R-:W-:Y:S01]  /*25380*/  IMAD R11, R0, 0xf5, RZ ;  /* 0x000000f5000b7824 */ /* 0x000fe200078e02ff */
[----:B------:R-:W-:-:S02]  /*25390*/  IADD3 R16, P6, R25, R96, RZ ;  /* 0x0000006019107210 */ /* 0x000fc40007fde0ff */
[----:B------:R-:W0:Y:S01]  /*253a0*/  LDC R22, c[0x0][0x278] ;  /* 0x00009e00ff167b82 */ /* 0x000e220000000800 */
[----:B------:R-:W-:Y:S02]  /*253b0*/  IADD3 R10, P5, R27, R96, RZ ;  /* 0x000000601b0a7210 */ /* 0x000fe40007fbe0ff */
[----:B------:R-:W-:Y:S01]  /*253c0*/  LEA.HI.X.SX32 R3, R105, R97, 0x1, P3 ;  /* 0x0000006169037211 */ /* 0x000fe200018f0eff */
[----:B-1----:R-:W-:-:S04]  /*253d0*/  IMAD R27, R24, 0x1f0, RZ ;  /* 0x000001f0181b7824 */ /* 0x002fc800078e02ff */
[----:B------:R-:W1:Y:S01]  /*253e0*/  LDC R25, c[0x0][0x278] ;  /* 0x00009e00ff197b82 */ /* 0x000e620000000800 */
[-C--:B------:R-:W-:Y:S01]  /*253f0*/  LEA.HI.X.SX32 R11, R11, R97.reuse, 0x1, P5 ;  /* 0x000000610b0b7211 */ /* 0x080fe200028f0eff */
[----:B---3--:R-:W-:Y:S01]  /*25400*/  IMAD R5, R23, 0x1ee, RZ ;  /* 0x000001ee17057824 */ /* 0x008fe200078e02ff */
[----:B------:R-:W-:Y:S01]  /*25410*/  PRMT R26, R38, 0x7632, R26 ;  /* 0x00007632261a7816 */ /* 0x000fe2000000001a */
[----:B------:R3:W-:Y:S01]  /*25420*/  STG.E.U16 desc[UR6][R2.64], R38 ;  /* 0x0000002602007986 */ /* 0x0007e2000c101506 */
[----:B------:R-:W-:-:S03]  /*25430*/  LEA.HI.X.SX32 R17, R91, R97, 0x1, P6 ;  /* 0x000000615b117211 */ /* 0x000fc600030f0eff */
[----:B------:R-:W1:Y:S01]  /*25440*/  LDC R0, c[0x0][0x278] ;  /* 0x00009e00ff007b82 */ /* 0x000e620000000800 */
[----:B------:R2:W-:Y:S01]  /*25450*/  STG.E.U16 desc[UR6][R10.64], R26 ;  /* 0x0000001a0a007986 */ /* 0x0005e2000c101506 */
[----:B----4-:R-:W-:-:S06]  /*25460*/  IMAD R19, R19, 0x1f4, RZ ;  /* 0x000001f413137824 */ /* 0x010fcc00078e02ff */
[----:B------:R-:W4:Y:S01]  /*25470*/  LDC R24, c[0x0][0x278] ;  /* 0x00009e00ff187b82 */ /* 0x000f220000000800 */
[----:B---3--:R-:W-:Y:S01]  /*25480*/  IMAD R3, R4, 0xf7, RZ ;  /* 0x000000f704037824 */ /* 0x008fe200078e02ff */
[----:B------:R-:W-:-:S06]  /*25490*/  IADD3 R4, P5, R27, R96, RZ ;  /* 0x000000601b047210 */ /* 0x000fcc0007fbe0ff */
[----:B------:R-:W3:Y:S01]  /*254a0*/  LDC R23, c[0x0][0x278] ;  /* 0x00009e00ff177b82 */ /* 0x000ee20000000800 */
[----:B--2---:R-:W-:Y:S01]  /*254b0*/  IMAD R11, R20, 0xf9, RZ ;  /* 0x000000f9140b7824 */ /* 0x004fe200078e02ff */
[----:B------:R-:W-:Y:S01]  /*254c0*/  IADD3 R2, P3, R5, R96, RZ ;  /* 0x0000006005027210 */ /* 0x000fe20007f7e0ff */
[----:B------:R2:W-:Y:S01]  /*254d0*/  STG.E.U16 desc[UR6][R16.64], R39 ;  /* 0x0000002710007986 */ /* 0x0005e2000c101506 */
[----:B------:R-:W-:-:S04]  /*254e0*/  LEA.HI.X.SX32 R5, R203, R97, 0x1, P5 ;  /* 0x00000061cb057211 */ /* 0x000fc800028f0eff */
[----:B------:R-:W4:Y:S01]  /*254f0*/  LDC R18, c[0x0][0x278] ;  /* 0x00009e00ff127b82 */ /* 0x000f220000000800 */
[----:B0-----:R-:W-:-:S07]  /*25500*/  IMAD R21, R21, 0x1f2, RZ ;  /* 0x000001f215157824 */ /* 0x001fce00078e02ff */
[----:B------:R-:W0:Y:S01]  /*25510*/  LDC R20, c[0x0][0x278] ;  /* 0x00009e00ff147b82 */ /* 0x000e220000000800 */
[----:B--2---:R-:W-:-:S07]  /*25520*/  IADD3 R16, P5, R19, R96, RZ ;  /* 0x0000006013107210 */ /* 0x004fce0007fbe0ff */
[----:B------:R-:W2:Y:S01]  /*25530*/  LDC R19, c[0x0][0x278] ;  /* 0x00009e00ff137b82 */ /* 0x000ea20000000800 */
[-C--:B------:R-:W-:Y:S02]  /*25540*/  LEA.HI.X.SX32 R3, R3, R97.reuse, 0x1, P3 ;  /* 0x0000006103037211 */ /* 0x080fe400018f0eff */
[----:B------:R-:W-:Y:S02]  /*25550*/  PRMT R28, R39, 0x7632, R28 ;  /* 0x00007632271c7816 */ /* 0x000fe4000000001c */
[----:B------:R-:W-:Y:S01]  /*25560*/  IADD3 R10, P3, R21, R96, RZ ;  /* 0x00000060150a7210 */ /* 0x000fe20007f7e0ff */
[----:B------:R-:W-:Y:S02]  /*25570*/  IMAD R21, R22, 0x1f6, RZ ;  /* 0x000001f616157824 */ /* 0x000fe400078e02ff */
[----:B-1----:R-:W-:Y:S01]  /*25580*/  IMAD R25, R25, 0x1f8, RZ ;  /* 0x000001f819197824 */ /* 0x002fe200078e02ff */
[----:B------:R1:W-:Y:S01]  /*25590*/  STG.E.U16 desc[UR6][R2.64], R28 ;  /* 0x0000001c02007986 */ /* 0x0003e2000c101506 */
[----:B------:R-:W-:-:S02]  /*255a0*/  LEA.HI.X.SX32 R11, R11, R97, 0x1, P3 ;  /* 0x000000610b0b7211 */ /* 0x000fc400018f0eff */
[----:B------:R-:W-:Y:S01]  /*255b0*/  PRMT R26, R12, 0x7632, R26 ;  /* 0x000076320c1a7816 */ /* 0x000fe2000000001a */
[----:B------:R4:W-:Y:S01]  /*255c0*/  STG.E.U16 desc[UR6][R4.64], R12 ;  /* 0x0000000c04007986 */ /* 0x0009e2000c101506 */
[-C--:B------:R-:W-:Y:S01]  /*255d0*/  LEA.HI.X.SX32 R17, R155, R97.reuse, 0x1, P5 ;  /* 0x000000619b117211 */ /* 0x080fe200028f0eff */
[----:B---3--:R-:W-:Y:S01]  /*255e0*/  IMAD R23, R23, 0x1fa, RZ ;  /* 0x000001fa17177824 */ /* 0x008fe200078e02ff */
[-C--:B-1----:R-:W-:Y:S01]  /*255f0*/  IADD3 R2, P3, R21, R96.reuse, RZ ;  /* 0x0000006015027210 */ /* 0x082fe20007f7e0ff */
[----:B------:R-:W-:Y:S02]  /*25600*/  IMAD R3, R0, 0xfb, RZ ;  /* 0x000000fb00037824 */ /* 0x000fe400078e02ff */
[----:B----4-:R-:W-:Y:S01]  /*25610*/  IMAD R21, R24, 0x1fc, RZ ;  /* 0x000001fc18157824 */ /* 0x010fe200078e02ff */
[----:B------:R-:W-:Y:S01]  /*25620*/  IADD3 R4, P5, R25, R96, RZ ;  /* 0x0000006019047210 */ /* 0x000fe20007fbe0ff */
[----:B------:R1:W-:Y:S01]  /*25630*/  STG.E.U16 desc[UR6][R10.64], R26 ;  /* 0x0000001a0a007986 */ /* 0x0003e2000c101506 */
[----:B------:R-:W-:-:S02]  /*25640*/  LEA.HI.X.SX32 R3, R3, R97, 0x1, P3 ;  /* 0x0000006103037211 */ /* 0x000fc400018f0eff */
[-C--:B------:R-:W-:Y:S01]  /*25650*/  LEA.HI.X.SX32 R5, R107, R97.reuse, 0x1, P5 ;  /* 0x000000616b057211 */ /* 0x080fe200028f0eff */
[----:B------:R-:W3:Y:S01]  /*25660*/  S2R R244, SR_TID.X ;  /* 0x0000000000f47919 */ /* 0x000ee20000002100 */
[-C--:B------:R-:W-:Y:S01]  /*25670*/  IADD3 R12, P5, R21, R96.reuse, RZ ;  /* 0x00000060150c7210 */ /* 0x080fe20007fbe0ff */
[----:B0-----:R-:W-:Y:S01]  /*25680*/  IMAD R21, R20, 0x1fe, RZ ;  /* 0x000001fe14157824 */ /* 0x001fe200078e02ff */
[----:B------:R-:W-:Y:S01]  /*25690*/  PRMT R0, R13, 0x7632, R0 ;  /* 0x000076320d007816 */ /* 0x000fe20000000000 */
[----:B------:R2:W-:Y:S01]  /*256a0*/  STG.E.U16 desc[UR6][R16.64], R13 ;  /* 0x0000000d10007986 */ /* 0x0005e2000c101506 */
[----:B-1----:R-:W-:Y:S01]  /*256b0*/  IMAD R11, R18, 0xfd, RZ ;  /* 0x000000fd120b7824 */ /* 0x002fe200078e02ff */
[-C--:B------:R-:W-:Y:S02]  /*256c0*/  IADD3 R10, P3, R23, R96.reuse, RZ ;  /* 0x00000060170a7210 */ /* 0x080fe40007f7e0ff */
[----:B------:R0:W-:Y:S02]  /*256d0*/  STG.E.U16 desc[UR6][R2.64], R0 ;  /* 0x0000000002007986 */ /* 0x0001e4000c101506 */
[-C--:B------:R-:W-:Y:S01]  /*256e0*/  LEA.HI.X.SX32 R11, R11, R97.reuse, 0x1, P3 ;  /* 0x000000610b0b7211 */ /* 0x080fe200018f0eff */
[----:B--2---:R-:W-:Y:S01]  /*256f0*/  IMAD R17, R19, 0xff, RZ ;  /* 0x000000ff13117824 */ /* 0x004fe200078e02ff */
[----:B------:R-:W-:Y:S01]  /*25700*/  IADD3 R16, P3, R21, R96, RZ ;  /* 0x0000006015107210 */ /* 0x000fe20007f7e0ff */
[----:B------:R1:W-:Y:S01]  /*25710*/  STG.E.U16 desc[UR6][R4.64], R14 ;  /* 0x0000000e04007986 */ /* 0x0003e2000c101506 */
[----:B------:R-:W-:-:S02]  /*25720*/  LEA.HI.X.SX32 R13, R109, R97, 0x1, P5 ;  /* 0x000000616d0d7211 */ /* 0x000fc400028f0eff */
[----:B0-----:R-:W-:Y:S02]  /*25730*/  PRMT R3, R14, 0x7632, R3 ;  /* 0x000076320e037816 */ /* 0x001fe40000000003 */
[----:B------:R-:W-:-:S03]  /*25740*/  LEA.HI.X.SX32 R17, R17, R97, 0x1, P3 ;  /* 0x0000006111117211 */ /* 0x000fc600018f0eff */
[----:B------:R0:W-:Y:S01]  /*25750*/  STG.E.U16 desc[UR6][R10.64], R3 ;  /* 0x000000030a007986 */ /* 0x0001e2000c101506 */
[----:B-1----:R-:W-:-:S03]  /*25760*/  PRMT R5, R15, 0x7632, R5 ;  /* 0x000076320f057816 */ /* 0x002fc60000000005 */
[----:B------:R-:W-:Y:S04]  /*25770*/  STG.E.U16 desc[UR6][R12.64], R15 ;  /* 0x0000000f0c007986 */ /* 0x000fe8000c101506 */
[----:B------:R-:W-:Y:S01]  /*25780*/  STG.E.U16 desc[UR6][R16.64], R5 ;  /* 0x0000000510007986 */ /* 0x000fe2000c101506 */
[----:B------:R-:W-:Y:S02]  /*25790*/  FSEL R220, R220, -INF , P2 ;  /* 0xff800000dcdc7808 */ /* 0x000fe40001000000 */
[----:B------:R-:W-:Y:S02]  /*257a0*/  FSEL R215, R215, -INF , P1 ;  /* 0xff800000d7d77808 */ /* 0x000fe40000800000 */
[----:B------:R-:W-:Y:S02]  /*257b0*/  FSEL R0, R213, -INF , P0 ;  /* 0xff800000d5007808 */ /* 0x000fe40000000000 */
[----:B---3--:R-:W-:Y:S01]  /*257c0*/  SHF.L.U32 R4, R244, 0x1, RZ ;  /* 0x00000001f4047819 */ /* 0x008fe200000006ff */
[----:B------:R-:W-:Y:S01]  /*257d0*/  FFMA R214, R220, 0.69314718246459960938, R9 ;  /* 0x3f317218dcd67823 */ /* 0x000fe20000000009 */
[----:B------:R-:W-:Y:S01]  /*257e0*/  FFMA R215, R215, 0.69314718246459960938, R8 ;  /* 0x3f317218d7d77823 */ /* 0x000fe20000000008 */
[----:B------:R-:W-:Y:S01]  /*257f0*/  FFMA R206, R0, 0.69314718246459960938, R7 ;  /* 0x3f31721800ce7823 */ /* 0x000fe20000000007 */
[----:B------:R-:W-:Y:S01]  /*25800*/  LOP3.LUT R4, R4, 0x1f8, RZ, 0xc0, !PT ;  /* 0x000001f804047812 */ /* 0x000fe200078ec0ff */
[----:B------:R-:W-:Y:S01]  /*25810*/  BAR.SYNC.DEFER_BLOCKING 0x0 ;  /* 0x0000000000007b1d */ /* 0x000fe20000010000 */
[----:B------:R-:W-:-:S07]  /*25820*/  FFMA R207, R207, 0.69314718246459960938, R6 ;  /* 0x3f317218cfcf7823 */ /* 0x000fce0000000006 */
[----:B------:R-:W1:Y:S01]  /*25830*/  LDC.64 R6, c[0x0][0x230] ;  /* 0x00008c00ff067b82 */ /* 0x000e620000000a00 */
[----:B------:R-:W-:Y:S04]  /*25840*/  STS.64 [R4+UR4], R214 ;  /* 0x000000d604007988 */ /* 0x000fe80008000a04 */
[----:B------:R-:W-:Y:S03]  /*25850*/  STS.64 [R4+UR4+0x200], R206 ;  /* 0x000200ce04007988 */ /* 0x000fe60008000a04 */
[----:B------:R-:W-:Y:S01]  /*25860*/  BAR.SYNC.DEFER_BLOCKING 0x0 ;  /* 0x0000000000007b1d */ /* 0x000fe20000010000 */
[----:B------:R-:W-:-:S05]  /*25870*/  UIMAD UR8, UR10, UR8, URZ ;  /* 0x000000080a0872a4 */ /* 0x000fca000f8e023f */
[----:B------:R-:W2:Y:S01]  /*25880*/  LDS R195, [R195] ;  /* 0x00000000c3c37984 */ /* 0x000ea20000000800 */
[----:B------:R-:W-:Y:S01]  /*25890*/  USHF.L.U32 UR4, UR8, 0x2, URZ ;  /* 0x0000000208047899 */ /* 0x000fe2000800063f */
[C---:B0-----:R-:W-:Y:S01]  /*258a0*/  SHF.L.U32 R3, R243.reuse, 0x2, RZ ;  /* 0x00000002f3037819 */ /* 0x041fe200000006ff */
[----:B------:R-:W-:Y:S01]  /*258b0*/  UIMAD.WIDE UR8, UR8, 0x4, URZ ;  /* 0x00000004080878a5 */ /* 0x000fe2000f8e023f */
[----:B------:R-:W-:-:S03]  /*258c0*/  IMAD.HI R0, R243, 0x4, RZ ;  /* 0x00000004f3007827 */ /* 0x000fc600078e02ff */
[----:B-1----:R-:W-:-:S04]  /*258d0*/  IADD3 R2, P0, P1, R3, UR4, R6 ;  /* 0x0000000403027c10 */ /* 0x002fc8000f91e006 */
[----:B------:R-:W-:-:S05]  /*258e0*/  IADD3.X R3, R0, UR9, R7, P0, P1 ;  /* 0x0000000900037c10 */ /* 0x000fca00087e2407 */
[----:B--2---:R-:W-:Y:S01]  /*258f0*/  STG.E desc[UR6][R2.64], R195 ;  /* 0x000000c302007986 */ /* 0x004fe2000c101906 */
[----:B------:R-:W-:Y:S05]  /*25900*/  EXIT ;  /* 0x000000000000794d */ /* 0x000fea0003800000 */
.L_x_2:
[----:B------:R-:W-:-:S00]  /*25910*/  BRA `(.L_x_2) ;  /* 0xfffffffc00fc7947 */ /* 0x000fc0000383ffff */
[----:B------:R-:W-:-:S00]  /*25920*/  NOP ;  /* 0x0000000000007918 */ /* 0x000fc00000000000 */
        /* <DEDUP_REMOVED lines=13> */
.L_x_3:


//--------------------- .nv.global.init           --------------------------
	.section	.nv.global.init,"aw",@progbits
.nv.global.init:
	.type		_$_str,@object
	.size		_$_str,(.L_0 - _$_str)
_$_str:
        /*0000*/ 	.byte	0x5f, 0x5f, 0x43, 0x55, 0x44, 0x41, 0x5f, 0x46, 0x54, 0x5a, 0x00
.L_0:


//--------------------- .nv.shared.attn_fwd       --------------------------
	.section	.nv.shared.attn_fwd,"aw",@nobits
	.sectionflags	@""
	.align	16
	.zero		1024


//--------------------- .nv.shared.reserved.0     --------------------------
	.section	.nv.shared.reserved.0,"aw",@nobits
	.weak		__nv_reservedSMEM_offset_0_alias
	.size		__nv_reservedSMEM_offset_0_alias, 0, 0
	.other		__nv_reservedSMEM_offset_0_alias,@"STO_CUDA_RESERVED_SHARED STV_DEFAULT"
__nv_reservedSMEM_offset_0_alias:
	.zero		0


//--------------------- .nv.constant0.attn_fwd    --------------------------
	.section	.nv.constant0.attn_fwd,"a",@progbits
	.sectionflags	@""
	.align	4
.nv.constant0.attn_fwd:
	.zero		664


//--------------------- SYMBOLS --------------------------

	.type		.nv.reservedSmem.offset0,@object
	.size		.nv.reservedSmem.offset0,0x4
